//
// Generated by NVIDIA NVVM Compiler
//
// Compiler Build ID: CL-36424714
// Cuda compilation tools, release 13.0, V13.0.88
// Based on NVVM 20.0.0
//

.version 9.0
.target sm_100
.address_size 64

	// .globl	_Z15lint2d_bell_gpuPfS_S_S_S_S_S_PiS0_iiiiii
.func  (.param .b64 func_retval0) __internal_accurate_pow
(
	.param .b64 __internal_accurate_pow_param_0
)
;

.visible .entry _Z15lint2d_bell_gpuPfS_S_S_S_S_S_PiS0_iiiiii(
	.param .u64 .ptr .align 1 _Z15lint2d_bell_gpuPfS_S_S_S_S_S_PiS0_iiiiii_param_0,
	.param .u64 .ptr .align 1 _Z15lint2d_bell_gpuPfS_S_S_S_S_S_PiS0_iiiiii_param_1,
	.param .u64 .ptr .align 1 _Z15lint2d_bell_gpuPfS_S_S_S_S_S_PiS0_iiiiii_param_2,
	.param .u64 .ptr .align 1 _Z15lint2d_bell_gpuPfS_S_S_S_S_S_PiS0_iiiiii_param_3,
	.param .u64 .ptr .align 1 _Z15lint2d_bell_gpuPfS_S_S_S_S_S_PiS0_iiiiii_param_4,
	.param .u64 .ptr .align 1 _Z15lint2d_bell_gpuPfS_S_S_S_S_S_PiS0_iiiiii_param_5,
	.param .u64 .ptr .align 1 _Z15lint2d_bell_gpuPfS_S_S_S_S_S_PiS0_iiiiii_param_6,
	.param .u64 .ptr .align 1 _Z15lint2d_bell_gpuPfS_S_S_S_S_S_PiS0_iiiiii_param_7,
	.param .u64 .ptr .align 1 _Z15lint2d_bell_gpuPfS_S_S_S_S_S_PiS0_iiiiii_param_8,
	.param .u32 _Z15lint2d_bell_gpuPfS_S_S_S_S_S_PiS0_iiiiii_param_9,
	.param .u32 _Z15lint2d_bell_gpuPfS_S_S_S_S_S_PiS0_iiiiii_param_10,
	.param .u32 _Z15lint2d_bell_gpuPfS_S_S_S_S_S_PiS0_iiiiii_param_11,
	.param .u32 _Z15lint2d_bell_gpuPfS_S_S_S_S_S_PiS0_iiiiii_param_12,
	.param .u32 _Z15lint2d_bell_gpuPfS_S_S_S_S_S_PiS0_iiiiii_param_13,
	.param .u32 _Z15lint2d_bell_gpuPfS_S_S_S_S_S_PiS0_iiiiii_param_14
)
{
	.reg .b32 	%r<23>;
	.reg .b32 	%f<16>;
	.reg .b64 	%rd<34>;

	ld.param.u64 	%rd1, [_Z15lint2d_bell_gpuPfS_S_S_S_S_S_PiS0_iiiiii_param_0];
	ld.param.u64 	%rd2, [_Z15lint2d_bell_gpuPfS_S_S_S_S_S_PiS0_iiiiii_param_1];
	ld.param.u64 	%rd3, [_Z15lint2d_bell_gpuPfS_S_S_S_S_S_PiS0_iiiiii_param_2];
	ld.param.u64 	%rd4, [_Z15lint2d_bell_gpuPfS_S_S_S_S_S_PiS0_iiiiii_param_3];
	ld.param.u64 	%rd5, [_Z15lint2d_bell_gpuPfS_S_S_S_S_S_PiS0_iiiiii_param_4];
	ld.param.u64 	%rd6, [_Z15lint2d_bell_gpuPfS_S_S_S_S_S_PiS0_iiiiii_param_5];
	ld.param.u64 	%rd7, [_Z15lint2d_bell_gpuPfS_S_S_S_S_S_PiS0_iiiiii_param_6];
	ld.param.u64 	%rd8, [_Z15lint2d_bell_gpuPfS_S_S_S_S_S_PiS0_iiiiii_param_7];
	ld.param.u64 	%rd9, [_Z15lint2d_bell_gpuPfS_S_S_S_S_S_PiS0_iiiiii_param_8];
	ld.param.u32 	%r1, [_Z15lint2d_bell_gpuPfS_S_S_S_S_S_PiS0_iiiiii_param_9];
	ld.param.u32 	%r2, [_Z15lint2d_bell_gpuPfS_S_S_S_S_S_PiS0_iiiiii_param_10];
	ld.param.u32 	%r3, [_Z15lint2d_bell_gpuPfS_S_S_S_S_S_PiS0_iiiiii_param_11];
	ld.param.u32 	%r4, [_Z15lint2d_bell_gpuPfS_S_S_S_S_S_PiS0_iiiiii_param_12];
	ld.param.u32 	%r5, [_Z15lint2d_bell_gpuPfS_S_S_S_S_S_PiS0_iiiiii_param_13];
	ld.param.u32 	%r6, [_Z15lint2d_bell_gpuPfS_S_S_S_S_S_PiS0_iiiiii_param_14];
	cvta.to.global.u64 	%rd10, %rd6;
	cvta.to.global.u64 	%rd11, %rd5;
	cvta.to.global.u64 	%rd12, %rd4;
	cvta.to.global.u64 	%rd13, %rd1;
	cvta.to.global.u64 	%rd14, %rd3;
	cvta.to.global.u64 	%rd15, %rd8;
	cvta.to.global.u64 	%rd16, %rd9;
	cvta.to.global.u64 	%rd17, %rd7;
	cvta.to.global.u64 	%rd18, %rd2;
	mov.u32 	%r7, %tid.x;
	mov.u32 	%r8, %tid.y;
	mov.u32 	%r9, %ctaid.x;
	mad.lo.s32 	%r10, %r2, %r1, %r4;
	mad.lo.s32 	%r11, %r10, %r3, %r9;
	mul.wide.s32 	%rd19, %r11, 4;
	add.s64 	%rd20, %rd18, %rd19;
	ld.global.f32 	%f1, [%rd20];
	mul.lo.s32 	%r12, %r5, %r8;
	shl.b32 	%r13, %r12, 1;
	add.s32 	%r14, %r13, %r8;
	add.s32 	%r15, %r14, %r7;
	mul.wide.s32 	%rd21, %r15, 4;
	add.s64 	%rd22, %rd17, %rd21;
	ld.global.f32 	%f2, [%rd22];
	mul.f32 	%f3, %f1, %f2;
	mul.wide.u32 	%rd23, %r9, 4;
	add.s64 	%rd24, %rd16, %rd23;
	ld.global.u32 	%r16, [%rd24];
	sub.s32 	%r17, %r16, %r5;
	add.s32 	%r18, %r17, %r8;
	add.s64 	%rd25, %rd15, %rd23;
	ld.global.u32 	%r19, [%rd25];
	sub.s32 	%r20, %r19, %r5;
	add.s32 	%r21, %r20, %r7;
	mad.lo.s32 	%r22, %r18, %r6, %r21;
	mul.wide.s32 	%rd26, %r22, 4;
	add.s64 	%rd27, %rd13, %rd26;
	add.s64 	%rd28, %rd14, %rd23;
	ld.global.f32 	%f4, [%rd28];
	mul.f32 	%f5, %f3, %f4;
	atom.global.add.f32 	%f6, [%rd27], %f5;
	mul.wide.s32 	%rd29, %r6, 4;
	add.s64 	%rd30, %rd27, %rd29;
	add.s64 	%rd31, %rd12, %rd23;
	ld.global.f32 	%f7, [%rd31];
	mul.f32 	%f8, %f3, %f7;
	atom.global.add.f32 	%f9, [%rd30], %f8;
	add.s64 	%rd32, %rd11, %rd23;
	ld.global.f32 	%f10, [%rd32];
	mul.f32 	%f11, %f3, %f10;
	atom.global.add.f32 	%f12, [%rd27+4], %f11;
	add.s64 	%rd33, %rd10, %rd23;
	ld.global.f32 	%f13, [%rd33];
	mul.f32 	%f14, %f3, %f13;
	atom.global.add.f32 	%f15, [%rd30+4], %f14;
	ret;

}
	// .globl	_Z15lint3d_bell_gpuPfS_S_S_S_S_S_S_S_S_S_PiS0_S0_iiiiiii
.visible .entry _Z15lint3d_bell_gpuPfS_S_S_S_S_S_S_S_S_S_PiS0_S0_iiiiiii(
	.param .u64 .ptr .align 1 _Z15lint3d_bell_gpuPfS_S_S_S_S_S_S_S_S_S_PiS0_S0_iiiiiii_param_0,
	.param .u64 .ptr .align 1 _Z15lint3d_bell_gpuPfS_S_S_S_S_S_S_S_S_S_PiS0_S0_iiiiiii_param_1,
	.param .u64 .ptr .align 1 _Z15lint3d_bell_gpuPfS_S_S_S_S_S_S_S_S_S_PiS0_S0_iiiiiii_param_2,
	.param .u64 .ptr .align 1 _Z15lint3d_bell_gpuPfS_S_S_S_S_S_S_S_S_S_PiS0_S0_iiiiiii_param_3,
	.param .u64 .ptr .align 1 _Z15lint3d_bell_gpuPfS_S_S_S_S_S_S_S_S_S_PiS0_S0_iiiiiii_param_4,
	.param .u64 .ptr .align 1 _Z15lint3d_bell_gpuPfS_S_S_S_S_S_S_S_S_S_PiS0_S0_iiiiiii_param_5,
	.param .u64 .ptr .align 1 _Z15lint3d_bell_gpuPfS_S_S_S_S_S_S_S_S_S_PiS0_S0_iiiiiii_param_6,
	.param .u64 .ptr .align 1 _Z15lint3d_bell_gpuPfS_S_S_S_S_S_S_S_S_S_PiS0_S0_iiiiiii_param_7,
	.param .u64 .ptr .align 1 _Z15lint3d_bell_gpuPfS_S_S_S_S_S_S_S_S_S_PiS0_S0_iiiiiii_param_8,
	.param .u64 .ptr .align 1 _Z15lint3d_bell_gpuPfS_S_S_S_S_S_S_S_S_S_PiS0_S0_iiiiiii_param_9,
	.param .u64 .ptr .align 1 _Z15lint3d_bell_gpuPfS_S_S_S_S_S_S_S_S_S_PiS0_S0_iiiiiii_param_10,
	.param .u64 .ptr .align 1 _Z15lint3d_bell_gpuPfS_S_S_S_S_S_S_S_S_S_PiS0_S0_iiiiiii_param_11,
	.param .u64 .ptr .align 1 _Z15lint3d_bell_gpuPfS_S_S_S_S_S_S_S_S_S_PiS0_S0_iiiiiii_param_12,
	.param .u64 .ptr .align 1 _Z15lint3d_bell_gpuPfS_S_S_S_S_S_S_S_S_S_PiS0_S0_iiiiiii_param_13,
	.param .u32 _Z15lint3d_bell_gpuPfS_S_S_S_S_S_S_S_S_S_PiS0_S0_iiiiiii_param_14,
	.param .u32 _Z15lint3d_bell_gpuPfS_S_S_S_S_S_S_S_S_S_PiS0_S0_iiiiiii_param_15,
	.param .u32 _Z15lint3d_bell_gpuPfS_S_S_S_S_S_S_S_S_S_PiS0_S0_iiiiiii_param_16,
	.param .u32 _Z15lint3d_bell_gpuPfS_S_S_S_S_S_S_S_S_S_PiS0_S0_iiiiiii_param_17,
	.param .u32 _Z15lint3d_bell_gpuPfS_S_S_S_S_S_S_S_S_S_PiS0_S0_iiiiiii_param_18,
	.param .u32 _Z15lint3d_bell_gpuPfS_S_S_S_S_S_S_S_S_S_PiS0_S0_iiiiiii_param_19,
	.param .u32 _Z15lint3d_bell_gpuPfS_S_S_S_S_S_S_S_S_S_PiS0_S0_iiiiiii_param_20
)
{
	.reg .b32 	%r<32>;
	.reg .b32 	%f<28>;
	.reg .b64 	%rd<52>;

	ld.param.u64 	%rd1, [_Z15lint3d_bell_gpuPfS_S_S_S_S_S_S_S_S_S_PiS0_S0_iiiiiii_param_0];
	ld.param.u64 	%rd2, [_Z15lint3d_bell_gpuPfS_S_S_S_S_S_S_S_S_S_PiS0_S0_iiiiiii_param_1];
	ld.param.u64 	%rd3, [_Z15lint3d_bell_gpuPfS_S_S_S_S_S_S_S_S_S_PiS0_S0_iiiiiii_param_2];
	ld.param.u64 	%rd4, [_Z15lint3d_bell_gpuPfS_S_S_S_S_S_S_S_S_S_PiS0_S0_iiiiiii_param_3];
	ld.param.u64 	%rd5, [_Z15lint3d_bell_gpuPfS_S_S_S_S_S_S_S_S_S_PiS0_S0_iiiiiii_param_4];
	ld.param.u64 	%rd6, [_Z15lint3d_bell_gpuPfS_S_S_S_S_S_S_S_S_S_PiS0_S0_iiiiiii_param_5];
	ld.param.u64 	%rd7, [_Z15lint3d_bell_gpuPfS_S_S_S_S_S_S_S_S_S_PiS0_S0_iiiiiii_param_6];
	ld.param.u64 	%rd8, [_Z15lint3d_bell_gpuPfS_S_S_S_S_S_S_S_S_S_PiS0_S0_iiiiiii_param_7];
	ld.param.u64 	%rd9, [_Z15lint3d_bell_gpuPfS_S_S_S_S_S_S_S_S_S_PiS0_S0_iiiiiii_param_8];
	ld.param.u64 	%rd10, [_Z15lint3d_bell_gpuPfS_S_S_S_S_S_S_S_S_S_PiS0_S0_iiiiiii_param_9];
	ld.param.u64 	%rd11, [_Z15lint3d_bell_gpuPfS_S_S_S_S_S_S_S_S_S_PiS0_S0_iiiiiii_param_10];
	ld.param.u64 	%rd12, [_Z15lint3d_bell_gpuPfS_S_S_S_S_S_S_S_S_S_PiS0_S0_iiiiiii_param_11];
	ld.param.u64 	%rd13, [_Z15lint3d_bell_gpuPfS_S_S_S_S_S_S_S_S_S_PiS0_S0_iiiiiii_param_12];
	ld.param.u64 	%rd14, [_Z15lint3d_bell_gpuPfS_S_S_S_S_S_S_S_S_S_PiS0_S0_iiiiiii_param_13];
	ld.param.u32 	%r1, [_Z15lint3d_bell_gpuPfS_S_S_S_S_S_S_S_S_S_PiS0_S0_iiiiiii_param_14];
	ld.param.u32 	%r2, [_Z15lint3d_bell_gpuPfS_S_S_S_S_S_S_S_S_S_PiS0_S0_iiiiiii_param_15];
	ld.param.u32 	%r3, [_Z15lint3d_bell_gpuPfS_S_S_S_S_S_S_S_S_S_PiS0_S0_iiiiiii_param_16];
	ld.param.u32 	%r4, [_Z15lint3d_bell_gpuPfS_S_S_S_S_S_S_S_S_S_PiS0_S0_iiiiiii_param_17];
	ld.param.u32 	%r5, [_Z15lint3d_bell_gpuPfS_S_S_S_S_S_S_S_S_S_PiS0_S0_iiiiiii_param_18];
	ld.param.u32 	%r6, [_Z15lint3d_bell_gpuPfS_S_S_S_S_S_S_S_S_S_PiS0_S0_iiiiiii_param_19];
	ld.param.u32 	%r7, [_Z15lint3d_bell_gpuPfS_S_S_S_S_S_S_S_S_S_PiS0_S0_iiiiiii_param_20];
	cvta.to.global.u64 	%rd15, %rd10;
	cvta.to.global.u64 	%rd16, %rd9;
	cvta.to.global.u64 	%rd17, %rd8;
	cvta.to.global.u64 	%rd18, %rd7;
	cvta.to.global.u64 	%rd19, %rd6;
	cvta.to.global.u64 	%rd20, %rd5;
	cvta.to.global.u64 	%rd21, %rd4;
	cvta.to.global.u64 	%rd22, %rd1;
	cvta.to.global.u64 	%rd23, %rd3;
	cvta.to.global.u64 	%rd24, %rd14;
	cvta.to.global.u64 	%rd25, %rd12;
	cvta.to.global.u64 	%rd26, %rd13;
	cvta.to.global.u64 	%rd27, %rd11;
	cvta.to.global.u64 	%rd28, %rd2;
	mov.u32 	%r8, %tid.x;
	mov.u32 	%r9, %tid.y;
	mov.u32 	%r10, %tid.z;
	mov.u32 	%r11, %ctaid.x;
	mad.lo.s32 	%r12, %r2, %r1, %r4;
	mad.lo.s32 	%r13, %r12, %r3, %r11;
	mul.wide.s32 	%rd29, %r13, 4;
	add.s64 	%rd30, %rd28, %rd29;
	ld.global.f32 	%f1, [%rd30];
	shl.b32 	%r14, %r5, 1;
	mad.lo.s32 	%r15, %r9, %r14, %r9;
	add.s32 	%r16, %r15, %r10;
	mad.lo.s32 	%r17, %r16, %r14, %r16;
	add.s32 	%r18, %r17, %r8;
	mul.wide.s32 	%rd31, %r18, 4;
	add.s64 	%rd32, %rd27, %rd31;
	ld.global.f32 	%f2, [%rd32];
	mul.f32 	%f3, %f1, %f2;
	mul.wide.u32 	%rd33, %r11, 4;
	add.s64 	%rd34, %rd26, %rd33;
	ld.global.u32 	%r19, [%rd34];
	sub.s32 	%r20, %r19, %r5;
	add.s32 	%r21, %r20, %r9;
	add.s64 	%rd35, %rd25, %rd33;
	ld.global.u32 	%r22, [%rd35];
	sub.s32 	%r23, %r22, %r5;
	add.s32 	%r24, %r23, %r10;
	add.s64 	%rd36, %rd24, %rd33;
	ld.global.u32 	%r25, [%rd36];
	sub.s32 	%r26, %r25, %r5;
	add.s32 	%r27, %r26, %r8;
	mul.lo.s32 	%r28, %r7, %r6;
	mul.lo.s32 	%r29, %r21, %r28;
	mad.lo.s32 	%r30, %r24, %r6, %r29;
	add.s32 	%r31, %r30, %r27;
	mul.wide.s32 	%rd37, %r31, 4;
	add.s64 	%rd38, %rd22, %rd37;
	add.s64 	%rd39, %rd23, %rd33;
	ld.global.f32 	%f4, [%rd39];
	mul.f32 	%f5, %f3, %f4;
	atom.global.add.f32 	%f6, [%rd38], %f5;
	mul.wide.s32 	%rd40, %r6, 4;
	add.s64 	%rd41, %rd38, %rd40;
	add.s64 	%rd42, %rd21, %rd33;
	ld.global.f32 	%f7, [%rd42];
	mul.f32 	%f8, %f3, %f7;
	atom.global.add.f32 	%f9, [%rd41], %f8;
	add.s64 	%rd43, %rd20, %rd33;
	ld.global.f32 	%f10, [%rd43];
	mul.f32 	%f11, %f3, %f10;
	atom.global.add.f32 	%f12, [%rd38+4], %f11;
	add.s64 	%rd44, %rd19, %rd33;
	ld.global.f32 	%f13, [%rd44];
	mul.f32 	%f14, %f3, %f13;
	atom.global.add.f32 	%f15, [%rd41+4], %f14;
	mul.wide.s32 	%rd45, %r28, 4;
	add.s64 	%rd46, %rd38, %rd45;
	add.s64 	%rd47, %rd18, %rd33;
	ld.global.f32 	%f16, [%rd47];
	mul.f32 	%f17, %f3, %f16;
	atom.global.add.f32 	%f18, [%rd46], %f17;
	add.s64 	%rd48, %rd46, %rd40;
	add.s64 	%rd49, %rd17, %rd33;
	ld.global.f32 	%f19, [%rd49];
	mul.f32 	%f20, %f3, %f19;
	atom.global.add.f32 	%f21, [%rd48], %f20;
	add.s64 	%rd50, %rd16, %rd33;
	ld.global.f32 	%f22, [%rd50];
	mul.f32 	%f23, %f3, %f22;
	atom.global.add.f32 	%f24, [%rd46+4], %f23;
	add.s64 	%rd51, %rd15, %rd33;
	ld.global.f32 	%f25, [%rd51];
	mul.f32 	%f26, %f3, %f25;
	atom.global.add.f32 	%f27, [%rd48+4], %f26;
	ret;

}
	// .globl	_Z17inject_sources_2DPfS_S_S_S_S_PiS0_iiii
.visible .entry _Z17inject_sources_2DPfS_S_S_S_S_PiS0_iiii(
	.param .u64 .ptr .align 1 _Z17inject_sources_2DPfS_S_S_S_S_PiS0_iiii_param_0,
	.param .u64 .ptr .align 1 _Z17inject_sources_2DPfS_S_S_S_S_PiS0_iiii_param_1,
	.param .u64 .ptr .align 1 _Z17inject_sources_2DPfS_S_S_S_S_PiS0_iiii_param_2,
	.param .u64 .ptr .align 1 _Z17inject_sources_2DPfS_S_S_S_S_PiS0_iiii_param_3,
	.param .u64 .ptr .align 1 _Z17inject_sources_2DPfS_S_S_S_S_PiS0_iiii_param_4,
	.param .u64 .ptr .align 1 _Z17inject_sources_2DPfS_S_S_S_S_PiS0_iiii_param_5,
	.param .u64 .ptr .align 1 _Z17inject_sources_2DPfS_S_S_S_S_PiS0_iiii_param_6,
	.param .u64 .ptr .align 1 _Z17inject_sources_2DPfS_S_S_S_S_PiS0_iiii_param_7,
	.param .u32 _Z17inject_sources_2DPfS_S_S_S_S_PiS0_iiii_param_8,
	.param .u32 _Z17inject_sources_2DPfS_S_S_S_S_PiS0_iiii_param_9,
	.param .u32 _Z17inject_sources_2DPfS_S_S_S_S_PiS0_iiii_param_10,
	.param .u32 _Z17inject_sources_2DPfS_S_S_S_S_PiS0_iiii_param_11
)
{
	.reg .pred 	%p<2>;
	.reg .b32 	%r<11>;
	.reg .b32 	%f<14>;
	.reg .b64 	%rd<31>;

	ld.param.u64 	%rd9, [_Z17inject_sources_2DPfS_S_S_S_S_PiS0_iiii_param_1];
	ld.param.u64 	%rd3, [_Z17inject_sources_2DPfS_S_S_S_S_PiS0_iiii_param_2];
	ld.param.u64 	%rd4, [_Z17inject_sources_2DPfS_S_S_S_S_PiS0_iiii_param_3];
	ld.param.u64 	%rd5, [_Z17inject_sources_2DPfS_S_S_S_S_PiS0_iiii_param_4];
	ld.param.u64 	%rd6, [_Z17inject_sources_2DPfS_S_S_S_S_PiS0_iiii_param_5];
	ld.param.u64 	%rd7, [_Z17inject_sources_2DPfS_S_S_S_S_PiS0_iiii_param_6];
	ld.param.u64 	%rd8, [_Z17inject_sources_2DPfS_S_S_S_S_PiS0_iiii_param_7];
	ld.param.u32 	%r3, [_Z17inject_sources_2DPfS_S_S_S_S_PiS0_iiii_param_8];
	ld.param.u32 	%r4, [_Z17inject_sources_2DPfS_S_S_S_S_PiS0_iiii_param_9];
	ld.param.u32 	%r2, [_Z17inject_sources_2DPfS_S_S_S_S_PiS0_iiii_param_10];
	cvta.to.global.u64 	%rd10, %rd9;
	mov.u32 	%r5, %tid.x;
	mov.u32 	%r6, %ctaid.x;
	mov.u32 	%r7, %ntid.x;
	mad.lo.s32 	%r1, %r6, %r7, %r5;
	mul.wide.s32 	%rd11, %r3, 4;
	add.s64 	%rd1, %rd10, %rd11;
	setp.ge.s32 	%p1, %r1, %r4;
	@%p1 bra 	$L__BB2_2;
	ld.param.u64 	%rd30, [_Z17inject_sources_2DPfS_S_S_S_S_PiS0_iiii_param_0];
	cvta.to.global.u64 	%rd12, %rd7;
	cvta.to.global.u64 	%rd13, %rd8;
	cvta.to.global.u64 	%rd14, %rd3;
	cvta.to.global.u64 	%rd15, %rd30;
	cvta.to.global.u64 	%rd16, %rd4;
	cvta.to.global.u64 	%rd17, %rd5;
	cvta.to.global.u64 	%rd18, %rd6;
	ld.global.f32 	%f1, [%rd1];
	mul.wide.s32 	%rd19, %r1, 4;
	add.s64 	%rd20, %rd12, %rd19;
	ld.global.u32 	%r8, [%rd20];
	add.s64 	%rd21, %rd13, %rd19;
	ld.global.u32 	%r9, [%rd21];
	add.s64 	%rd22, %rd14, %rd19;
	ld.global.f32 	%f2, [%rd22];
	mad.lo.s32 	%r10, %r9, %r2, %r8;
	mul.wide.s32 	%rd23, %r10, 4;
	add.s64 	%rd24, %rd15, %rd23;
	ld.global.f32 	%f3, [%rd24];
	fma.rn.f32 	%f4, %f1, %f2, %f3;
	st.global.f32 	[%rd24], %f4;
	add.s64 	%rd25, %rd16, %rd19;
	ld.global.f32 	%f5, [%rd25];
	mul.wide.s32 	%rd26, %r2, 4;
	add.s64 	%rd27, %rd24, %rd26;
	ld.global.f32 	%f6, [%rd27];
	fma.rn.f32 	%f7, %f1, %f5, %f6;
	st.global.f32 	[%rd27], %f7;
	add.s64 	%rd28, %rd17, %rd19;
	ld.global.f32 	%f8, [%rd28];
	ld.global.f32 	%f9, [%rd24+4];
	fma.rn.f32 	%f10, %f1, %f8, %f9;
	st.global.f32 	[%rd24+4], %f10;
	add.s64 	%rd29, %rd18, %rd19;
	ld.global.f32 	%f11, [%rd29];
	ld.global.f32 	%f12, [%rd27+4];
	fma.rn.f32 	%f13, %f1, %f11, %f12;
	st.global.f32 	[%rd27+4], %f13;
$L__BB2_2:
	ret;

}
	// .globl	_Z23inject_sources_2D_constPfS_S_S_S_S_PiS0_iiii
.visible .entry _Z23inject_sources_2D_constPfS_S_S_S_S_PiS0_iiii(
	.param .u64 .ptr .align 1 _Z23inject_sources_2D_constPfS_S_S_S_S_PiS0_iiii_param_0,
	.param .u64 .ptr .align 1 _Z23inject_sources_2D_constPfS_S_S_S_S_PiS0_iiii_param_1,
	.param .u64 .ptr .align 1 _Z23inject_sources_2D_constPfS_S_S_S_S_PiS0_iiii_param_2,
	.param .u64 .ptr .align 1 _Z23inject_sources_2D_constPfS_S_S_S_S_PiS0_iiii_param_3,
	.param .u64 .ptr .align 1 _Z23inject_sources_2D_constPfS_S_S_S_S_PiS0_iiii_param_4,
	.param .u64 .ptr .align 1 _Z23inject_sources_2D_constPfS_S_S_S_S_PiS0_iiii_param_5,
	.param .u64 .ptr .align 1 _Z23inject_sources_2D_constPfS_S_S_S_S_PiS0_iiii_param_6,
	.param .u64 .ptr .align 1 _Z23inject_sources_2D_constPfS_S_S_S_S_PiS0_iiii_param_7,
	.param .u32 _Z23inject_sources_2D_constPfS_S_S_S_S_PiS0_iiii_param_8,
	.param .u32 _Z23inject_sources_2D_constPfS_S_S_S_S_PiS0_iiii_param_9,
	.param .u32 _Z23inject_sources_2D_constPfS_S_S_S_S_PiS0_iiii_param_10,
	.param .u32 _Z23inject_sources_2D_constPfS_S_S_S_S_PiS0_iiii_param_11
)
{
	.reg .pred 	%p<2>;
	.reg .b32 	%r<11>;
	.reg .b32 	%f<14>;
	.reg .b64 	%rd<31>;

	ld.param.u64 	%rd9, [_Z23inject_sources_2D_constPfS_S_S_S_S_PiS0_iiii_param_1];
	ld.param.u64 	%rd3, [_Z23inject_sources_2D_constPfS_S_S_S_S_PiS0_iiii_param_2];
	ld.param.u64 	%rd4, [_Z23inject_sources_2D_constPfS_S_S_S_S_PiS0_iiii_param_3];
	ld.param.u64 	%rd5, [_Z23inject_sources_2D_constPfS_S_S_S_S_PiS0_iiii_param_4];
	ld.param.u64 	%rd6, [_Z23inject_sources_2D_constPfS_S_S_S_S_PiS0_iiii_param_5];
	ld.param.u64 	%rd7, [_Z23inject_sources_2D_constPfS_S_S_S_S_PiS0_iiii_param_6];
	ld.param.u64 	%rd8, [_Z23inject_sources_2D_constPfS_S_S_S_S_PiS0_iiii_param_7];
	ld.param.u32 	%r3, [_Z23inject_sources_2D_constPfS_S_S_S_S_PiS0_iiii_param_8];
	ld.param.u32 	%r4, [_Z23inject_sources_2D_constPfS_S_S_S_S_PiS0_iiii_param_9];
	ld.param.u32 	%r2, [_Z23inject_sources_2D_constPfS_S_S_S_S_PiS0_iiii_param_10];
	cvta.to.global.u64 	%rd10, %rd9;
	mov.u32 	%r5, %tid.x;
	mov.u32 	%r6, %ctaid.x;
	mov.u32 	%r7, %ntid.x;
	mad.lo.s32 	%r1, %r6, %r7, %r5;
	mul.wide.s32 	%rd11, %r3, 4;
	add.s64 	%rd1, %rd10, %rd11;
	setp.ge.s32 	%p1, %r1, %r4;
	@%p1 bra 	$L__BB3_2;
	ld.param.u64 	%rd30, [_Z23inject_sources_2D_constPfS_S_S_S_S_PiS0_iiii_param_0];
	cvta.to.global.u64 	%rd12, %rd7;
	cvta.to.global.u64 	%rd13, %rd8;
	cvta.to.global.u64 	%rd14, %rd3;
	cvta.to.global.u64 	%rd15, %rd30;
	cvta.to.global.u64 	%rd16, %rd4;
	cvta.to.global.u64 	%rd17, %rd5;
	cvta.to.global.u64 	%rd18, %rd6;
	ld.global.f32 	%f1, [%rd1];
	mul.wide.s32 	%rd19, %r1, 4;
	add.s64 	%rd20, %rd12, %rd19;
	ld.global.u32 	%r8, [%rd20];
	add.s64 	%rd21, %rd13, %rd19;
	ld.global.u32 	%r9, [%rd21];
	add.s64 	%rd22, %rd14, %rd19;
	ld.global.f32 	%f2, [%rd22];
	mad.lo.s32 	%r10, %r9, %r2, %r8;
	mul.wide.s32 	%rd23, %r10, 4;
	add.s64 	%rd24, %rd15, %rd23;
	ld.global.f32 	%f3, [%rd24];
	fma.rn.f32 	%f4, %f1, %f2, %f3;
	st.global.f32 	[%rd24], %f4;
	add.s64 	%rd25, %rd16, %rd19;
	ld.global.f32 	%f5, [%rd25];
	mul.wide.s32 	%rd26, %r2, 4;
	add.s64 	%rd27, %rd24, %rd26;
	ld.global.f32 	%f6, [%rd27];
	fma.rn.f32 	%f7, %f1, %f5, %f6;
	st.global.f32 	[%rd27], %f7;
	add.s64 	%rd28, %rd17, %rd19;
	ld.global.f32 	%f8, [%rd28];
	ld.global.f32 	%f9, [%rd24+4];
	fma.rn.f32 	%f10, %f1, %f8, %f9;
	st.global.f32 	[%rd24+4], %f10;
	add.s64 	%rd29, %rd18, %rd19;
	ld.global.f32 	%f11, [%rd29];
	ld.global.f32 	%f12, [%rd27+4];
	fma.rn.f32 	%f13, %f1, %f11, %f12;
	st.global.f32 	[%rd27+4], %f13;
$L__BB3_2:
	ret;

}
	// .globl	_Z23inject_sources_3D_constPfS_S_S_S_S_S_S_S_S_PiS0_S0_iiiii
.visible .entry _Z23inject_sources_3D_constPfS_S_S_S_S_S_S_S_S_PiS0_S0_iiiii(
	.param .u64 .ptr .align 1 _Z23inject_sources_3D_constPfS_S_S_S_S_S_S_S_S_PiS0_S0_iiiii_param_0,
	.param .u64 .ptr .align 1 _Z23inject_sources_3D_constPfS_S_S_S_S_S_S_S_S_PiS0_S0_iiiii_param_1,
	.param .u64 .ptr .align 1 _Z23inject_sources_3D_constPfS_S_S_S_S_S_S_S_S_PiS0_S0_iiiii_param_2,
	.param .u64 .ptr .align 1 _Z23inject_sources_3D_constPfS_S_S_S_S_S_S_S_S_PiS0_S0_iiiii_param_3,
	.param .u64 .ptr .align 1 _Z23inject_sources_3D_constPfS_S_S_S_S_S_S_S_S_PiS0_S0_iiiii_param_4,
	.param .u64 .ptr .align 1 _Z23inject_sources_3D_constPfS_S_S_S_S_S_S_S_S_PiS0_S0_iiiii_param_5,
	.param .u64 .ptr .align 1 _Z23inject_sources_3D_constPfS_S_S_S_S_S_S_S_S_PiS0_S0_iiiii_param_6,
	.param .u64 .ptr .align 1 _Z23inject_sources_3D_constPfS_S_S_S_S_S_S_S_S_PiS0_S0_iiiii_param_7,
	.param .u64 .ptr .align 1 _Z23inject_sources_3D_constPfS_S_S_S_S_S_S_S_S_PiS0_S0_iiiii_param_8,
	.param .u64 .ptr .align 1 _Z23inject_sources_3D_constPfS_S_S_S_S_S_S_S_S_PiS0_S0_iiiii_param_9,
	.param .u64 .ptr .align 1 _Z23inject_sources_3D_constPfS_S_S_S_S_S_S_S_S_PiS0_S0_iiiii_param_10,
	.param .u64 .ptr .align 1 _Z23inject_sources_3D_constPfS_S_S_S_S_S_S_S_S_PiS0_S0_iiiii_param_11,
	.param .u64 .ptr .align 1 _Z23inject_sources_3D_constPfS_S_S_S_S_S_S_S_S_PiS0_S0_iiiii_param_12,
	.param .u32 _Z23inject_sources_3D_constPfS_S_S_S_S_S_S_S_S_PiS0_S0_iiiii_param_13,
	.param .u32 _Z23inject_sources_3D_constPfS_S_S_S_S_S_S_S_S_PiS0_S0_iiiii_param_14,
	.param .u32 _Z23inject_sources_3D_constPfS_S_S_S_S_S_S_S_S_PiS0_S0_iiiii_param_15,
	.param .u32 _Z23inject_sources_3D_constPfS_S_S_S_S_S_S_S_S_PiS0_S0_iiiii_param_16,
	.param .u32 _Z23inject_sources_3D_constPfS_S_S_S_S_S_S_S_S_PiS0_S0_iiiii_param_17
)
{
	.reg .pred 	%p<2>;
	.reg .b32 	%r<15>;
	.reg .b32 	%f<26>;
	.reg .b64 	%rd<52>;

	ld.param.u64 	%rd14, [_Z23inject_sources_3D_constPfS_S_S_S_S_S_S_S_S_PiS0_S0_iiiii_param_1];
	ld.param.u64 	%rd3, [_Z23inject_sources_3D_constPfS_S_S_S_S_S_S_S_S_PiS0_S0_iiiii_param_2];
	ld.param.u64 	%rd5, [_Z23inject_sources_3D_constPfS_S_S_S_S_S_S_S_S_PiS0_S0_iiiii_param_4];
	ld.param.u64 	%rd6, [_Z23inject_sources_3D_constPfS_S_S_S_S_S_S_S_S_PiS0_S0_iiiii_param_5];
	ld.param.u64 	%rd9, [_Z23inject_sources_3D_constPfS_S_S_S_S_S_S_S_S_PiS0_S0_iiiii_param_8];
	ld.param.u64 	%rd10, [_Z23inject_sources_3D_constPfS_S_S_S_S_S_S_S_S_PiS0_S0_iiiii_param_9];
	ld.param.u64 	%rd11, [_Z23inject_sources_3D_constPfS_S_S_S_S_S_S_S_S_PiS0_S0_iiiii_param_10];
	ld.param.u64 	%rd12, [_Z23inject_sources_3D_constPfS_S_S_S_S_S_S_S_S_PiS0_S0_iiiii_param_11];
	ld.param.u64 	%rd13, [_Z23inject_sources_3D_constPfS_S_S_S_S_S_S_S_S_PiS0_S0_iiiii_param_12];
	ld.param.u32 	%r4, [_Z23inject_sources_3D_constPfS_S_S_S_S_S_S_S_S_PiS0_S0_iiiii_param_13];
	ld.param.u32 	%r5, [_Z23inject_sources_3D_constPfS_S_S_S_S_S_S_S_S_PiS0_S0_iiiii_param_14];
	ld.param.u32 	%r2, [_Z23inject_sources_3D_constPfS_S_S_S_S_S_S_S_S_PiS0_S0_iiiii_param_15];
	ld.param.u32 	%r3, [_Z23inject_sources_3D_constPfS_S_S_S_S_S_S_S_S_PiS0_S0_iiiii_param_17];
	cvta.to.global.u64 	%rd15, %rd14;
	mov.u32 	%r6, %tid.x;
	mov.u32 	%r7, %ctaid.x;
	mov.u32 	%r8, %ntid.x;
	mad.lo.s32 	%r1, %r7, %r8, %r6;
	mul.wide.s32 	%rd16, %r4, 4;
	add.s64 	%rd1, %rd15, %rd16;
	setp.ge.s32 	%p1, %r1, %r5;
	@%p1 bra 	$L__BB4_2;
	ld.param.u64 	%rd51, [_Z23inject_sources_3D_constPfS_S_S_S_S_S_S_S_S_PiS0_S0_iiiii_param_7];
	ld.param.u64 	%rd50, [_Z23inject_sources_3D_constPfS_S_S_S_S_S_S_S_S_PiS0_S0_iiiii_param_6];
	ld.param.u64 	%rd49, [_Z23inject_sources_3D_constPfS_S_S_S_S_S_S_S_S_PiS0_S0_iiiii_param_3];
	ld.param.u64 	%rd48, [_Z23inject_sources_3D_constPfS_S_S_S_S_S_S_S_S_PiS0_S0_iiiii_param_0];
	cvta.to.global.u64 	%rd17, %rd11;
	cvta.to.global.u64 	%rd18, %rd12;
	cvta.to.global.u64 	%rd19, %rd13;
	cvta.to.global.u64 	%rd20, %rd3;
	cvta.to.global.u64 	%rd21, %rd48;
	cvta.to.global.u64 	%rd22, %rd49;
	cvta.to.global.u64 	%rd23, %rd5;
	cvta.to.global.u64 	%rd24, %rd6;
	cvta.to.global.u64 	%rd25, %rd50;
	cvta.to.global.u64 	%rd26, %rd51;
	cvta.to.global.u64 	%rd27, %rd9;
	cvta.to.global.u64 	%rd28, %rd10;
	ld.global.f32 	%f1, [%rd1];
	mul.wide.s32 	%rd29, %r1, 4;
	add.s64 	%rd30, %rd17, %rd29;
	ld.global.u32 	%r9, [%rd30];
	add.s64 	%rd31, %rd18, %rd29;
	ld.global.u32 	%r10, [%rd31];
	add.s64 	%rd32, %rd19, %rd29;
	ld.global.u32 	%r11, [%rd32];
	mul.lo.s32 	%r12, %r3, %r2;
	add.s64 	%rd33, %rd20, %rd29;
	ld.global.f32 	%f2, [%rd33];
	mad.lo.s32 	%r13, %r10, %r12, %r9;
	mad.lo.s32 	%r14, %r11, %r2, %r13;
	mul.wide.s32 	%rd34, %r14, 4;
	add.s64 	%rd35, %rd21, %rd34;
	ld.global.f32 	%f3, [%rd35];
	fma.rn.f32 	%f4, %f1, %f2, %f3;
	st.global.f32 	[%rd35], %f4;
	add.s64 	%rd36, %rd22, %rd29;
	ld.global.f32 	%f5, [%rd36];
	mul.wide.s32 	%rd37, %r2, 4;
	add.s64 	%rd38, %rd35, %rd37;
	ld.global.f32 	%f6, [%rd38];
	fma.rn.f32 	%f7, %f1, %f5, %f6;
	st.global.f32 	[%rd38], %f7;
	add.s64 	%rd39, %rd23, %rd29;
	ld.global.f32 	%f8, [%rd39];
	ld.global.f32 	%f9, [%rd35+4];
	fma.rn.f32 	%f10, %f1, %f8, %f9;
	st.global.f32 	[%rd35+4], %f10;
	add.s64 	%rd40, %rd24, %rd29;
	ld.global.f32 	%f11, [%rd40];
	ld.global.f32 	%f12, [%rd38+4];
	fma.rn.f32 	%f13, %f1, %f11, %f12;
	st.global.f32 	[%rd38+4], %f13;
	add.s64 	%rd41, %rd25, %rd29;
	ld.global.f32 	%f14, [%rd41];
	mul.wide.s32 	%rd42, %r12, 4;
	add.s64 	%rd43, %rd35, %rd42;
	ld.global.f32 	%f15, [%rd43];
	fma.rn.f32 	%f16, %f1, %f14, %f15;
	st.global.f32 	[%rd43], %f16;
	add.s64 	%rd44, %rd26, %rd29;
	ld.global.f32 	%f17, [%rd44];
	add.s64 	%rd45, %rd43, %rd37;
	ld.global.f32 	%f18, [%rd45];
	fma.rn.f32 	%f19, %f1, %f17, %f18;
	st.global.f32 	[%rd45], %f19;
	add.s64 	%rd46, %rd27, %rd29;
	ld.global.f32 	%f20, [%rd46];
	ld.global.f32 	%f21, [%rd43+4];
	fma.rn.f32 	%f22, %f1, %f20, %f21;
	st.global.f32 	[%rd43+4], %f22;
	add.s64 	%rd47, %rd28, %rd29;
	ld.global.f32 	%f23, [%rd47];
	ld.global.f32 	%f24, [%rd45+4];
	fma.rn.f32 	%f25, %f1, %f23, %f24;
	st.global.f32 	[%rd45+4], %f25;
$L__BB4_2:
	ret;

}
	// .globl	_Z17inject_sources_2DPfS_S_S_S_S_S_PiS0_iiii
.visible .entry _Z17inject_sources_2DPfS_S_S_S_S_S_PiS0_iiii(
	.param .u64 .ptr .align 1 _Z17inject_sources_2DPfS_S_S_S_S_S_PiS0_iiii_param_0,
	.param .u64 .ptr .align 1 _Z17inject_sources_2DPfS_S_S_S_S_S_PiS0_iiii_param_1,
	.param .u64 .ptr .align 1 _Z17inject_sources_2DPfS_S_S_S_S_S_PiS0_iiii_param_2,
	.param .u64 .ptr .align 1 _Z17inject_sources_2DPfS_S_S_S_S_S_PiS0_iiii_param_3,
	.param .u64 .ptr .align 1 _Z17inject_sources_2DPfS_S_S_S_S_S_PiS0_iiii_param_4,
	.param .u64 .ptr .align 1 _Z17inject_sources_2DPfS_S_S_S_S_S_PiS0_iiii_param_5,
	.param .u64 .ptr .align 1 _Z17inject_sources_2DPfS_S_S_S_S_S_PiS0_iiii_param_6,
	.param .u64 .ptr .align 1 _Z17inject_sources_2DPfS_S_S_S_S_S_PiS0_iiii_param_7,
	.param .u64 .ptr .align 1 _Z17inject_sources_2DPfS_S_S_S_S_S_PiS0_iiii_param_8,
	.param .u32 _Z17inject_sources_2DPfS_S_S_S_S_S_PiS0_iiii_param_9,
	.param .u32 _Z17inject_sources_2DPfS_S_S_S_S_S_PiS0_iiii_param_10,
	.param .u32 _Z17inject_sources_2DPfS_S_S_S_S_S_PiS0_iiii_param_11,
	.param .u32 _Z17inject_sources_2DPfS_S_S_S_S_S_PiS0_iiii_param_12
)
{
	.reg .pred 	%p<9>;
	.reg .b32 	%r<16>;
	.reg .b32 	%f<57>;
	.reg .b64 	%rd<38>;

	ld.param.u64 	%rd6, [_Z17inject_sources_2DPfS_S_S_S_S_S_PiS0_iiii_param_0];
	ld.param.u64 	%rd13, [_Z17inject_sources_2DPfS_S_S_S_S_S_PiS0_iiii_param_1];
	ld.param.u64 	%rd14, [_Z17inject_sources_2DPfS_S_S_S_S_S_PiS0_iiii_param_2];
	ld.param.u64 	%rd7, [_Z17inject_sources_2DPfS_S_S_S_S_S_PiS0_iiii_param_3];
	ld.param.u64 	%rd8, [_Z17inject_sources_2DPfS_S_S_S_S_S_PiS0_iiii_param_4];
	ld.param.u64 	%rd9, [_Z17inject_sources_2DPfS_S_S_S_S_S_PiS0_iiii_param_5];
	ld.param.u64 	%rd10, [_Z17inject_sources_2DPfS_S_S_S_S_S_PiS0_iiii_param_6];
	ld.param.u64 	%rd11, [_Z17inject_sources_2DPfS_S_S_S_S_S_PiS0_iiii_param_7];
	ld.param.u64 	%rd12, [_Z17inject_sources_2DPfS_S_S_S_S_S_PiS0_iiii_param_8];
	ld.param.u32 	%r6, [_Z17inject_sources_2DPfS_S_S_S_S_S_PiS0_iiii_param_9];
	ld.param.u32 	%r7, [_Z17inject_sources_2DPfS_S_S_S_S_S_PiS0_iiii_param_10];
	ld.param.u32 	%r5, [_Z17inject_sources_2DPfS_S_S_S_S_S_PiS0_iiii_param_11];
	cvta.to.global.u64 	%rd1, %rd14;
	cvta.to.global.u64 	%rd15, %rd13;
	mov.u32 	%r8, %tid.x;
	mov.u32 	%r9, %ctaid.x;
	mov.u32 	%r10, %ntid.x;
	mad.lo.s32 	%r1, %r9, %r10, %r8;
	mul.wide.s32 	%rd16, %r6, 4;
	add.s64 	%rd17, %rd15, %rd16;
	ld.global.f32 	%f1, [%rd17];
	setp.ge.s32 	%p1, %r1, %r7;
	@%p1 bra 	$L__BB5_16;
	cvta.to.global.u64 	%rd18, %rd11;
	cvta.to.global.u64 	%rd19, %rd12;
	mul.wide.s32 	%rd20, %r1, 4;
	add.s64 	%rd21, %rd18, %rd20;
	ld.global.u32 	%r2, [%rd21];
	add.s64 	%rd22, %rd19, %rd20;
	ld.global.u32 	%r11, [%rd22];
	mul.lo.s32 	%r3, %r11, %r5;
	add.s32 	%r4, %r3, %r2;
	mul.wide.s32 	%rd23, %r4, 4;
	add.s64 	%rd2, %rd1, %rd23;
	ld.global.f32 	%f2, [%rd2];
	mul.wide.s32 	%rd3, %r5, 4;
	add.s64 	%rd4, %rd2, %rd3;
	ld.global.f32 	%f3, [%rd4];
	setp.eq.f32 	%p2, %f2, %f3;
	@%p2 bra 	$L__BB5_3;
	sub.f32 	%f37, %f2, %f3;
	add.f32 	%f38, %f2, %f3;
	div.rn.f32 	%f39, %f37, %f38;
	abs.f32 	%f56, %f39;
	bra.uni 	$L__BB5_15;
$L__BB5_3:
	ld.global.f32 	%f5, [%rd2+4];
	setp.eq.f32 	%p3, %f2, %f5;
	@%p3 bra 	$L__BB5_5;
	sub.f32 	%f34, %f2, %f5;
	add.f32 	%f35, %f2, %f5;
	div.rn.f32 	%f36, %f34, %f35;
	abs.f32 	%f56, %f36;
	bra.uni 	$L__BB5_15;
$L__BB5_5:
	ld.global.f32 	%f7, [%rd4+4];
	setp.eq.f32 	%p4, %f2, %f7;
	@%p4 bra 	$L__BB5_7;
	sub.f32 	%f31, %f2, %f7;
	add.f32 	%f32, %f2, %f7;
	div.rn.f32 	%f33, %f31, %f32;
	abs.f32 	%f56, %f33;
	bra.uni 	$L__BB5_15;
$L__BB5_7:
	ld.global.f32 	%f9, [%rd2+-4];
	setp.eq.f32 	%p5, %f2, %f9;
	@%p5 bra 	$L__BB5_9;
	sub.f32 	%f28, %f2, %f9;
	add.f32 	%f29, %f2, %f9;
	div.rn.f32 	%f30, %f28, %f29;
	abs.f32 	%f56, %f30;
	bra.uni 	$L__BB5_15;
$L__BB5_9:
	shl.b32 	%r12, %r5, 1;
	add.s32 	%r13, %r3, %r5;
	sub.s32 	%r14, %r13, %r12;
	add.s32 	%r15, %r14, %r2;
	mul.wide.s32 	%rd24, %r15, 4;
	add.s64 	%rd5, %rd1, %rd24;
	ld.global.f32 	%f11, [%rd5+-4];
	setp.eq.f32 	%p6, %f2, %f11;
	@%p6 bra 	$L__BB5_11;
	sub.f32 	%f25, %f2, %f11;
	add.f32 	%f26, %f2, %f11;
	div.rn.f32 	%f27, %f25, %f26;
	abs.f32 	%f56, %f27;
	bra.uni 	$L__BB5_15;
$L__BB5_11:
	ld.global.f32 	%f13, [%rd4+-4];
	setp.eq.f32 	%p7, %f2, %f13;
	@%p7 bra 	$L__BB5_13;
	sub.f32 	%f22, %f2, %f13;
	add.f32 	%f23, %f2, %f13;
	div.rn.f32 	%f24, %f22, %f23;
	abs.f32 	%f56, %f24;
	bra.uni 	$L__BB5_15;
$L__BB5_13:
	ld.global.f32 	%f15, [%rd5+4];
	setp.eq.f32 	%p8, %f2, %f15;
	mov.f32 	%f56, 0f00000000;
	@%p8 bra 	$L__BB5_15;
	sub.f32 	%f19, %f2, %f15;
	add.f32 	%f20, %f2, %f15;
	div.rn.f32 	%f21, %f19, %f20;
	abs.f32 	%f56, %f21;
$L__BB5_15:
	cvta.to.global.u64 	%rd25, %rd7;
	add.s64 	%rd27, %rd25, %rd20;
	ld.global.f32 	%f40, [%rd27];
	mul.f32 	%f41, %f1, %f40;
	cvta.to.global.u64 	%rd28, %rd6;
	add.s64 	%rd30, %rd28, %rd23;
	ld.global.f32 	%f42, [%rd30];
	fma.rn.f32 	%f43, %f56, %f41, %f42;
	st.global.f32 	[%rd30], %f43;
	cvta.to.global.u64 	%rd31, %rd8;
	add.s64 	%rd32, %rd31, %rd20;
	ld.global.f32 	%f44, [%rd32];
	mul.f32 	%f45, %f1, %f44;
	add.s64 	%rd33, %rd30, %rd3;
	ld.global.f32 	%f46, [%rd33];
	fma.rn.f32 	%f47, %f56, %f45, %f46;
	st.global.f32 	[%rd33], %f47;
	cvta.to.global.u64 	%rd34, %rd9;
	add.s64 	%rd35, %rd34, %rd20;
	ld.global.f32 	%f48, [%rd35];
	mul.f32 	%f49, %f1, %f48;
	ld.global.f32 	%f50, [%rd30+4];
	fma.rn.f32 	%f51, %f56, %f49, %f50;
	st.global.f32 	[%rd30+4], %f51;
	cvta.to.global.u64 	%rd36, %rd10;
	add.s64 	%rd37, %rd36, %rd20;
	ld.global.f32 	%f52, [%rd37];
	mul.f32 	%f53, %f1, %f52;
	ld.global.f32 	%f54, [%rd33+4];
	fma.rn.f32 	%f55, %f56, %f53, %f54;
	st.global.f32 	[%rd33+4], %f55;
$L__BB5_16:
	ret;

}
	// .globl	_Z17inject_sources_3DPfS_S_S_S_S_S_S_S_S_S_PiS0_S0_iiiii
.visible .entry _Z17inject_sources_3DPfS_S_S_S_S_S_S_S_S_S_PiS0_S0_iiiii(
	.param .u64 .ptr .align 1 _Z17inject_sources_3DPfS_S_S_S_S_S_S_S_S_S_PiS0_S0_iiiii_param_0,
	.param .u64 .ptr .align 1 _Z17inject_sources_3DPfS_S_S_S_S_S_S_S_S_S_PiS0_S0_iiiii_param_1,
	.param .u64 .ptr .align 1 _Z17inject_sources_3DPfS_S_S_S_S_S_S_S_S_S_PiS0_S0_iiiii_param_2,
	.param .u64 .ptr .align 1 _Z17inject_sources_3DPfS_S_S_S_S_S_S_S_S_S_PiS0_S0_iiiii_param_3,
	.param .u64 .ptr .align 1 _Z17inject_sources_3DPfS_S_S_S_S_S_S_S_S_S_PiS0_S0_iiiii_param_4,
	.param .u64 .ptr .align 1 _Z17inject_sources_3DPfS_S_S_S_S_S_S_S_S_S_PiS0_S0_iiiii_param_5,
	.param .u64 .ptr .align 1 _Z17inject_sources_3DPfS_S_S_S_S_S_S_S_S_S_PiS0_S0_iiiii_param_6,
	.param .u64 .ptr .align 1 _Z17inject_sources_3DPfS_S_S_S_S_S_S_S_S_S_PiS0_S0_iiiii_param_7,
	.param .u64 .ptr .align 1 _Z17inject_sources_3DPfS_S_S_S_S_S_S_S_S_S_PiS0_S0_iiiii_param_8,
	.param .u64 .ptr .align 1 _Z17inject_sources_3DPfS_S_S_S_S_S_S_S_S_S_PiS0_S0_iiiii_param_9,
	.param .u64 .ptr .align 1 _Z17inject_sources_3DPfS_S_S_S_S_S_S_S_S_S_PiS0_S0_iiiii_param_10,
	.param .u64 .ptr .align 1 _Z17inject_sources_3DPfS_S_S_S_S_S_S_S_S_S_PiS0_S0_iiiii_param_11,
	.param .u64 .ptr .align 1 _Z17inject_sources_3DPfS_S_S_S_S_S_S_S_S_S_PiS0_S0_iiiii_param_12,
	.param .u64 .ptr .align 1 _Z17inject_sources_3DPfS_S_S_S_S_S_S_S_S_S_PiS0_S0_iiiii_param_13,
	.param .u32 _Z17inject_sources_3DPfS_S_S_S_S_S_S_S_S_S_PiS0_S0_iiiii_param_14,
	.param .u32 _Z17inject_sources_3DPfS_S_S_S_S_S_S_S_S_S_PiS0_S0_iiiii_param_15,
	.param .u32 _Z17inject_sources_3DPfS_S_S_S_S_S_S_S_S_S_PiS0_S0_iiiii_param_16,
	.param .u32 _Z17inject_sources_3DPfS_S_S_S_S_S_S_S_S_S_PiS0_S0_iiiii_param_17,
	.param .u32 _Z17inject_sources_3DPfS_S_S_S_S_S_S_S_S_S_PiS0_S0_iiiii_param_18
)
{
	.reg .pred 	%p<28>;
	.reg .b32 	%r<28>;
	.reg .b32 	%f<168>;
	.reg .b64 	%rd<67>;

	ld.param.u64 	%rd25, [_Z17inject_sources_3DPfS_S_S_S_S_S_S_S_S_S_PiS0_S0_iiiii_param_1];
	ld.param.u64 	%rd26, [_Z17inject_sources_3DPfS_S_S_S_S_S_S_S_S_S_PiS0_S0_iiiii_param_2];
	ld.param.u64 	%rd14, [_Z17inject_sources_3DPfS_S_S_S_S_S_S_S_S_S_PiS0_S0_iiiii_param_3];
	ld.param.u64 	%rd15, [_Z17inject_sources_3DPfS_S_S_S_S_S_S_S_S_S_PiS0_S0_iiiii_param_4];
	ld.param.u64 	%rd17, [_Z17inject_sources_3DPfS_S_S_S_S_S_S_S_S_S_PiS0_S0_iiiii_param_6];
	ld.param.u64 	%rd18, [_Z17inject_sources_3DPfS_S_S_S_S_S_S_S_S_S_PiS0_S0_iiiii_param_7];
	ld.param.u64 	%rd19, [_Z17inject_sources_3DPfS_S_S_S_S_S_S_S_S_S_PiS0_S0_iiiii_param_8];
	ld.param.u64 	%rd20, [_Z17inject_sources_3DPfS_S_S_S_S_S_S_S_S_S_PiS0_S0_iiiii_param_9];
	ld.param.u64 	%rd21, [_Z17inject_sources_3DPfS_S_S_S_S_S_S_S_S_S_PiS0_S0_iiiii_param_10];
	ld.param.u64 	%rd22, [_Z17inject_sources_3DPfS_S_S_S_S_S_S_S_S_S_PiS0_S0_iiiii_param_11];
	ld.param.u64 	%rd23, [_Z17inject_sources_3DPfS_S_S_S_S_S_S_S_S_S_PiS0_S0_iiiii_param_12];
	ld.param.u64 	%rd24, [_Z17inject_sources_3DPfS_S_S_S_S_S_S_S_S_S_PiS0_S0_iiiii_param_13];
	ld.param.u32 	%r12, [_Z17inject_sources_3DPfS_S_S_S_S_S_S_S_S_S_PiS0_S0_iiiii_param_14];
	ld.param.u32 	%r13, [_Z17inject_sources_3DPfS_S_S_S_S_S_S_S_S_S_PiS0_S0_iiiii_param_15];
	ld.param.u32 	%r10, [_Z17inject_sources_3DPfS_S_S_S_S_S_S_S_S_S_PiS0_S0_iiiii_param_16];
	ld.param.u32 	%r11, [_Z17inject_sources_3DPfS_S_S_S_S_S_S_S_S_S_PiS0_S0_iiiii_param_18];
	cvta.to.global.u64 	%rd1, %rd26;
	cvta.to.global.u64 	%rd27, %rd25;
	mov.u32 	%r14, %tid.x;
	mov.u32 	%r15, %ctaid.x;
	mov.u32 	%r16, %ntid.x;
	mad.lo.s32 	%r1, %r15, %r16, %r14;
	mul.wide.s32 	%rd28, %r12, 4;
	add.s64 	%rd29, %rd27, %rd28;
	ld.global.f32 	%f1, [%rd29];
	setp.ge.s32 	%p1, %r1, %r13;
	@%p1 bra 	$L__BB6_54;
	cvta.to.global.u64 	%rd30, %rd22;
	cvta.to.global.u64 	%rd31, %rd23;
	cvta.to.global.u64 	%rd32, %rd24;
	mul.wide.s32 	%rd33, %r1, 4;
	add.s64 	%rd34, %rd30, %rd33;
	ld.global.u32 	%r2, [%rd34];
	add.s64 	%rd35, %rd31, %rd33;
	ld.global.u32 	%r17, [%rd35];
	add.s64 	%rd36, %rd32, %rd33;
	ld.global.u32 	%r18, [%rd36];
	mul.lo.s32 	%r3, %r11, %r10;
	mul.lo.s32 	%r4, %r17, %r3;
	mul.lo.s32 	%r5, %r18, %r10;
	add.s32 	%r6, %r4, %r2;
	add.s32 	%r7, %r6, %r5;
	mul.wide.s32 	%rd37, %r7, 4;
	add.s64 	%rd2, %rd1, %rd37;
	ld.global.f32 	%f2, [%rd2];
	mul.wide.s32 	%rd3, %r10, 4;
	add.s64 	%rd4, %rd2, %rd3;
	ld.global.f32 	%f3, [%rd4];
	setp.eq.f32 	%p2, %f2, %f3;
	@%p2 bra 	$L__BB6_3;
	sub.f32 	%f132, %f2, %f3;
	add.f32 	%f133, %f2, %f3;
	div.rn.f32 	%f134, %f132, %f133;
	abs.f32 	%f167, %f134;
	bra.uni 	$L__BB6_53;
$L__BB6_3:
	mul.wide.s32 	%rd5, %r3, 4;
	add.s64 	%rd6, %rd2, %rd5;
	ld.global.f32 	%f5, [%rd6];
	setp.eq.f32 	%p3, %f2, %f5;
	@%p3 bra 	$L__BB6_5;
	sub.f32 	%f129, %f2, %f5;
	add.f32 	%f130, %f2, %f5;
	div.rn.f32 	%f131, %f129, %f130;
	abs.f32 	%f167, %f131;
	bra.uni 	$L__BB6_53;
$L__BB6_5:
	ld.global.f32 	%f7, [%rd2+4];
	setp.eq.f32 	%p4, %f2, %f7;
	@%p4 bra 	$L__BB6_7;
	sub.f32 	%f126, %f2, %f7;
	add.f32 	%f127, %f2, %f7;
	div.rn.f32 	%f128, %f126, %f127;
	abs.f32 	%f167, %f128;
	bra.uni 	$L__BB6_53;
$L__BB6_7:
	shl.b32 	%r19, %r10, 1;
	add.s32 	%r20, %r5, %r10;
	sub.s32 	%r8, %r20, %r19;
	add.s32 	%r21, %r6, %r8;
	mul.wide.s32 	%rd38, %r21, 4;
	add.s64 	%rd7, %rd1, %rd38;
	ld.global.f32 	%f9, [%rd7];
	setp.eq.f32 	%p5, %f2, %f9;
	@%p5 bra 	$L__BB6_9;
	sub.f32 	%f123, %f2, %f9;
	add.f32 	%f124, %f2, %f9;
	div.rn.f32 	%f125, %f123, %f124;
	abs.f32 	%f167, %f125;
	bra.uni 	$L__BB6_53;
$L__BB6_9:
	shl.b32 	%r22, %r3, 1;
	add.s32 	%r23, %r4, %r3;
	sub.s32 	%r9, %r23, %r22;
	add.s32 	%r24, %r5, %r2;
	add.s32 	%r25, %r24, %r9;
	mul.wide.s32 	%rd39, %r25, 4;
	add.s64 	%rd8, %rd1, %rd39;
	ld.global.f32 	%f11, [%rd8];
	setp.eq.f32 	%p6, %f2, %f11;
	@%p6 bra 	$L__BB6_11;
	sub.f32 	%f120, %f2, %f11;
	add.f32 	%f121, %f2, %f11;
	div.rn.f32 	%f122, %f120, %f121;
	abs.f32 	%f167, %f122;
	bra.uni 	$L__BB6_53;
$L__BB6_11:
	ld.global.f32 	%f13, [%rd2+-4];
	setp.eq.f32 	%p7, %f2, %f13;
	@%p7 bra 	$L__BB6_13;
	sub.f32 	%f117, %f2, %f13;
	add.f32 	%f118, %f2, %f13;
	div.rn.f32 	%f119, %f117, %f118;
	abs.f32 	%f167, %f119;
	bra.uni 	$L__BB6_53;
$L__BB6_13:
	ld.global.f32 	%f15, [%rd4+4];
	setp.eq.f32 	%p8, %f2, %f15;
	@%p8 bra 	$L__BB6_15;
	sub.f32 	%f114, %f2, %f15;
	add.f32 	%f115, %f2, %f15;
	div.rn.f32 	%f116, %f114, %f115;
	abs.f32 	%f167, %f116;
	bra.uni 	$L__BB6_53;
$L__BB6_15:
	ld.global.f32 	%f17, [%rd7+-4];
	setp.eq.f32 	%p9, %f2, %f17;
	@%p9 bra 	$L__BB6_17;
	sub.f32 	%f111, %f2, %f17;
	add.f32 	%f112, %f2, %f17;
	div.rn.f32 	%f113, %f111, %f112;
	abs.f32 	%f167, %f113;
	bra.uni 	$L__BB6_53;
$L__BB6_17:
	ld.global.f32 	%f19, [%rd4+-4];
	setp.eq.f32 	%p10, %f2, %f19;
	@%p10 bra 	$L__BB6_19;
	sub.f32 	%f108, %f2, %f19;
	add.f32 	%f109, %f2, %f19;
	div.rn.f32 	%f110, %f108, %f109;
	abs.f32 	%f167, %f110;
	bra.uni 	$L__BB6_53;
$L__BB6_19:
	ld.global.f32 	%f21, [%rd7+4];
	setp.eq.f32 	%p11, %f2, %f21;
	@%p11 bra 	$L__BB6_21;
	sub.f32 	%f105, %f2, %f21;
	add.f32 	%f106, %f2, %f21;
	div.rn.f32 	%f107, %f105, %f106;
	abs.f32 	%f167, %f107;
	bra.uni 	$L__BB6_53;
$L__BB6_21:
	add.s64 	%rd9, %rd4, %rd5;
	ld.global.f32 	%f23, [%rd9];
	setp.eq.f32 	%p12, %f2, %f23;
	@%p12 bra 	$L__BB6_23;
	sub.f32 	%f102, %f2, %f23;
	add.f32 	%f103, %f2, %f23;
	div.rn.f32 	%f104, %f102, %f103;
	abs.f32 	%f167, %f104;
	bra.uni 	$L__BB6_53;
$L__BB6_23:
	add.s32 	%r26, %r9, %r2;
	add.s32 	%r27, %r26, %r8;
	mul.wide.s32 	%rd40, %r27, 4;
	add.s64 	%rd10, %rd1, %rd40;
	ld.global.f32 	%f25, [%rd10];
	setp.eq.f32 	%p13, %f2, %f25;
	@%p13 bra 	$L__BB6_25;
	sub.f32 	%f99, %f2, %f25;
	add.f32 	%f100, %f2, %f25;
	div.rn.f32 	%f101, %f99, %f100;
	abs.f32 	%f167, %f101;
	bra.uni 	$L__BB6_53;
$L__BB6_25:
	add.s64 	%rd11, %rd7, %rd5;
	ld.global.f32 	%f27, [%rd11];
	setp.eq.f32 	%p14, %f2, %f27;
	@%p14 bra 	$L__BB6_27;
	sub.f32 	%f96, %f2, %f27;
	add.f32 	%f97, %f2, %f27;
	div.rn.f32 	%f98, %f96, %f97;
	abs.f32 	%f167, %f98;
	bra.uni 	$L__BB6_53;
$L__BB6_27:
	add.s64 	%rd12, %rd8, %rd3;
	ld.global.f32 	%f29, [%rd12];
	setp.eq.f32 	%p15, %f2, %f29;
	@%p15 bra 	$L__BB6_29;
	sub.f32 	%f93, %f2, %f29;
	add.f32 	%f94, %f2, %f29;
	div.rn.f32 	%f95, %f93, %f94;
	abs.f32 	%f167, %f95;
	bra.uni 	$L__BB6_53;
$L__BB6_29:
	ld.global.f32 	%f31, [%rd6+4];
	setp.eq.f32 	%p16, %f2, %f31;
	@%p16 bra 	$L__BB6_31;
	sub.f32 	%f90, %f2, %f31;
	add.f32 	%f91, %f2, %f31;
	div.rn.f32 	%f92, %f90, %f91;
	abs.f32 	%f167, %f92;
	bra.uni 	$L__BB6_53;
$L__BB6_31:
	ld.global.f32 	%f33, [%rd8+-4];
	setp.eq.f32 	%p17, %f2, %f33;
	@%p17 bra 	$L__BB6_33;
	sub.f32 	%f87, %f2, %f33;
	add.f32 	%f88, %f2, %f33;
	div.rn.f32 	%f89, %f87, %f88;
	abs.f32 	%f167, %f89;
	bra.uni 	$L__BB6_53;
$L__BB6_33:
	ld.global.f32 	%f35, [%rd6+-4];
	setp.eq.f32 	%p18, %f2, %f35;
	@%p18 bra 	$L__BB6_35;
	sub.f32 	%f84, %f2, %f35;
	add.f32 	%f85, %f2, %f35;
	div.rn.f32 	%f86, %f84, %f85;
	abs.f32 	%f167, %f86;
	bra.uni 	$L__BB6_53;
$L__BB6_35:
	ld.global.f32 	%f37, [%rd8+4];
	setp.eq.f32 	%p19, %f2, %f37;
	@%p19 bra 	$L__BB6_37;
	sub.f32 	%f81, %f2, %f37;
	add.f32 	%f82, %f2, %f37;
	div.rn.f32 	%f83, %f81, %f82;
	abs.f32 	%f167, %f83;
	bra.uni 	$L__BB6_53;
$L__BB6_37:
	ld.global.f32 	%f39, [%rd9+4];
	setp.eq.f32 	%p20, %f2, %f39;
	@%p20 bra 	$L__BB6_39;
	sub.f32 	%f78, %f2, %f39;
	add.f32 	%f79, %f2, %f39;
	div.rn.f32 	%f80, %f78, %f79;
	abs.f32 	%f167, %f80;
	bra.uni 	$L__BB6_53;
$L__BB6_39:
	ld.global.f32 	%f41, [%rd9+-4];
	setp.eq.f32 	%p21, %f2, %f41;
	@%p21 bra 	$L__BB6_41;
	sub.f32 	%f75, %f2, %f41;
	add.f32 	%f76, %f2, %f41;
	div.rn.f32 	%f77, %f75, %f76;
	abs.f32 	%f167, %f77;
	bra.uni 	$L__BB6_53;
$L__BB6_41:
	ld.global.f32 	%f43, [%rd11+4];
	setp.eq.f32 	%p22, %f2, %f43;
	@%p22 bra 	$L__BB6_43;
	sub.f32 	%f72, %f2, %f43;
	add.f32 	%f73, %f2, %f43;
	div.rn.f32 	%f74, %f72, %f73;
	abs.f32 	%f167, %f74;
	bra.uni 	$L__BB6_53;
$L__BB6_43:
	ld.global.f32 	%f45, [%rd11+-4];
	setp.eq.f32 	%p23, %f2, %f45;
	@%p23 bra 	$L__BB6_45;
	sub.f32 	%f69, %f2, %f45;
	add.f32 	%f70, %f2, %f45;
	div.rn.f32 	%f71, %f69, %f70;
	abs.f32 	%f167, %f71;
	bra.uni 	$L__BB6_53;
$L__BB6_45:
	ld.global.f32 	%f47, [%rd12+4];
	setp.eq.f32 	%p24, %f2, %f47;
	@%p24 bra 	$L__BB6_47;
	sub.f32 	%f66, %f2, %f47;
	add.f32 	%f67, %f2, %f47;
	div.rn.f32 	%f68, %f66, %f67;
	abs.f32 	%f167, %f68;
	bra.uni 	$L__BB6_53;
$L__BB6_47:
	ld.global.f32 	%f49, [%rd12+-4];
	setp.eq.f32 	%p25, %f2, %f49;
	@%p25 bra 	$L__BB6_49;
	sub.f32 	%f63, %f2, %f49;
	add.f32 	%f64, %f2, %f49;
	div.rn.f32 	%f65, %f63, %f64;
	abs.f32 	%f167, %f65;
	bra.uni 	$L__BB6_53;
$L__BB6_49:
	ld.global.f32 	%f51, [%rd10+4];
	setp.eq.f32 	%p26, %f2, %f51;
	@%p26 bra 	$L__BB6_51;
	sub.f32 	%f60, %f2, %f51;
	add.f32 	%f61, %f2, %f51;
	div.rn.f32 	%f62, %f60, %f61;
	abs.f32 	%f167, %f62;
	bra.uni 	$L__BB6_53;
$L__BB6_51:
	ld.global.f32 	%f53, [%rd10+-4];
	setp.eq.f32 	%p27, %f2, %f53;
	mov.f32 	%f167, 0f00000000;
	@%p27 bra 	$L__BB6_53;
	sub.f32 	%f57, %f2, %f53;
	add.f32 	%f58, %f2, %f53;
	div.rn.f32 	%f59, %f57, %f58;
	abs.f32 	%f167, %f59;
$L__BB6_53:
	ld.param.u64 	%rd66, [_Z17inject_sources_3DPfS_S_S_S_S_S_S_S_S_S_PiS0_S0_iiiii_param_5];
	ld.param.u64 	%rd65, [_Z17inject_sources_3DPfS_S_S_S_S_S_S_S_S_S_PiS0_S0_iiiii_param_0];
	cvta.to.global.u64 	%rd41, %rd14;
	mul.wide.s32 	%rd42, %r1, 4;
	add.s64 	%rd43, %rd41, %rd42;
	ld.global.f32 	%f135, [%rd43];
	mul.f32 	%f136, %f1, %f135;
	cvta.to.global.u64 	%rd44, %rd65;
	mul.wide.s32 	%rd45, %r7, 4;
	add.s64 	%rd46, %rd44, %rd45;
	ld.global.f32 	%f137, [%rd46];
	fma.rn.f32 	%f138, %f167, %f136, %f137;
	st.global.f32 	[%rd46], %f138;
	cvta.to.global.u64 	%rd47, %rd15;
	add.s64 	%rd48, %rd47, %rd42;
	ld.global.f32 	%f139, [%rd48];
	mul.f32 	%f140, %f1, %f139;
	add.s64 	%rd49, %rd46, %rd3;
	ld.global.f32 	%f141, [%rd49];
	fma.rn.f32 	%f142, %f167, %f140, %f141;
	st.global.f32 	[%rd49], %f142;
	cvta.to.global.u64 	%rd50, %rd66;
	add.s64 	%rd51, %rd50, %rd42;
	ld.global.f32 	%f143, [%rd51];
	mul.f32 	%f144, %f1, %f143;
	ld.global.f32 	%f145, [%rd46+4];
	fma.rn.f32 	%f146, %f167, %f144, %f145;
	st.global.f32 	[%rd46+4], %f146;
	cvta.to.global.u64 	%rd52, %rd17;
	add.s64 	%rd53, %rd52, %rd42;
	ld.global.f32 	%f147, [%rd53];
	mul.f32 	%f148, %f1, %f147;
	ld.global.f32 	%f149, [%rd49+4];
	fma.rn.f32 	%f150, %f167, %f148, %f149;
	st.global.f32 	[%rd49+4], %f150;
	cvta.to.global.u64 	%rd54, %rd18;
	add.s64 	%rd55, %rd54, %rd42;
	ld.global.f32 	%f151, [%rd55];
	mul.f32 	%f152, %f1, %f151;
	mul.wide.s32 	%rd56, %r3, 4;
	add.s64 	%rd57, %rd46, %rd56;
	ld.global.f32 	%f153, [%rd57];
	fma.rn.f32 	%f154, %f167, %f152, %f153;
	st.global.f32 	[%rd57], %f154;
	cvta.to.global.u64 	%rd58, %rd19;
	add.s64 	%rd59, %rd58, %rd42;
	ld.global.f32 	%f155, [%rd59];
	mul.f32 	%f156, %f1, %f155;
	add.s64 	%rd60, %rd57, %rd3;
	ld.global.f32 	%f157, [%rd60];
	fma.rn.f32 	%f158, %f167, %f156, %f157;
	st.global.f32 	[%rd60], %f158;
	cvta.to.global.u64 	%rd61, %rd20;
	add.s64 	%rd62, %rd61, %rd42;
	ld.global.f32 	%f159, [%rd62];
	mul.f32 	%f160, %f1, %f159;
	ld.global.f32 	%f161, [%rd57+4];
	fma.rn.f32 	%f162, %f167, %f160, %f161;
	st.global.f32 	[%rd57+4], %f162;
	cvta.to.global.u64 	%rd63, %rd21;
	add.s64 	%rd64, %rd63, %rd42;
	ld.global.f32 	%f163, [%rd64];
	mul.f32 	%f164, %f1, %f163;
	ld.global.f32 	%f165, [%rd60+4];
	fma.rn.f32 	%f166, %f167, %f164, %f165;
	st.global.f32 	[%rd60+4], %f166;
$L__BB6_54:
	ret;

}
	// .globl	_Z8solve_2DPfS_S_S_fffii
.visible .entry _Z8solve_2DPfS_S_S_fffii(
	.param .u64 .ptr .align 1 _Z8solve_2DPfS_S_S_fffii_param_0,
	.param .u64 .ptr .align 1 _Z8solve_2DPfS_S_S_fffii_param_1,
	.param .u64 .ptr .align 1 _Z8solve_2DPfS_S_S_fffii_param_2,
	.param .u64 .ptr .align 1 _Z8solve_2DPfS_S_S_fffii_param_3,
	.param .f32 _Z8solve_2DPfS_S_S_fffii_param_4,
	.param .f32 _Z8solve_2DPfS_S_S_fffii_param_5,
	.param .f32 _Z8solve_2DPfS_S_S_fffii_param_6,
	.param .u32 _Z8solve_2DPfS_S_S_fffii_param_7,
	.param .u32 _Z8solve_2DPfS_S_S_fffii_param_8
)
{
	.reg .pred 	%p<11>;
	.reg .b32 	%r<22>;
	.reg .b32 	%f<33>;
	.reg .b64 	%rd<27>;

	ld.param.u64 	%rd2, [_Z8solve_2DPfS_S_S_fffii_param_0];
	ld.param.u64 	%rd5, [_Z8solve_2DPfS_S_S_fffii_param_1];
	ld.param.u64 	%rd3, [_Z8solve_2DPfS_S_S_fffii_param_2];
	ld.param.u64 	%rd4, [_Z8solve_2DPfS_S_S_fffii_param_3];
	ld.param.f32 	%f6, [_Z8solve_2DPfS_S_S_fffii_param_4];
	ld.param.f32 	%f7, [_Z8solve_2DPfS_S_S_fffii_param_5];
	ld.param.f32 	%f8, [_Z8solve_2DPfS_S_S_fffii_param_6];
	ld.param.u32 	%r6, [_Z8solve_2DPfS_S_S_fffii_param_7];
	ld.param.u32 	%r8, [_Z8solve_2DPfS_S_S_fffii_param_8];
	cvta.to.global.u64 	%rd1, %rd5;
	mov.u32 	%r9, %tid.x;
	mov.u32 	%r10, %ctaid.x;
	mov.u32 	%r11, %ntid.x;
	mad.lo.s32 	%r1, %r10, %r11, %r9;
	mov.u32 	%r12, %tid.y;
	mov.u32 	%r13, %ctaid.y;
	mov.u32 	%r14, %ntid.y;
	mad.lo.s32 	%r15, %r13, %r14, %r12;
	setp.ge.s32 	%p1, %r1, %r6;
	setp.ge.s32 	%p2, %r15, %r8;
	or.pred  	%p3, %p1, %p2;
	@%p3 bra 	$L__BB7_5;
	mul.lo.s32 	%r3, %r6, %r15;
	add.s32 	%r4, %r3, %r1;
	mad.lo.s32 	%r5, %r8, %r1, %r15;
	setp.gt.s32 	%p4, %r1, 3;
	add.s32 	%r16, %r6, -4;
	setp.lt.s32 	%p5, %r1, %r16;
	and.pred  	%p6, %p4, %p5;
	setp.gt.u32 	%p7, %r15, 3;
	and.pred  	%p8, %p7, %p6;
	add.s32 	%r17, %r8, -4;
	setp.lt.s32 	%p9, %r15, %r17;
	and.pred  	%p10, %p8, %p9;
	@%p10 bra 	$L__BB7_3;
	mul.wide.s32 	%rd6, %r4, 4;
	add.s64 	%rd7, %rd1, %rd6;
	ld.global.f32 	%f31, [%rd7];
	mov.f32 	%f32, 0f00000000;
	bra.uni 	$L__BB7_4;
$L__BB7_3:
	cvt.s64.s32 	%rd8, %r3;
	cvt.u64.u32 	%rd9, %r1;
	add.s64 	%rd10, %rd9, %rd8;
	shl.b64 	%rd11, %rd10, 2;
	add.s64 	%rd12, %rd1, %rd11;
	ld.global.f32 	%f10, [%rd12+4];
	mul.wide.s32 	%rd13, %r4, 4;
	add.s64 	%rd14, %rd1, %rd13;
	ld.global.f32 	%f31, [%rd14];
	add.f32 	%f11, %f31, %f31;
	sub.f32 	%f12, %f10, %f11;
	ld.global.f32 	%f13, [%rd12+-4];
	add.f32 	%f14, %f13, %f12;
	mul.f32 	%f15, %f6, %f6;
	div.rn.f32 	%f16, %f14, %f15;
	add.s32 	%r18, %r3, %r6;
	mul.wide.s32 	%rd15, %r6, 4;
	add.s64 	%rd16, %rd14, %rd15;
	ld.global.f32 	%f17, [%rd16];
	sub.f32 	%f18, %f17, %f11;
	shl.b32 	%r19, %r6, 1;
	sub.s32 	%r20, %r18, %r19;
	add.s32 	%r21, %r20, %r1;
	mul.wide.s32 	%rd17, %r21, 4;
	add.s64 	%rd18, %rd1, %rd17;
	ld.global.f32 	%f19, [%rd18];
	add.f32 	%f20, %f19, %f18;
	mul.f32 	%f21, %f7, %f7;
	div.rn.f32 	%f22, %f20, %f21;
	add.f32 	%f32, %f16, %f22;
$L__BB7_4:
	mul.f32 	%f23, %f8, %f8;
	cvta.to.global.u64 	%rd19, %rd4;
	mul.wide.s32 	%rd20, %r5, 4;
	add.s64 	%rd21, %rd19, %rd20;
	ld.global.f32 	%f24, [%rd21];
	mul.f32 	%f25, %f24, %f24;
	mul.f32 	%f26, %f32, %f25;
	mul.f32 	%f27, %f23, %f26;
	fma.rn.f32 	%f28, %f31, 0f40000000, %f27;
	cvta.to.global.u64 	%rd22, %rd3;
	mul.wide.s32 	%rd23, %r4, 4;
	add.s64 	%rd24, %rd22, %rd23;
	ld.global.f32 	%f29, [%rd24];
	sub.f32 	%f30, %f28, %f29;
	cvta.to.global.u64 	%rd25, %rd2;
	add.s64 	%rd26, %rd25, %rd23;
	st.global.f32 	[%rd26], %f30;
$L__BB7_5:
	ret;

}
	// .globl	_Z8solve_3DPfS_S_S_ffffiii
.visible .entry _Z8solve_3DPfS_S_S_ffffiii(
	.param .u64 .ptr .align 1 _Z8solve_3DPfS_S_S_ffffiii_param_0,
	.param .u64 .ptr .align 1 _Z8solve_3DPfS_S_S_ffffiii_param_1,
	.param .u64 .ptr .align 1 _Z8solve_3DPfS_S_S_ffffiii_param_2,
	.param .u64 .ptr .align 1 _Z8solve_3DPfS_S_S_ffffiii_param_3,
	.param .f32 _Z8solve_3DPfS_S_S_ffffiii_param_4,
	.param .f32 _Z8solve_3DPfS_S_S_ffffiii_param_5,
	.param .f32 _Z8solve_3DPfS_S_S_ffffiii_param_6,
	.param .f32 _Z8solve_3DPfS_S_S_ffffiii_param_7,
	.param .u32 _Z8solve_3DPfS_S_S_ffffiii_param_8,
	.param .u32 _Z8solve_3DPfS_S_S_ffffiii_param_9,
	.param .u32 _Z8solve_3DPfS_S_S_ffffiii_param_10
)
{
	.reg .pred 	%p<19>;
	.reg .b32 	%r<39>;
	.reg .b32 	%f<41>;
	.reg .b64 	%rd<33>;

	ld.param.u64 	%rd2, [_Z8solve_3DPfS_S_S_ffffiii_param_0];
	ld.param.u64 	%rd5, [_Z8solve_3DPfS_S_S_ffffiii_param_1];
	ld.param.u64 	%rd3, [_Z8solve_3DPfS_S_S_ffffiii_param_2];
	ld.param.u64 	%rd4, [_Z8solve_3DPfS_S_S_ffffiii_param_3];
	ld.param.f32 	%f6, [_Z8solve_3DPfS_S_S_ffffiii_param_4];
	ld.param.f32 	%f7, [_Z8solve_3DPfS_S_S_ffffiii_param_5];
	ld.param.f32 	%f8, [_Z8solve_3DPfS_S_S_ffffiii_param_6];
	ld.param.f32 	%f9, [_Z8solve_3DPfS_S_S_ffffiii_param_7];
	ld.param.u32 	%r9, [_Z8solve_3DPfS_S_S_ffffiii_param_8];
	ld.param.u32 	%r12, [_Z8solve_3DPfS_S_S_ffffiii_param_9];
	ld.param.u32 	%r11, [_Z8solve_3DPfS_S_S_ffffiii_param_10];
	cvta.to.global.u64 	%rd1, %rd5;
	mov.u32 	%r13, %tid.x;
	mov.u32 	%r14, %ctaid.x;
	mov.u32 	%r15, %ntid.x;
	mad.lo.s32 	%r1, %r14, %r15, %r13;
	mov.u32 	%r16, %tid.y;
	mov.u32 	%r17, %ctaid.y;
	mov.u32 	%r18, %ntid.y;
	mad.lo.s32 	%r19, %r17, %r18, %r16;
	mov.u32 	%r20, %tid.z;
	mov.u32 	%r21, %ctaid.z;
	mov.u32 	%r22, %ntid.z;
	mad.lo.s32 	%r3, %r21, %r22, %r20;
	setp.ge.s32 	%p3, %r1, %r9;
	setp.ge.s32 	%p4, %r19, %r12;
	or.pred  	%p5, %p3, %p4;
	setp.ge.s32 	%p6, %r3, %r11;
	or.pred  	%p7, %p5, %p6;
	@%p7 bra 	$L__BB8_7;
	mul.lo.s32 	%r23, %r11, %r19;
	mul.lo.s32 	%r4, %r23, %r9;
	mul.lo.s32 	%r5, %r9, %r3;
	add.s32 	%r6, %r5, %r1;
	add.s32 	%r7, %r6, %r4;
	add.s32 	%r24, %r23, %r1;
	mul.lo.s32 	%r8, %r24, %r11;
	setp.lt.s32 	%p9, %r1, 4;
	add.s32 	%r25, %r9, -4;
	setp.ge.s32 	%p10, %r1, %r25;
	or.pred  	%p11, %p9, %p10;
	setp.lt.u32 	%p12, %r19, 4;
	mov.pred 	%p18, 0;
	or.pred  	%p13, %p12, %p11;
	@%p13 bra 	$L__BB8_3;
	add.s32 	%r26, %r12, -4;
	setp.lt.s32 	%p18, %r19, %r26;
$L__BB8_3:
	setp.gt.u32 	%p14, %r3, 3;
	and.pred  	%p15, %p18, %p14;
	add.s32 	%r27, %r11, -4;
	setp.lt.s32 	%p16, %r3, %r27;
	and.pred  	%p17, %p15, %p16;
	@%p17 bra 	$L__BB8_5;
	mul.wide.s32 	%rd6, %r7, 4;
	add.s64 	%rd7, %rd1, %rd6;
	ld.global.f32 	%f39, [%rd7];
	mov.f32 	%f40, 0f00000000;
	bra.uni 	$L__BB8_6;
$L__BB8_5:
	cvt.s64.s32 	%rd8, %r4;
	cvt.s64.s32 	%rd9, %r5;
	cvt.s64.s32 	%rd10, %r1;
	add.s64 	%rd11, %rd10, %rd9;
	add.s64 	%rd12, %rd11, %rd8;
	shl.b64 	%rd13, %rd12, 2;
	add.s64 	%rd14, %rd1, %rd13;
	ld.global.f32 	%f11, [%rd14+4];
	mul.wide.s32 	%rd15, %r7, 4;
	add.s64 	%rd16, %rd1, %rd15;
	ld.global.f32 	%f39, [%rd16];
	add.f32 	%f12, %f39, %f39;
	sub.f32 	%f13, %f11, %f12;
	ld.global.f32 	%f14, [%rd14+-4];
	add.f32 	%f15, %f14, %f13;
	mul.f32 	%f16, %f6, %f6;
	div.rn.f32 	%f17, %f15, %f16;
	mad.lo.s32 	%r28, %r9, %r19, %r9;
	mad.lo.s32 	%r29, %r28, %r11, %r6;
	mul.wide.s32 	%rd17, %r29, 4;
	add.s64 	%rd18, %rd1, %rd17;
	ld.global.f32 	%f18, [%rd18];
	sub.f32 	%f19, %f18, %f12;
	add.s32 	%r30, %r19, -1;
	mul.lo.s32 	%r31, %r9, %r30;
	mad.lo.s32 	%r32, %r31, %r11, %r6;
	mul.wide.s32 	%rd19, %r32, 4;
	add.s64 	%rd20, %rd1, %rd19;
	ld.global.f32 	%f20, [%rd20];
	add.f32 	%f21, %f20, %f19;
	mul.f32 	%f22, %f7, %f7;
	div.rn.f32 	%f23, %f21, %f22;
	add.s32 	%r33, %r5, %r9;
	mul.wide.s32 	%rd21, %r9, 4;
	add.s64 	%rd22, %rd16, %rd21;
	ld.global.f32 	%f24, [%rd22];
	sub.f32 	%f25, %f24, %f12;
	shl.b32 	%r34, %r9, 1;
	sub.s32 	%r35, %r33, %r34;
	add.s32 	%r36, %r35, %r1;
	add.s32 	%r37, %r36, %r4;
	mul.wide.s32 	%rd23, %r37, 4;
	add.s64 	%rd24, %rd1, %rd23;
	ld.global.f32 	%f26, [%rd24];
	add.f32 	%f27, %f26, %f25;
	mul.f32 	%f28, %f8, %f8;
	div.rn.f32 	%f29, %f27, %f28;
	add.f32 	%f30, %f17, %f23;
	add.f32 	%f40, %f30, %f29;
$L__BB8_6:
	mul.f32 	%f31, %f9, %f9;
	add.s32 	%r38, %r8, %r3;
	cvta.to.global.u64 	%rd25, %rd4;
	mul.wide.s32 	%rd26, %r38, 4;
	add.s64 	%rd27, %rd25, %rd26;
	ld.global.f32 	%f32, [%rd27];
	mul.f32 	%f33, %f32, %f32;
	mul.f32 	%f34, %f40, %f33;
	mul.f32 	%f35, %f31, %f34;
	fma.rn.f32 	%f36, %f39, 0f40000000, %f35;
	cvta.to.global.u64 	%rd28, %rd3;
	mul.wide.s32 	%rd29, %r7, 4;
	add.s64 	%rd30, %rd28, %rd29;
	ld.global.f32 	%f37, [%rd30];
	sub.f32 	%f38, %f36, %f37;
	cvta.to.global.u64 	%rd31, %rd2;
	add.s64 	%rd32, %rd31, %rd29;
	st.global.f32 	[%rd32], %f38;
$L__BB8_7:
	ret;

}
	// .globl	_Z8shift_2DPfS_S_ii
.visible .entry _Z8shift_2DPfS_S_ii(
	.param .u64 .ptr .align 1 _Z8shift_2DPfS_S_ii_param_0,
	.param .u64 .ptr .align 1 _Z8shift_2DPfS_S_ii_param_1,
	.param .u64 .ptr .align 1 _Z8shift_2DPfS_S_ii_param_2,
	.param .u32 _Z8shift_2DPfS_S_ii_param_3,
	.param .u32 _Z8shift_2DPfS_S_ii_param_4
)
{
	.reg .pred 	%p<4>;
	.reg .b32 	%r<14>;
	.reg .b32 	%f<3>;
	.reg .b64 	%rd<11>;

	ld.param.u64 	%rd1, [_Z8shift_2DPfS_S_ii_param_0];
	ld.param.u64 	%rd2, [_Z8shift_2DPfS_S_ii_param_1];
	ld.param.u64 	%rd3, [_Z8shift_2DPfS_S_ii_param_2];
	ld.param.u32 	%r3, [_Z8shift_2DPfS_S_ii_param_3];
	ld.param.u32 	%r4, [_Z8shift_2DPfS_S_ii_param_4];
	mov.u32 	%r6, %tid.x;
	mov.u32 	%r7, %ctaid.x;
	mov.u32 	%r8, %ntid.x;
	mad.lo.s32 	%r1, %r7, %r8, %r6;
	mov.u32 	%r9, %tid.y;
	mov.u32 	%r10, %ctaid.y;
	mov.u32 	%r11, %ntid.y;
	mad.lo.s32 	%r12, %r10, %r11, %r9;
	setp.ge.s32 	%p1, %r1, %r3;
	setp.ge.s32 	%p2, %r12, %r4;
	or.pred  	%p3, %p1, %p2;
	@%p3 bra 	$L__BB9_2;
	cvta.to.global.u64 	%rd4, %rd2;
	cvta.to.global.u64 	%rd5, %rd3;
	cvta.to.global.u64 	%rd6, %rd1;
	mad.lo.s32 	%r13, %r3, %r12, %r1;
	mul.wide.s32 	%rd7, %r13, 4;
	add.s64 	%rd8, %rd4, %rd7;
	ld.global.f32 	%f1, [%rd8];
	add.s64 	%rd9, %rd5, %rd7;
	st.global.f32 	[%rd9], %f1;
	add.s64 	%rd10, %rd6, %rd7;
	ld.global.f32 	%f2, [%rd10];
	st.global.f32 	[%rd8], %f2;
$L__BB9_2:
	ret;

}
	// .globl	_Z8shift_3DPfS_S_iii
.visible .entry _Z8shift_3DPfS_S_iii(
	.param .u64 .ptr .align 1 _Z8shift_3DPfS_S_iii_param_0,
	.param .u64 .ptr .align 1 _Z8shift_3DPfS_S_iii_param_1,
	.param .u64 .ptr .align 1 _Z8shift_3DPfS_S_iii_param_2,
	.param .u32 _Z8shift_3DPfS_S_iii_param_3,
	.param .u32 _Z8shift_3DPfS_S_iii_param_4,
	.param .u32 _Z8shift_3DPfS_S_iii_param_5
)
{
	.reg .pred 	%p<6>;
	.reg .b32 	%r<20>;
	.reg .b32 	%f<3>;
	.reg .b64 	%rd<11>;

	ld.param.u64 	%rd1, [_Z8shift_3DPfS_S_iii_param_0];
	ld.param.u64 	%rd2, [_Z8shift_3DPfS_S_iii_param_1];
	ld.param.u64 	%rd3, [_Z8shift_3DPfS_S_iii_param_2];
	ld.param.u32 	%r4, [_Z8shift_3DPfS_S_iii_param_3];
	ld.param.u32 	%r6, [_Z8shift_3DPfS_S_iii_param_4];
	ld.param.u32 	%r5, [_Z8shift_3DPfS_S_iii_param_5];
	mov.u32 	%r8, %tid.x;
	mov.u32 	%r9, %ctaid.x;
	mov.u32 	%r10, %ntid.x;
	mad.lo.s32 	%r1, %r9, %r10, %r8;
	mov.u32 	%r11, %tid.y;
	mov.u32 	%r12, %ctaid.y;
	mov.u32 	%r13, %ntid.y;
	mad.lo.s32 	%r14, %r12, %r13, %r11;
	mov.u32 	%r15, %tid.z;
	mov.u32 	%r16, %ctaid.z;
	mov.u32 	%r17, %ntid.z;
	mad.lo.s32 	%r3, %r16, %r17, %r15;
	setp.ge.s32 	%p1, %r1, %r4;
	setp.ge.s32 	%p2, %r14, %r6;
	or.pred  	%p3, %p1, %p2;
	setp.ge.s32 	%p4, %r3, %r5;
	or.pred  	%p5, %p3, %p4;
	@%p5 bra 	$L__BB10_2;
	cvta.to.global.u64 	%rd4, %rd2;
	cvta.to.global.u64 	%rd5, %rd3;
	cvta.to.global.u64 	%rd6, %rd1;
	mad.lo.s32 	%r18, %r5, %r14, %r3;
	mad.lo.s32 	%r19, %r18, %r4, %r1;
	mul.wide.s32 	%rd7, %r19, 4;
	add.s64 	%rd8, %rd4, %rd7;
	ld.global.f32 	%f1, [%rd8];
	add.s64 	%rd9, %rd5, %rd7;
	st.global.f32 	[%rd9], %f1;
	add.s64 	%rd10, %rd6, %rd7;
	ld.global.f32 	%f2, [%rd10];
	st.global.f32 	[%rd8], %f2;
$L__BB10_2:
	ret;

}
	// .globl	_Z10extract_2DPfiiiiS_PiS0_S_S_S_S_
.visible .entry _Z10extract_2DPfiiiiS_PiS0_S_S_S_S_(
	.param .u64 .ptr .align 1 _Z10extract_2DPfiiiiS_PiS0_S_S_S_S__param_0,
	.param .u32 _Z10extract_2DPfiiiiS_PiS0_S_S_S_S__param_1,
	.param .u32 _Z10extract_2DPfiiiiS_PiS0_S_S_S_S__param_2,
	.param .u32 _Z10extract_2DPfiiiiS_PiS0_S_S_S_S__param_3,
	.param .u32 _Z10extract_2DPfiiiiS_PiS0_S_S_S_S__param_4,
	.param .u64 .ptr .align 1 _Z10extract_2DPfiiiiS_PiS0_S_S_S_S__param_5,
	.param .u64 .ptr .align 1 _Z10extract_2DPfiiiiS_PiS0_S_S_S_S__param_6,
	.param .u64 .ptr .align 1 _Z10extract_2DPfiiiiS_PiS0_S_S_S_S__param_7,
	.param .u64 .ptr .align 1 _Z10extract_2DPfiiiiS_PiS0_S_S_S_S__param_8,
	.param .u64 .ptr .align 1 _Z10extract_2DPfiiiiS_PiS0_S_S_S_S__param_9,
	.param .u64 .ptr .align 1 _Z10extract_2DPfiiiiS_PiS0_S_S_S_S__param_10,
	.param .u64 .ptr .align 1 _Z10extract_2DPfiiiiS_PiS0_S_S_S_S__param_11
)
{
	.reg .pred 	%p<2>;
	.reg .b32 	%r<13>;
	.reg .b32 	%f<13>;
	.reg .b64 	%rd<34>;

	ld.param.u32 	%r4, [_Z10extract_2DPfiiiiS_PiS0_S_S_S_S__param_1];
	ld.param.u32 	%r5, [_Z10extract_2DPfiiiiS_PiS0_S_S_S_S__param_2];
	ld.param.u32 	%r3, [_Z10extract_2DPfiiiiS_PiS0_S_S_S_S__param_3];
	ld.param.u64 	%rd3, [_Z10extract_2DPfiiiiS_PiS0_S_S_S_S__param_6];
	ld.param.u64 	%rd4, [_Z10extract_2DPfiiiiS_PiS0_S_S_S_S__param_7];
	ld.param.u64 	%rd7, [_Z10extract_2DPfiiiiS_PiS0_S_S_S_S__param_10];
	ld.param.u64 	%rd8, [_Z10extract_2DPfiiiiS_PiS0_S_S_S_S__param_11];
	mov.u32 	%r6, %tid.x;
	mov.u32 	%r7, %ctaid.x;
	mov.u32 	%r8, %ntid.x;
	mad.lo.s32 	%r1, %r7, %r8, %r6;
	mul.lo.s32 	%r2, %r5, %r4;
	setp.ge.s32 	%p1, %r1, %r5;
	@%p1 bra 	$L__BB11_2;
	ld.param.u64 	%rd33, [_Z10extract_2DPfiiiiS_PiS0_S_S_S_S__param_9];
	ld.param.u64 	%rd32, [_Z10extract_2DPfiiiiS_PiS0_S_S_S_S__param_8];
	ld.param.u64 	%rd31, [_Z10extract_2DPfiiiiS_PiS0_S_S_S_S__param_5];
	ld.param.u64 	%rd30, [_Z10extract_2DPfiiiiS_PiS0_S_S_S_S__param_0];
	cvta.to.global.u64 	%rd9, %rd4;
	cvta.to.global.u64 	%rd10, %rd3;
	cvta.to.global.u64 	%rd11, %rd31;
	cvta.to.global.u64 	%rd12, %rd32;
	cvta.to.global.u64 	%rd13, %rd33;
	cvta.to.global.u64 	%rd14, %rd7;
	cvta.to.global.u64 	%rd15, %rd8;
	cvta.to.global.u64 	%rd16, %rd30;
	mul.wide.s32 	%rd17, %r1, 4;
	add.s64 	%rd18, %rd9, %rd17;
	ld.global.u32 	%r9, [%rd18];
	add.s64 	%rd19, %rd10, %rd17;
	ld.global.u32 	%r10, [%rd19];
	mad.lo.s32 	%r11, %r9, %r3, %r10;
	mul.wide.s32 	%rd20, %r11, 4;
	add.s64 	%rd21, %rd11, %rd20;
	ld.global.f32 	%f1, [%rd21];
	add.s64 	%rd22, %rd12, %rd17;
	ld.global.f32 	%f2, [%rd22];
	mul.wide.s32 	%rd23, %r3, 4;
	add.s64 	%rd24, %rd21, %rd23;
	ld.global.f32 	%f3, [%rd24];
	add.s64 	%rd25, %rd13, %rd17;
	ld.global.f32 	%f4, [%rd25];
	mul.f32 	%f5, %f3, %f4;
	fma.rn.f32 	%f6, %f1, %f2, %f5;
	ld.global.f32 	%f7, [%rd21+4];
	add.s64 	%rd26, %rd14, %rd17;
	ld.global.f32 	%f8, [%rd26];
	fma.rn.f32 	%f9, %f7, %f8, %f6;
	ld.global.f32 	%f10, [%rd24+4];
	add.s64 	%rd27, %rd15, %rd17;
	ld.global.f32 	%f11, [%rd27];
	fma.rn.f32 	%f12, %f10, %f11, %f9;
	add.s32 	%r12, %r2, %r1;
	mul.wide.s32 	%rd28, %r12, 4;
	add.s64 	%rd29, %rd16, %rd28;
	st.global.f32 	[%rd29], %f12;
$L__BB11_2:
	ret;

}
	// .globl	_Z10extract_3DPfiiiiiS_PiS0_S0_S_S_S_S_S_S_S_S_
.visible .entry _Z10extract_3DPfiiiiiS_PiS0_S0_S_S_S_S_S_S_S_S_(
	.param .u64 .ptr .align 1 _Z10extract_3DPfiiiiiS_PiS0_S0_S_S_S_S_S_S_S_S__param_0,
	.param .u32 _Z10extract_3DPfiiiiiS_PiS0_S0_S_S_S_S_S_S_S_S__param_1,
	.param .u32 _Z10extract_3DPfiiiiiS_PiS0_S0_S_S_S_S_S_S_S_S__param_2,
	.param .u32 _Z10extract_3DPfiiiiiS_PiS0_S0_S_S_S_S_S_S_S_S__param_3,
	.param .u32 _Z10extract_3DPfiiiiiS_PiS0_S0_S_S_S_S_S_S_S_S__param_4,
	.param .u32 _Z10extract_3DPfiiiiiS_PiS0_S0_S_S_S_S_S_S_S_S__param_5,
	.param .u64 .ptr .align 1 _Z10extract_3DPfiiiiiS_PiS0_S0_S_S_S_S_S_S_S_S__param_6,
	.param .u64 .ptr .align 1 _Z10extract_3DPfiiiiiS_PiS0_S0_S_S_S_S_S_S_S_S__param_7,
	.param .u64 .ptr .align 1 _Z10extract_3DPfiiiiiS_PiS0_S0_S_S_S_S_S_S_S_S__param_8,
	.param .u64 .ptr .align 1 _Z10extract_3DPfiiiiiS_PiS0_S0_S_S_S_S_S_S_S_S__param_9,
	.param .u64 .ptr .align 1 _Z10extract_3DPfiiiiiS_PiS0_S0_S_S_S_S_S_S_S_S__param_10,
	.param .u64 .ptr .align 1 _Z10extract_3DPfiiiiiS_PiS0_S0_S_S_S_S_S_S_S_S__param_11,
	.param .u64 .ptr .align 1 _Z10extract_3DPfiiiiiS_PiS0_S0_S_S_S_S_S_S_S_S__param_12,
	.param .u64 .ptr .align 1 _Z10extract_3DPfiiiiiS_PiS0_S0_S_S_S_S_S_S_S_S__param_13,
	.param .u64 .ptr .align 1 _Z10extract_3DPfiiiiiS_PiS0_S0_S_S_S_S_S_S_S_S__param_14,
	.param .u64 .ptr .align 1 _Z10extract_3DPfiiiiiS_PiS0_S0_S_S_S_S_S_S_S_S__param_15,
	.param .u64 .ptr .align 1 _Z10extract_3DPfiiiiiS_PiS0_S0_S_S_S_S_S_S_S_S__param_16,
	.param .u64 .ptr .align 1 _Z10extract_3DPfiiiiiS_PiS0_S0_S_S_S_S_S_S_S_S__param_17
)
{
	.reg .pred 	%p<2>;
	.reg .b32 	%r<18>;
	.reg .b32 	%f<25>;
	.reg .b64 	%rd<54>;

	ld.param.u32 	%r5, [_Z10extract_3DPfiiiiiS_PiS0_S0_S_S_S_S_S_S_S_S__param_1];
	ld.param.u32 	%r6, [_Z10extract_3DPfiiiiiS_PiS0_S0_S_S_S_S_S_S_S_S__param_2];
	ld.param.u32 	%r3, [_Z10extract_3DPfiiiiiS_PiS0_S0_S_S_S_S_S_S_S_S__param_3];
	ld.param.u32 	%r4, [_Z10extract_3DPfiiiiiS_PiS0_S0_S_S_S_S_S_S_S_S__param_5];
	ld.param.u64 	%rd2, [_Z10extract_3DPfiiiiiS_PiS0_S0_S_S_S_S_S_S_S_S__param_6];
	ld.param.u64 	%rd3, [_Z10extract_3DPfiiiiiS_PiS0_S0_S_S_S_S_S_S_S_S__param_7];
	ld.param.u64 	%rd6, [_Z10extract_3DPfiiiiiS_PiS0_S0_S_S_S_S_S_S_S_S__param_10];
	ld.param.u64 	%rd7, [_Z10extract_3DPfiiiiiS_PiS0_S0_S_S_S_S_S_S_S_S__param_11];
	ld.param.u64 	%rd8, [_Z10extract_3DPfiiiiiS_PiS0_S0_S_S_S_S_S_S_S_S__param_12];
	ld.param.u64 	%rd9, [_Z10extract_3DPfiiiiiS_PiS0_S0_S_S_S_S_S_S_S_S__param_13];
	ld.param.u64 	%rd11, [_Z10extract_3DPfiiiiiS_PiS0_S0_S_S_S_S_S_S_S_S__param_15];
	mov.u32 	%r7, %tid.x;
	mov.u32 	%r8, %ctaid.x;
	mov.u32 	%r9, %ntid.x;
	mad.lo.s32 	%r1, %r8, %r9, %r7;
	mul.lo.s32 	%r2, %r6, %r5;
	setp.ge.s32 	%p1, %r1, %r6;
	@%p1 bra 	$L__BB12_2;
	ld.param.u64 	%rd53, [_Z10extract_3DPfiiiiiS_PiS0_S0_S_S_S_S_S_S_S_S__param_17];
	ld.param.u64 	%rd52, [_Z10extract_3DPfiiiiiS_PiS0_S0_S_S_S_S_S_S_S_S__param_16];
	ld.param.u64 	%rd51, [_Z10extract_3DPfiiiiiS_PiS0_S0_S_S_S_S_S_S_S_S__param_14];
	ld.param.u64 	%rd50, [_Z10extract_3DPfiiiiiS_PiS0_S0_S_S_S_S_S_S_S_S__param_9];
	ld.param.u64 	%rd49, [_Z10extract_3DPfiiiiiS_PiS0_S0_S_S_S_S_S_S_S_S__param_8];
	ld.param.u64 	%rd48, [_Z10extract_3DPfiiiiiS_PiS0_S0_S_S_S_S_S_S_S_S__param_0];
	cvta.to.global.u64 	%rd14, %rd49;
	cvta.to.global.u64 	%rd15, %rd50;
	cvta.to.global.u64 	%rd16, %rd3;
	cvta.to.global.u64 	%rd17, %rd2;
	cvta.to.global.u64 	%rd18, %rd6;
	cvta.to.global.u64 	%rd19, %rd7;
	cvta.to.global.u64 	%rd20, %rd8;
	cvta.to.global.u64 	%rd21, %rd9;
	cvta.to.global.u64 	%rd22, %rd51;
	cvta.to.global.u64 	%rd23, %rd11;
	cvta.to.global.u64 	%rd24, %rd52;
	cvta.to.global.u64 	%rd25, %rd53;
	cvta.to.global.u64 	%rd26, %rd48;
	mul.wide.s32 	%rd27, %r1, 4;
	add.s64 	%rd28, %rd14, %rd27;
	ld.global.u32 	%r10, [%rd28];
	mul.lo.s32 	%r11, %r4, %r3;
	add.s64 	%rd29, %rd15, %rd27;
	ld.global.u32 	%r12, [%rd29];
	mul.lo.s32 	%r13, %r12, %r3;
	mad.lo.s32 	%r14, %r11, %r10, %r13;
	add.s64 	%rd30, %rd16, %rd27;
	ld.global.u32 	%r15, [%rd30];
	add.s32 	%r16, %r14, %r15;
	mul.wide.s32 	%rd31, %r16, 4;
	add.s64 	%rd32, %rd17, %rd31;
	ld.global.f32 	%f1, [%rd32];
	add.s64 	%rd33, %rd18, %rd27;
	ld.global.f32 	%f2, [%rd33];
	mul.wide.s32 	%rd34, %r3, 4;
	add.s64 	%rd35, %rd32, %rd34;
	ld.global.f32 	%f3, [%rd35];
	add.s64 	%rd36, %rd19, %rd27;
	ld.global.f32 	%f4, [%rd36];
	mul.f32 	%f5, %f3, %f4;
	fma.rn.f32 	%f6, %f1, %f2, %f5;
	ld.global.f32 	%f7, [%rd32+4];
	add.s64 	%rd37, %rd20, %rd27;
	ld.global.f32 	%f8, [%rd37];
	fma.rn.f32 	%f9, %f7, %f8, %f6;
	ld.global.f32 	%f10, [%rd35+4];
	add.s64 	%rd38, %rd21, %rd27;
	ld.global.f32 	%f11, [%rd38];
	fma.rn.f32 	%f12, %f10, %f11, %f9;
	mul.wide.s32 	%rd39, %r11, 4;
	add.s64 	%rd40, %rd32, %rd39;
	ld.global.f32 	%f13, [%rd40];
	add.s64 	%rd41, %rd22, %rd27;
	ld.global.f32 	%f14, [%rd41];
	fma.rn.f32 	%f15, %f13, %f14, %f12;
	add.s64 	%rd42, %rd40, %rd34;
	ld.global.f32 	%f16, [%rd42];
	add.s64 	%rd43, %rd23, %rd27;
	ld.global.f32 	%f17, [%rd43];
	fma.rn.f32 	%f18, %f16, %f17, %f15;
	ld.global.f32 	%f19, [%rd40+4];
	add.s64 	%rd44, %rd24, %rd27;
	ld.global.f32 	%f20, [%rd44];
	fma.rn.f32 	%f21, %f19, %f20, %f18;
	ld.global.f32 	%f22, [%rd42+4];
	add.s64 	%rd45, %rd25, %rd27;
	ld.global.f32 	%f23, [%rd45];
	fma.rn.f32 	%f24, %f22, %f23, %f21;
	add.s32 	%r17, %r2, %r1;
	mul.wide.s32 	%rd46, %r17, 4;
	add.s64 	%rd47, %rd26, %rd46;
	st.global.f32 	[%rd47], %f24;
$L__BB12_2:
	ret;

}
	// .globl	_Z11freeSurf_2DPfiii
.visible .entry _Z11freeSurf_2DPfiii(
	.param .u64 .ptr .align 1 _Z11freeSurf_2DPfiii_param_0,
	.param .u32 _Z11freeSurf_2DPfiii_param_1,
	.param .u32 _Z11freeSurf_2DPfiii_param_2,
	.param .u32 _Z11freeSurf_2DPfiii_param_3
)
{
	.reg .pred 	%p<4>;
	.reg .b32 	%r<17>;
	.reg .b64 	%rd<5>;

	ld.param.u64 	%rd1, [_Z11freeSurf_2DPfiii_param_0];
	ld.param.u32 	%r3, [_Z11freeSurf_2DPfiii_param_1];
	ld.param.u32 	%r4, [_Z11freeSurf_2DPfiii_param_2];
	ld.param.u32 	%r5, [_Z11freeSurf_2DPfiii_param_3];
	mov.u32 	%r6, %tid.x;
	mov.u32 	%r7, %ctaid.x;
	mov.u32 	%r8, %ntid.x;
	mad.lo.s32 	%r9, %r7, %r8, %r6;
	mov.u32 	%r10, %tid.y;
	mov.u32 	%r11, %ctaid.y;
	mov.u32 	%r12, %ntid.y;
	mad.lo.s32 	%r2, %r11, %r12, %r10;
	setp.ge.s32 	%p1, %r2, %r4;
	sub.s32 	%r13, %r3, %r5;
	setp.le.s32 	%p2, %r9, %r13;
	or.pred  	%p3, %p1, %p2;
	@%p3 bra 	$L__BB13_2;
	cvta.to.global.u64 	%rd2, %rd1;
	mad.lo.s32 	%r15, %r3, %r2, %r9;
	mul.wide.s32 	%rd3, %r15, 4;
	add.s64 	%rd4, %rd2, %rd3;
	mov.b32 	%r16, 0;
	st.global.u32 	[%rd4], %r16;
$L__BB13_2:
	ret;

}
	// .globl	_Z11freeSurf_3DPfiiii
.visible .entry _Z11freeSurf_3DPfiiii(
	.param .u64 .ptr .align 1 _Z11freeSurf_3DPfiiii_param_0,
	.param .u32 _Z11freeSurf_3DPfiiii_param_1,
	.param .u32 _Z11freeSurf_3DPfiiii_param_2,
	.param .u32 _Z11freeSurf_3DPfiiii_param_3,
	.param .u32 _Z11freeSurf_3DPfiiii_param_4
)
{
	.reg .pred 	%p<6>;
	.reg .b32 	%r<22>;
	.reg .b64 	%rd<5>;

	ld.param.u64 	%rd1, [_Z11freeSurf_3DPfiiii_param_0];
	ld.param.u32 	%r4, [_Z11freeSurf_3DPfiiii_param_1];
	ld.param.u32 	%r6, [_Z11freeSurf_3DPfiiii_param_2];
	ld.param.u32 	%r5, [_Z11freeSurf_3DPfiiii_param_3];
	ld.param.u32 	%r8, [_Z11freeSurf_3DPfiiii_param_4];
	mov.u32 	%r9, %tid.x;
	mov.u32 	%r10, %ctaid.x;
	mov.u32 	%r11, %ntid.x;
	mad.lo.s32 	%r1, %r10, %r11, %r9;
	mov.u32 	%r12, %tid.y;
	mov.u32 	%r13, %ctaid.y;
	mov.u32 	%r14, %ntid.y;
	mad.lo.s32 	%r15, %r13, %r14, %r12;
	mov.u32 	%r16, %tid.z;
	mov.u32 	%r17, %ctaid.z;
	mov.u32 	%r18, %ntid.z;
	mad.lo.s32 	%r3, %r17, %r18, %r16;
	setp.ge.s32 	%p1, %r1, %r4;
	setp.ge.s32 	%p2, %r15, %r6;
	or.pred  	%p3, %p1, %p2;
	setp.ge.s32 	%p4, %r3, %r8;
	or.pred  	%p5, %p3, %p4;
	@%p5 bra 	$L__BB14_2;
	cvta.to.global.u64 	%rd2, %rd1;
	mad.lo.s32 	%r19, %r5, %r15, %r3;
	mad.lo.s32 	%r20, %r19, %r4, %r1;
	mul.wide.s32 	%rd3, %r20, 4;
	add.s64 	%rd4, %rd2, %rd3;
	mov.b32 	%r21, 0;
	st.global.u32 	[%rd4], %r21;
$L__BB14_2:
	ret;

}
	// .globl	_Z11onewayBC_2DPfS_S_S_S_S_ii
.visible .entry _Z11onewayBC_2DPfS_S_S_S_S_ii(
	.param .u64 .ptr .align 1 _Z11onewayBC_2DPfS_S_S_S_S_ii_param_0,
	.param .u64 .ptr .align 1 _Z11onewayBC_2DPfS_S_S_S_S_ii_param_1,
	.param .u64 .ptr .align 1 _Z11onewayBC_2DPfS_S_S_S_S_ii_param_2,
	.param .u64 .ptr .align 1 _Z11onewayBC_2DPfS_S_S_S_S_ii_param_3,
	.param .u64 .ptr .align 1 _Z11onewayBC_2DPfS_S_S_S_S_ii_param_4,
	.param .u64 .ptr .align 1 _Z11onewayBC_2DPfS_S_S_S_S_ii_param_5,
	.param .u32 _Z11onewayBC_2DPfS_S_S_S_S_ii_param_6,
	.param .u32 _Z11onewayBC_2DPfS_S_S_S_S_ii_param_7
)
{
	.reg .pred 	%p<18>;
	.reg .b32 	%r<41>;
	.reg .b32 	%f<73>;
	.reg .b64 	%rd<33>;

	ld.param.u64 	%rd23, [_Z11onewayBC_2DPfS_S_S_S_S_ii_param_0];
	ld.param.u64 	%rd24, [_Z11onewayBC_2DPfS_S_S_S_S_ii_param_1];
	ld.param.u64 	%rd20, [_Z11onewayBC_2DPfS_S_S_S_S_ii_param_2];
	ld.param.u64 	%rd21, [_Z11onewayBC_2DPfS_S_S_S_S_ii_param_3];
	ld.param.u32 	%r21, [_Z11onewayBC_2DPfS_S_S_S_S_ii_param_6];
	ld.param.u32 	%r20, [_Z11onewayBC_2DPfS_S_S_S_S_ii_param_7];
	cvta.to.global.u64 	%rd1, %rd23;
	cvta.to.global.u64 	%rd2, %rd24;
	mov.u32 	%r22, %tid.x;
	mov.u32 	%r23, %ctaid.x;
	mov.u32 	%r24, %ntid.x;
	mad.lo.s32 	%r1, %r23, %r24, %r22;
	mov.u32 	%r25, %tid.y;
	mov.u32 	%r26, %ctaid.y;
	mov.u32 	%r27, %ntid.y;
	mad.lo.s32 	%r28, %r26, %r27, %r25;
	max.s32 	%r29, %r1, %r28;
	setp.ge.s32 	%p1, %r29, %r21;
	@%p1 bra 	$L__BB15_31;
	mul.lo.s32 	%r30, %r21, %r28;
	add.s32 	%r38, %r30, %r21;
	add.s32 	%r31, %r30, %r1;
	mul.wide.s32 	%rd25, %r31, 4;
	add.s64 	%rd3, %rd2, %rd25;
	add.s64 	%rd4, %rd1, %rd25;
	add.s32 	%r4, %r20, -5;
	shl.b32 	%r32, %r21, 1;
	sub.s32 	%r37, %r38, %r32;
	add.s32 	%r6, %r20, -3;
	neg.s32 	%r36, %r21;
	cvta.to.global.u64 	%rd30, %rd20;
	cvta.to.global.u64 	%rd31, %rd21;
$L__BB15_2:
	setp.eq.s32 	%p2, %r28, 4;
	mul.wide.u32 	%rd26, %r38, 4;
	add.s64 	%rd9, %rd2, %rd26;
	add.s64 	%rd10, %rd1, %rd26;
	@%p2 bra 	$L__BB15_3;
	bra.uni 	$L__BB15_4;
$L__BB15_3:
	ld.global.f32 	%f1, [%rd9];
	ld.global.f32 	%f2, [%rd3];
	ld.global.f32 	%f3, [%rd10];
	sub.f32 	%f4, %f2, %f3;
	ld.global.f32 	%f5, [%rd30];
	fma.rn.f32 	%f6, %f4, %f5, %f1;
	st.global.f32 	[%rd4], %f6;
$L__BB15_4:
	mul.wide.s32 	%rd27, %r37, 4;
	add.s64 	%rd12, %rd1, %rd27;
	add.s64 	%rd13, %rd2, %rd27;
	setp.ne.s32 	%p3, %r28, %r4;
	@%p3 bra 	$L__BB15_6;
	ld.global.f32 	%f7, [%rd13];
	ld.global.f32 	%f8, [%rd3];
	ld.global.f32 	%f9, [%rd12];
	sub.f32 	%f10, %f8, %f9;
	ld.global.f32 	%f11, [%rd31];
	fma.rn.f32 	%f12, %f10, %f11, %f7;
	st.global.f32 	[%rd4], %f12;
$L__BB15_6:
	setp.ne.s32 	%p4, %r28, 3;
	@%p4 bra 	$L__BB15_8;
	ld.global.f32 	%f13, [%rd9];
	ld.global.f32 	%f14, [%rd3];
	ld.global.f32 	%f15, [%rd10];
	sub.f32 	%f16, %f14, %f15;
	ld.global.f32 	%f17, [%rd30];
	fma.rn.f32 	%f18, %f16, %f17, %f13;
	st.global.f32 	[%rd4], %f18;
$L__BB15_8:
	add.s32 	%r33, %r20, -4;
	setp.ne.s32 	%p5, %r28, %r33;
	@%p5 bra 	$L__BB15_10;
	ld.global.f32 	%f19, [%rd13];
	ld.global.f32 	%f20, [%rd3];
	ld.global.f32 	%f21, [%rd12];
	sub.f32 	%f22, %f20, %f21;
	ld.global.f32 	%f23, [%rd31];
	fma.rn.f32 	%f24, %f22, %f23, %f19;
	st.global.f32 	[%rd4], %f24;
$L__BB15_10:
	setp.ne.s32 	%p6, %r28, 2;
	@%p6 bra 	$L__BB15_12;
	ld.global.f32 	%f25, [%rd9];
	ld.global.f32 	%f26, [%rd3];
	ld.global.f32 	%f27, [%rd10];
	sub.f32 	%f28, %f26, %f27;
	ld.global.f32 	%f29, [%rd30];
	fma.rn.f32 	%f30, %f28, %f29, %f25;
	st.global.f32 	[%rd4], %f30;
$L__BB15_12:
	setp.ne.s32 	%p7, %r28, %r6;
	@%p7 bra 	$L__BB15_14;
	ld.global.f32 	%f31, [%rd13];
	ld.global.f32 	%f32, [%rd3];
	ld.global.f32 	%f33, [%rd12];
	sub.f32 	%f34, %f32, %f33;
	ld.global.f32 	%f35, [%rd31];
	fma.rn.f32 	%f36, %f34, %f35, %f31;
	st.global.f32 	[%rd4], %f36;
$L__BB15_14:
	setp.ne.s32 	%p8, %r28, 1;
	@%p8 bra 	$L__BB15_16;
	ld.global.f32 	%f37, [%rd9];
	ld.global.f32 	%f38, [%rd3];
	ld.global.f32 	%f39, [%rd10];
	sub.f32 	%f40, %f38, %f39;
	ld.global.f32 	%f41, [%rd30];
	fma.rn.f32 	%f42, %f40, %f41, %f37;
	st.global.f32 	[%rd4], %f42;
$L__BB15_16:
	add.s32 	%r34, %r20, -2;
	setp.ne.s32 	%p9, %r28, %r34;
	@%p9 bra 	$L__BB15_18;
	ld.global.f32 	%f43, [%rd13];
	ld.global.f32 	%f44, [%rd3];
	ld.global.f32 	%f45, [%rd12];
	sub.f32 	%f46, %f44, %f45;
	ld.global.f32 	%f47, [%rd31];
	fma.rn.f32 	%f48, %f46, %f47, %f43;
	st.global.f32 	[%rd4], %f48;
$L__BB15_18:
	add.s32 	%r38, %r38, 1;
	add.s32 	%r37, %r37, 1;
	add.s32 	%r36, %r36, 1;
	setp.eq.s32 	%p10, %r36, 0;
	add.s64 	%rd31, %rd31, 4;
	add.s64 	%rd30, %rd30, 4;
	@%p10 bra 	$L__BB15_19;
	bra.uni 	$L__BB15_2;
$L__BB15_19:
	setp.lt.s32 	%p11, %r20, 1;
	@%p11 bra 	$L__BB15_31;
	ld.param.u64 	%rd29, [_Z11onewayBC_2DPfS_S_S_S_S_ii_param_4];
	neg.s32 	%r39, %r20;
	cvta.to.global.u64 	%rd32, %rd29;
	mov.u32 	%r40, %r21;
$L__BB15_21:
	add.s32 	%r35, %r40, 1;
	mul.wide.s32 	%rd28, %r35, 4;
	add.s64 	%rd17, %rd2, %rd28;
	add.s64 	%rd18, %rd1, %rd28;
	setp.gt.s32 	%p12, %r21, 2;
	@%p12 bra 	$L__BB15_25;
	setp.eq.s32 	%p15, %r21, 1;
	@%p15 bra 	$L__BB15_29;
	setp.eq.s32 	%p16, %r21, 2;
	@%p16 bra 	$L__BB15_24;
	bra.uni 	$L__BB15_30;
$L__BB15_24:
	ld.global.f32 	%f55, [%rd17];
	ld.global.f32 	%f56, [%rd3];
	ld.global.f32 	%f57, [%rd18];
	sub.f32 	%f58, %f56, %f57;
	ld.global.f32 	%f59, [%rd32];
	fma.rn.f32 	%f60, %f58, %f59, %f55;
	st.global.f32 	[%rd4], %f60;
	bra.uni 	$L__BB15_30;
$L__BB15_25:
	setp.eq.s32 	%p13, %r21, 3;
	@%p13 bra 	$L__BB15_28;
	setp.ne.s32 	%p14, %r21, 4;
	@%p14 bra 	$L__BB15_30;
	ld.global.f32 	%f67, [%rd17];
	ld.global.f32 	%f68, [%rd3];
	ld.global.f32 	%f69, [%rd18];
	sub.f32 	%f70, %f68, %f69;
	ld.global.f32 	%f71, [%rd32];
	fma.rn.f32 	%f72, %f70, %f71, %f67;
	st.global.f32 	[%rd4], %f72;
	bra.uni 	$L__BB15_30;
$L__BB15_28:
	ld.global.f32 	%f61, [%rd17];
	ld.global.f32 	%f62, [%rd3];
	ld.global.f32 	%f63, [%rd18];
	sub.f32 	%f64, %f62, %f63;
	ld.global.f32 	%f65, [%rd32];
	fma.rn.f32 	%f66, %f64, %f65, %f61;
	st.global.f32 	[%rd4], %f66;
	bra.uni 	$L__BB15_30;
$L__BB15_29:
	ld.global.f32 	%f49, [%rd17];
	ld.global.f32 	%f50, [%rd3];
	ld.global.f32 	%f51, [%rd18];
	sub.f32 	%f52, %f50, %f51;
	ld.global.f32 	%f53, [%rd32];
	fma.rn.f32 	%f54, %f52, %f53, %f49;
	st.global.f32 	[%rd4], %f54;
$L__BB15_30:
	add.s32 	%r40, %r40, %r21;
	add.s32 	%r39, %r39, 1;
	setp.ne.s32 	%p17, %r39, 0;
	add.s64 	%rd32, %rd32, 4;
	@%p17 bra 	$L__BB15_21;
$L__BB15_31:
	ret;

}
	// .globl	_Z11onewayBC_3DPfS_S_S_S_S_S_S_iii
.visible .entry _Z11onewayBC_3DPfS_S_S_S_S_S_S_iii(
	.param .u64 .ptr .align 1 _Z11onewayBC_3DPfS_S_S_S_S_S_S_iii_param_0,
	.param .u64 .ptr .align 1 _Z11onewayBC_3DPfS_S_S_S_S_S_S_iii_param_1,
	.param .u64 .ptr .align 1 _Z11onewayBC_3DPfS_S_S_S_S_S_S_iii_param_2,
	.param .u64 .ptr .align 1 _Z11onewayBC_3DPfS_S_S_S_S_S_S_iii_param_3,
	.param .u64 .ptr .align 1 _Z11onewayBC_3DPfS_S_S_S_S_S_S_iii_param_4,
	.param .u64 .ptr .align 1 _Z11onewayBC_3DPfS_S_S_S_S_S_S_iii_param_5,
	.param .u64 .ptr .align 1 _Z11onewayBC_3DPfS_S_S_S_S_S_S_iii_param_6,
	.param .u64 .ptr .align 1 _Z11onewayBC_3DPfS_S_S_S_S_S_S_iii_param_7,
	.param .u32 _Z11onewayBC_3DPfS_S_S_S_S_S_S_iii_param_8,
	.param .u32 _Z11onewayBC_3DPfS_S_S_S_S_S_S_iii_param_9,
	.param .u32 _Z11onewayBC_3DPfS_S_S_S_S_S_S_iii_param_10
)
{
	.reg .pred 	%p<12>;
	.reg .b32 	%r<39>;
	.reg .b32 	%f<37>;
	.reg .b64 	%rd<44>;

	ld.param.u64 	%rd10, [_Z11onewayBC_3DPfS_S_S_S_S_S_S_iii_param_0];
	ld.param.u64 	%rd11, [_Z11onewayBC_3DPfS_S_S_S_S_S_S_iii_param_1];
	ld.param.u64 	%rd12, [_Z11onewayBC_3DPfS_S_S_S_S_S_S_iii_param_3];
	ld.param.u64 	%rd7, [_Z11onewayBC_3DPfS_S_S_S_S_S_S_iii_param_4];
	ld.param.u64 	%rd9, [_Z11onewayBC_3DPfS_S_S_S_S_S_S_iii_param_7];
	ld.param.u32 	%r8, [_Z11onewayBC_3DPfS_S_S_S_S_S_S_iii_param_8];
	ld.param.u32 	%r11, [_Z11onewayBC_3DPfS_S_S_S_S_S_S_iii_param_9];
	ld.param.u32 	%r10, [_Z11onewayBC_3DPfS_S_S_S_S_S_S_iii_param_10];
	cvta.to.global.u64 	%rd1, %rd12;
	cvta.to.global.u64 	%rd2, %rd10;
	cvta.to.global.u64 	%rd3, %rd11;
	mov.u32 	%r12, %tid.x;
	mov.u32 	%r13, %ctaid.x;
	mov.u32 	%r14, %ntid.x;
	mad.lo.s32 	%r1, %r13, %r14, %r12;
	mov.u32 	%r15, %tid.y;
	mov.u32 	%r16, %ctaid.y;
	mov.u32 	%r17, %ntid.y;
	mad.lo.s32 	%r18, %r16, %r17, %r15;
	mov.u32 	%r19, %tid.z;
	mov.u32 	%r20, %ctaid.z;
	mov.u32 	%r21, %ntid.z;
	mad.lo.s32 	%r3, %r20, %r21, %r19;
	mul.lo.s32 	%r4, %r8, %r18;
	mul.lo.s32 	%r5, %r10, %r4;
	mul.lo.s32 	%r6, %r8, %r3;
	add.s32 	%r7, %r6, %r1;
	setp.ge.s32 	%p1, %r1, %r8;
	setp.ge.s32 	%p2, %r18, %r11;
	or.pred  	%p3, %p1, %p2;
	setp.ge.s32 	%p4, %r3, %r10;
	or.pred  	%p5, %p3, %p4;
	@%p5 bra 	$L__BB16_13;
	setp.gt.u32 	%p6, %r3, 4;
	add.s32 	%r22, %r7, %r5;
	mul.wide.s32 	%rd13, %r22, 4;
	add.s64 	%rd4, %rd3, %rd13;
	add.s64 	%rd5, %rd2, %rd13;
	@%p6 bra 	$L__BB16_3;
	ld.param.u64 	%rd42, [_Z11onewayBC_3DPfS_S_S_S_S_S_S_iii_param_2];
	add.s32 	%r23, %r7, %r5;
	add.s32 	%r24, %r23, %r8;
	mul.wide.s32 	%rd14, %r24, 4;
	add.s64 	%rd15, %rd3, %rd14;
	ld.global.f32 	%f1, [%rd15];
	ld.global.f32 	%f2, [%rd4];
	add.s64 	%rd16, %rd2, %rd14;
	ld.global.f32 	%f3, [%rd16];
	sub.f32 	%f4, %f2, %f3;
	add.s32 	%r25, %r4, %r1;
	cvta.to.global.u64 	%rd17, %rd42;
	mul.wide.s32 	%rd18, %r25, 4;
	add.s64 	%rd19, %rd17, %rd18;
	ld.global.f32 	%f5, [%rd19];
	fma.rn.f32 	%f6, %f4, %f5, %f1;
	st.global.f32 	[%rd5], %f6;
$L__BB16_3:
	add.s32 	%r26, %r10, -5;
	setp.lt.s32 	%p7, %r3, %r26;
	@%p7 bra 	$L__BB16_5;
	sub.s32 	%r27, %r6, %r8;
	add.s32 	%r28, %r27, %r1;
	add.s32 	%r29, %r28, %r5;
	mul.wide.s32 	%rd20, %r29, 4;
	add.s64 	%rd21, %rd3, %rd20;
	ld.global.f32 	%f7, [%rd21];
	ld.global.f32 	%f8, [%rd4];
	add.s64 	%rd22, %rd2, %rd20;
	ld.global.f32 	%f9, [%rd22];
	sub.f32 	%f10, %f8, %f9;
	add.s32 	%r30, %r4, %r1;
	mul.wide.s32 	%rd23, %r30, 4;
	add.s64 	%rd24, %rd1, %rd23;
	ld.global.f32 	%f11, [%rd24];
	fma.rn.f32 	%f12, %f10, %f11, %f7;
	st.global.f32 	[%rd5], %f12;
$L__BB16_5:
	setp.gt.s32 	%p8, %r1, 4;
	@%p8 bra 	$L__BB16_7;
	ld.global.f32 	%f13, [%rd4+4];
	ld.global.f32 	%f14, [%rd4];
	ld.global.f32 	%f15, [%rd5+4];
	sub.f32 	%f16, %f14, %f15;
	mad.lo.s32 	%r31, %r10, %r18, %r3;
	cvta.to.global.u64 	%rd25, %rd7;
	mul.wide.u32 	%rd26, %r31, 4;
	add.s64 	%rd27, %rd25, %rd26;
	ld.global.f32 	%f17, [%rd27];
	fma.rn.f32 	%f18, %f16, %f17, %f13;
	st.global.f32 	[%rd5], %f18;
$L__BB16_7:
	add.s32 	%r32, %r8, -5;
	setp.lt.s32 	%p9, %r1, %r32;
	@%p9 bra 	$L__BB16_9;
	ld.global.f32 	%f19, [%rd4+-4];
	ld.global.f32 	%f20, [%rd4];
	ld.global.f32 	%f21, [%rd5+-4];
	sub.f32 	%f22, %f20, %f21;
	mad.lo.s32 	%r33, %r10, %r18, %r3;
	mul.wide.u32 	%rd28, %r33, 4;
	add.s64 	%rd29, %rd1, %rd28;
	ld.global.f32 	%f23, [%rd29];
	fma.rn.f32 	%f24, %f22, %f23, %f19;
	st.global.f32 	[%rd5], %f24;
$L__BB16_9:
	setp.gt.u32 	%p10, %r18, 4;
	@%p10 bra 	$L__BB16_11;
	ld.param.u64 	%rd43, [_Z11onewayBC_3DPfS_S_S_S_S_S_S_iii_param_6];
	add.s32 	%r34, %r4, %r8;
	mad.lo.s32 	%r35, %r34, %r10, %r7;
	mul.wide.s32 	%rd30, %r35, 4;
	add.s64 	%rd31, %rd3, %rd30;
	ld.global.f32 	%f25, [%rd31];
	ld.global.f32 	%f26, [%rd4];
	add.s64 	%rd32, %rd2, %rd30;
	ld.global.f32 	%f27, [%rd32];
	sub.f32 	%f28, %f26, %f27;
	cvta.to.global.u64 	%rd33, %rd43;
	mul.wide.s32 	%rd34, %r7, 4;
	add.s64 	%rd35, %rd33, %rd34;
	ld.global.f32 	%f29, [%rd35];
	fma.rn.f32 	%f30, %f28, %f29, %f25;
	st.global.f32 	[%rd5], %f30;
$L__BB16_11:
	add.s32 	%r36, %r11, -5;
	setp.lt.s32 	%p11, %r18, %r36;
	@%p11 bra 	$L__BB16_13;
	sub.s32 	%r37, %r4, %r8;
	mad.lo.s32 	%r38, %r37, %r10, %r7;
	mul.wide.s32 	%rd36, %r38, 4;
	add.s64 	%rd37, %rd3, %rd36;
	ld.global.f32 	%f31, [%rd37];
	ld.global.f32 	%f32, [%rd4];
	add.s64 	%rd38, %rd2, %rd36;
	ld.global.f32 	%f33, [%rd38];
	sub.f32 	%f34, %f32, %f33;
	cvta.to.global.u64 	%rd39, %rd9;
	mul.wide.s32 	%rd40, %r7, 4;
	add.s64 	%rd41, %rd39, %rd40;
	ld.global.f32 	%f35, [%rd41];
	fma.rn.f32 	%f36, %f34, %f35, %f31;
	st.global.f32 	[%rd5], %f36;
$L__BB16_13:
	ret;

}
	// .globl	_Z15spongeKernel_2DPfiii
.visible .entry _Z15spongeKernel_2DPfiii(
	.param .u64 .ptr .align 1 _Z15spongeKernel_2DPfiii_param_0,
	.param .u32 _Z15spongeKernel_2DPfiii_param_1,
	.param .u32 _Z15spongeKernel_2DPfiii_param_2,
	.param .u32 _Z15spongeKernel_2DPfiii_param_3
)
{
	.reg .pred 	%p<54>;
	.reg .b32 	%r<102>;
	.reg .b32 	%f<9>;
	.reg .b64 	%rd<7>;
	.reg .b64 	%fd<119>;

	ld.param.u64 	%rd2, [_Z15spongeKernel_2DPfiii_param_0];
	ld.param.u32 	%r19, [_Z15spongeKernel_2DPfiii_param_1];
	ld.param.u32 	%r22, [_Z15spongeKernel_2DPfiii_param_2];
	ld.param.u32 	%r21, [_Z15spongeKernel_2DPfiii_param_3];
	cvta.to.global.u64 	%rd1, %rd2;
	mov.u32 	%r23, %tid.x;
	mov.u32 	%r24, %ctaid.x;
	mov.u32 	%r25, %ntid.x;
	mad.lo.s32 	%r1, %r24, %r25, %r23;
	mov.u32 	%r26, %tid.y;
	mov.u32 	%r27, %ctaid.y;
	mov.u32 	%r28, %ntid.y;
	mad.lo.s32 	%r29, %r27, %r28, %r26;
	setp.ge.s32 	%p1, %r1, %r19;
	setp.ge.s32 	%p2, %r29, %r22;
	or.pred  	%p3, %p1, %p2;
	@%p3 bra 	$L__BB17_23;
	mad.lo.s32 	%r3, %r19, %r29, %r1;
	min.s32 	%r30, %r1, %r29;
	setp.ge.s32 	%p4, %r30, %r21;
	@%p4 bra 	$L__BB17_12;
	setp.lt.s32 	%p31, %r1, %r21;
	selp.b32 	%r68, %r1, %r29, %p31;
	sub.s32 	%r69, %r21, %r68;
	cvt.rn.f64.s32 	%fd73, %r69;
	add.f64 	%fd1, %fd73, 0dBFF0000000000000;
	{
	.reg .b32 %temp; 
	mov.b64 	{%temp, %r4}, %fd1;
	}
	mov.f64 	%fd74, 0d4000000000000000;
	{
	.reg .b32 %temp; 
	mov.b64 	{%temp, %r70}, %fd74;
	}
	and.b32  	%r6, %r70, 2146435072;
	setp.eq.s32 	%p32, %r6, 1062207488;
	abs.f64 	%fd2, %fd1;
	{ // callseq 2, 0
	.param .b64 param0;
	st.param.f64 	[param0], %fd2;
	.param .b64 retval0;
	call.uni (retval0), 
	__internal_accurate_pow, 
	(
	param0
	);
	ld.param.f64 	%fd75, [retval0];
	} // callseq 2
	setp.lt.s32 	%p33, %r4, 0;
	neg.f64 	%fd77, %fd75;
	selp.f64 	%fd78, %fd77, %fd75, %p32;
	selp.f64 	%fd112, %fd78, %fd75, %p33;
	setp.neu.f64 	%p34, %fd1, 0d0000000000000000;
	@%p34 bra 	$L__BB17_4;
	setp.eq.s32 	%p35, %r6, 1062207488;
	selp.b32 	%r71, %r4, 0, %p35;
	setp.lt.s32 	%p36, %r70, 0;
	or.b32  	%r72, %r71, 2146435072;
	selp.b32 	%r73, %r72, %r71, %p36;
	mov.b32 	%r74, 0;
	mov.b64 	%fd112, {%r74, %r73};
$L__BB17_4:
	add.f64 	%fd79, %fd1, 0d4000000000000000;
	{
	.reg .b32 %temp; 
	mov.b64 	{%temp, %r75}, %fd79;
	}
	and.b32  	%r76, %r75, 2146435072;
	setp.ne.s32 	%p37, %r76, 2146435072;
	setp.neu.f64 	%p38, %fd2, 0d7FF0000000000000;
	or.pred  	%p39, %p38, %p37;
	@%p39 bra 	$L__BB17_6;
	setp.lt.s32 	%p40, %r4, 0;
	setp.eq.s32 	%p41, %r6, 1062207488;
	setp.lt.s32 	%p42, %r70, 0;
	selp.b32 	%r78, 0, 2146435072, %p42;
	and.b32  	%r79, %r70, 2147483647;
	setp.ne.s32 	%p43, %r79, 1071644672;
	or.b32  	%r80, %r78, -2147483648;
	selp.b32 	%r81, %r80, %r78, %p43;
	selp.b32 	%r82, %r81, %r78, %p41;
	selp.b32 	%r83, %r82, %r78, %p40;
	mov.b32 	%r84, 0;
	mov.b64 	%fd112, {%r84, %r83};
$L__BB17_6:
	setp.eq.s32 	%p44, %r6, 1062207488;
	setp.eq.f64 	%p45, %fd1, 0d3FF0000000000000;
	mul.f64 	%fd80, %fd112, 0dBFBAF8E8A0000000;
	selp.f64 	%fd8, 0dBFBAF8E8A0000000, %fd80, %p45;
	cvt.rn.f64.s32 	%fd81, %r21;
	{
	.reg .b32 %temp; 
	mov.b64 	{%temp, %r7}, %fd81;
	}
	abs.f64 	%fd82, %fd81;
	{ // callseq 3, 0
	.param .b64 param0;
	st.param.f64 	[param0], %fd82;
	.param .b64 retval0;
	call.uni (retval0), 
	__internal_accurate_pow, 
	(
	param0
	);
	ld.param.f64 	%fd83, [retval0];
	} // callseq 3
	setp.lt.s32 	%p46, %r7, 0;
	neg.f64 	%fd85, %fd83;
	selp.f64 	%fd86, %fd85, %fd83, %p44;
	selp.f64 	%fd113, %fd86, %fd83, %p46;
	setp.ne.s32 	%p47, %r21, 0;
	@%p47 bra 	$L__BB17_8;
	setp.eq.s32 	%p48, %r6, 1062207488;
	selp.b32 	%r86, %r7, 0, %p48;
	setp.lt.s32 	%p49, %r70, 0;
	or.b32  	%r87, %r86, 2146435072;
	selp.b32 	%r88, %r87, %r86, %p49;
	mov.b32 	%r89, 0;
	mov.b64 	%fd113, {%r89, %r88};
$L__BB17_8:
	setp.eq.s32 	%p50, %r21, 1;
	selp.f64 	%fd87, 0d3FF0000000000000, %fd113, %p50;
	div.rn.f64 	%fd12, %fd8, %fd87;
	abs.f64 	%fd13, %fd12;
	neg.f64 	%fd88, %fd13;
	fma.rn.f64 	%fd89, %fd13, 0dBFF71547652B82FE, 0d4338000000000000;
	{
	.reg .b32 %temp; 
	mov.b64 	{%r8, %temp}, %fd89;
	}
	mov.f64 	%fd90, 0dC338000000000000;
	add.rn.f64 	%fd91, %fd89, %fd90;
	fma.rn.f64 	%fd92, %fd91, 0dBFE62E42FEFA39EF, %fd88;
	fma.rn.f64 	%fd93, %fd91, 0dBC7ABC9E3B39803F, %fd92;
	fma.rn.f64 	%fd94, %fd93, 0d3E5ADE1569CE2BDF, 0d3E928AF3FCA213EA;
	fma.rn.f64 	%fd95, %fd94, %fd93, 0d3EC71DEE62401315;
	fma.rn.f64 	%fd96, %fd95, %fd93, 0d3EFA01997C89EB71;
	fma.rn.f64 	%fd97, %fd96, %fd93, 0d3F2A01A014761F65;
	fma.rn.f64 	%fd98, %fd97, %fd93, 0d3F56C16C1852B7AF;
	fma.rn.f64 	%fd99, %fd98, %fd93, 0d3F81111111122322;
	fma.rn.f64 	%fd100, %fd99, %fd93, 0d3FA55555555502A1;
	fma.rn.f64 	%fd101, %fd100, %fd93, 0d3FC5555555555511;
	fma.rn.f64 	%fd102, %fd101, %fd93, 0d3FE000000000000B;
	fma.rn.f64 	%fd103, %fd102, %fd93, 0d3FF0000000000000;
	fma.rn.f64 	%fd104, %fd103, %fd93, 0d3FF0000000000000;
	{
	.reg .b32 %temp; 
	mov.b64 	{%r9, %temp}, %fd104;
	}
	{
	.reg .b32 %temp; 
	mov.b64 	{%temp, %r10}, %fd104;
	}
	shl.b32 	%r90, %r8, 20;
	add.s32 	%r91, %r90, %r10;
	mov.b64 	%fd114, {%r9, %r91};
	{
	.reg .b32 %temp; 
	mov.b64 	{%temp, %r92}, %fd88;
	}
	mov.b32 	%f6, %r92;
	abs.f32 	%f1, %f6;
	setp.lt.f32 	%p51, %f1, 0f4086232B;
	@%p51 bra 	$L__BB17_11;
	setp.ne.f64 	%p52, %fd12, 0d0000000000000000;
	mov.f64 	%fd105, 0d7FF0000000000000;
	sub.f64 	%fd106, %fd105, %fd13;
	selp.f64 	%fd114, 0d0000000000000000, %fd106, %p52;
	setp.geu.f32 	%p53, %f1, 0f40874800;
	@%p53 bra 	$L__BB17_11;
	shr.u32 	%r93, %r8, 31;
	add.s32 	%r94, %r8, %r93;
	shr.s32 	%r95, %r94, 1;
	shl.b32 	%r96, %r95, 20;
	add.s32 	%r97, %r10, %r96;
	mov.b64 	%fd107, {%r9, %r97};
	sub.s32 	%r98, %r8, %r95;
	shl.b32 	%r99, %r98, 20;
	add.s32 	%r100, %r99, 1072693248;
	mov.b32 	%r101, 0;
	mov.b64 	%fd108, {%r101, %r100};
	mul.f64 	%fd114, %fd108, %fd107;
$L__BB17_11:
	mul.wide.s32 	%rd5, %r3, 4;
	add.s64 	%rd6, %rd1, %rd5;
	ld.global.f32 	%f7, [%rd6];
	cvt.f64.f32 	%fd109, %f7;
	mul.f64 	%fd110, %fd114, %fd109;
	cvt.rn.f32.f64 	%f8, %fd110;
	st.global.f32 	[%rd6], %f8;
	bra.uni 	$L__BB17_23;
$L__BB17_12:
	sub.s32 	%r11, %r19, %r21;
	setp.le.s32 	%p5, %r1, %r11;
	sub.s32 	%r31, %r22, %r21;
	setp.le.s32 	%p6, %r29, %r31;
	and.pred  	%p7, %p5, %p6;
	@%p7 bra 	$L__BB17_23;
	setp.gt.s32 	%p8, %r1, %r11;
	sub.s32 	%r32, %r1, %r19;
	sub.s32 	%r33, %r29, %r22;
	selp.b32 	%r34, %r32, %r33, %p8;
	add.s32 	%r35, %r34, %r21;
	cvt.rn.f64.s32 	%fd35, %r35;
	add.f64 	%fd18, %fd35, 0dBFF0000000000000;
	{
	.reg .b32 %temp; 
	mov.b64 	{%temp, %r12}, %fd18;
	}
	mov.f64 	%fd36, 0d4000000000000000;
	{
	.reg .b32 %temp; 
	mov.b64 	{%temp, %r36}, %fd36;
	}
	and.b32  	%r14, %r36, 2146435072;
	setp.eq.s32 	%p9, %r14, 1062207488;
	abs.f64 	%fd19, %fd18;
	{ // callseq 0, 0
	.param .b64 param0;
	st.param.f64 	[param0], %fd19;
	.param .b64 retval0;
	call.uni (retval0), 
	__internal_accurate_pow, 
	(
	param0
	);
	ld.param.f64 	%fd37, [retval0];
	} // callseq 0
	setp.lt.s32 	%p10, %r12, 0;
	neg.f64 	%fd39, %fd37;
	selp.f64 	%fd40, %fd39, %fd37, %p9;
	selp.f64 	%fd116, %fd40, %fd37, %p10;
	setp.neu.f64 	%p11, %fd18, 0d0000000000000000;
	@%p11 bra 	$L__BB17_15;
	setp.eq.s32 	%p12, %r14, 1062207488;
	selp.b32 	%r37, %r12, 0, %p12;
	setp.lt.s32 	%p13, %r36, 0;
	or.b32  	%r38, %r37, 2146435072;
	selp.b32 	%r39, %r38, %r37, %p13;
	mov.b32 	%r40, 0;
	mov.b64 	%fd116, {%r40, %r39};
$L__BB17_15:
	add.f64 	%fd41, %fd18, 0d4000000000000000;
	{
	.reg .b32 %temp; 
	mov.b64 	{%temp, %r41}, %fd41;
	}
	and.b32  	%r42, %r41, 2146435072;
	setp.ne.s32 	%p14, %r42, 2146435072;
	setp.neu.f64 	%p15, %fd19, 0d7FF0000000000000;
	or.pred  	%p16, %p15, %p14;
	@%p16 bra 	$L__BB17_17;
	setp.lt.s32 	%p17, %r12, 0;
	setp.eq.s32 	%p18, %r14, 1062207488;
	setp.lt.s32 	%p19, %r36, 0;
	selp.b32 	%r44, 0, 2146435072, %p19;
	and.b32  	%r45, %r36, 2147483647;
	setp.ne.s32 	%p20, %r45, 1071644672;
	or.b32  	%r46, %r44, -2147483648;
	selp.b32 	%r47, %r46, %r44, %p20;
	selp.b32 	%r48, %r47, %r44, %p18;
	selp.b32 	%r49, %r48, %r44, %p17;
	mov.b32 	%r50, 0;
	mov.b64 	%fd116, {%r50, %r49};
$L__BB17_17:
	setp.eq.s32 	%p21, %r14, 1062207488;
	setp.eq.f64 	%p22, %fd18, 0d3FF0000000000000;
	mul.f64 	%fd42, %fd116, 0dBFBAF8E8A0000000;
	selp.f64 	%fd25, 0dBFBAF8E8A0000000, %fd42, %p22;
	cvt.rn.f64.s32 	%fd43, %r21;
	{
	.reg .b32 %temp; 
	mov.b64 	{%temp, %r15}, %fd43;
	}
	abs.f64 	%fd44, %fd43;
	{ // callseq 1, 0
	.param .b64 param0;
	st.param.f64 	[param0], %fd44;
	.param .b64 retval0;
	call.uni (retval0), 
	__internal_accurate_pow, 
	(
	param0
	);
	ld.param.f64 	%fd45, [retval0];
	} // callseq 1
	setp.lt.s32 	%p23, %r15, 0;
	neg.f64 	%fd47, %fd45;
	selp.f64 	%fd48, %fd47, %fd45, %p21;
	selp.f64 	%fd117, %fd48, %fd45, %p23;
	setp.ne.s32 	%p24, %r21, 0;
	@%p24 bra 	$L__BB17_19;
	setp.eq.s32 	%p25, %r14, 1062207488;
	selp.b32 	%r52, %r15, 0, %p25;
	setp.lt.s32 	%p26, %r36, 0;
	or.b32  	%r53, %r52, 2146435072;
	selp.b32 	%r54, %r53, %r52, %p26;
	mov.b32 	%r55, 0;
	mov.b64 	%fd117, {%r55, %r54};
$L__BB17_19:
	setp.eq.s32 	%p27, %r21, 1;
	selp.f64 	%fd49, 0d3FF0000000000000, %fd117, %p27;
	div.rn.f64 	%fd29, %fd25, %fd49;
	abs.f64 	%fd30, %fd29;
	neg.f64 	%fd50, %fd30;
	fma.rn.f64 	%fd51, %fd30, 0dBFF71547652B82FE, 0d4338000000000000;
	{
	.reg .b32 %temp; 
	mov.b64 	{%r16, %temp}, %fd51;
	}
	mov.f64 	%fd52, 0dC338000000000000;
	add.rn.f64 	%fd53, %fd51, %fd52;
	fma.rn.f64 	%fd54, %fd53, 0dBFE62E42FEFA39EF, %fd50;
	fma.rn.f64 	%fd55, %fd53, 0dBC7ABC9E3B39803F, %fd54;
	fma.rn.f64 	%fd56, %fd55, 0d3E5ADE1569CE2BDF, 0d3E928AF3FCA213EA;
	fma.rn.f64 	%fd57, %fd56, %fd55, 0d3EC71DEE62401315;
	fma.rn.f64 	%fd58, %fd57, %fd55, 0d3EFA01997C89EB71;
	fma.rn.f64 	%fd59, %fd58, %fd55, 0d3F2A01A014761F65;
	fma.rn.f64 	%fd60, %fd59, %fd55, 0d3F56C16C1852B7AF;
	fma.rn.f64 	%fd61, %fd60, %fd55, 0d3F81111111122322;
	fma.rn.f64 	%fd62, %fd61, %fd55, 0d3FA55555555502A1;
	fma.rn.f64 	%fd63, %fd62, %fd55, 0d3FC5555555555511;
	fma.rn.f64 	%fd64, %fd63, %fd55, 0d3FE000000000000B;
	fma.rn.f64 	%fd65, %fd64, %fd55, 0d3FF0000000000000;
	fma.rn.f64 	%fd66, %fd65, %fd55, 0d3FF0000000000000;
	{
	.reg .b32 %temp; 
	mov.b64 	{%r17, %temp}, %fd66;
	}
	{
	.reg .b32 %temp; 
	mov.b64 	{%temp, %r18}, %fd66;
	}
	shl.b32 	%r56, %r16, 20;
	add.s32 	%r57, %r56, %r18;
	mov.b64 	%fd118, {%r17, %r57};
	{
	.reg .b32 %temp; 
	mov.b64 	{%temp, %r58}, %fd50;
	}
	mov.b32 	%f3, %r58;
	abs.f32 	%f2, %f3;
	setp.lt.f32 	%p28, %f2, 0f4086232B;
	@%p28 bra 	$L__BB17_22;
	setp.ne.f64 	%p29, %fd29, 0d0000000000000000;
	mov.f64 	%fd67, 0d7FF0000000000000;
	sub.f64 	%fd68, %fd67, %fd30;
	selp.f64 	%fd118, 0d0000000000000000, %fd68, %p29;
	setp.geu.f32 	%p30, %f2, 0f40874800;
	@%p30 bra 	$L__BB17_22;
	shr.u32 	%r59, %r16, 31;
	add.s32 	%r60, %r16, %r59;
	shr.s32 	%r61, %r60, 1;
	shl.b32 	%r62, %r61, 20;
	add.s32 	%r63, %r18, %r62;
	mov.b64 	%fd69, {%r17, %r63};
	sub.s32 	%r64, %r16, %r61;
	shl.b32 	%r65, %r64, 20;
	add.s32 	%r66, %r65, 1072693248;
	mov.b32 	%r67, 0;
	mov.b64 	%fd70, {%r67, %r66};
	mul.f64 	%fd118, %fd70, %fd69;
$L__BB17_22:
	mul.wide.s32 	%rd3, %r3, 4;
	add.s64 	%rd4, %rd1, %rd3;
	ld.global.f32 	%f4, [%rd4];
	cvt.f64.f32 	%fd71, %f4;
	mul.f64 	%fd72, %fd118, %fd71;
	cvt.rn.f32.f64 	%f5, %fd72;
	st.global.f32 	[%rd4], %f5;
$L__BB17_23:
	ret;

}
	// .globl	_Z15spongeKernel_3DPfiiii
.visible .entry _Z15spongeKernel_3DPfiiii(
	.param .u64 .ptr .align 1 _Z15spongeKernel_3DPfiiii_param_0,
	.param .u32 _Z15spongeKernel_3DPfiiii_param_1,
	.param .u32 _Z15spongeKernel_3DPfiiii_param_2,
	.param .u32 _Z15spongeKernel_3DPfiiii_param_3,
	.param .u32 _Z15spongeKernel_3DPfiiii_param_4
)
{
	.reg .pred 	%p<60>;
	.reg .b32 	%r<113>;
	.reg .b32 	%f<9>;
	.reg .b64 	%rd<7>;
	.reg .b64 	%fd<119>;

	ld.param.u64 	%rd2, [_Z15spongeKernel_3DPfiiii_param_0];
	ld.param.u32 	%r21, [_Z15spongeKernel_3DPfiiii_param_1];
	ld.param.u32 	%r25, [_Z15spongeKernel_3DPfiiii_param_2];
	ld.param.u32 	%r23, [_Z15spongeKernel_3DPfiiii_param_3];
	ld.param.u32 	%r24, [_Z15spongeKernel_3DPfiiii_param_4];
	cvta.to.global.u64 	%rd1, %rd2;
	mov.u32 	%r26, %tid.x;
	mov.u32 	%r27, %ctaid.x;
	mov.u32 	%r28, %ntid.x;
	mad.lo.s32 	%r1, %r27, %r28, %r26;
	mov.u32 	%r29, %tid.y;
	mov.u32 	%r30, %ctaid.y;
	mov.u32 	%r31, %ntid.y;
	mad.lo.s32 	%r32, %r30, %r31, %r29;
	mov.u32 	%r33, %tid.z;
	mov.u32 	%r34, %ctaid.z;
	mov.u32 	%r35, %ntid.z;
	mad.lo.s32 	%r3, %r34, %r35, %r33;
	setp.ge.s32 	%p1, %r1, %r21;
	setp.ge.s32 	%p2, %r32, %r25;
	or.pred  	%p3, %p1, %p2;
	setp.ge.s32 	%p4, %r3, %r23;
	or.pred  	%p5, %p3, %p4;
	@%p5 bra 	$L__BB18_23;
	mad.lo.s32 	%r36, %r23, %r32, %r3;
	mad.lo.s32 	%r4, %r36, %r21, %r1;
	min.s32 	%r37, %r1, %r32;
	min.s32 	%r38, %r3, %r37;
	setp.ge.s32 	%p6, %r38, %r24;
	@%p6 bra 	$L__BB18_12;
	setp.lt.s32 	%p36, %r32, %r24;
	setp.lt.s32 	%p37, %r1, %r24;
	selp.b32 	%r78, %r32, %r3, %p36;
	selp.b32 	%r79, %r1, %r78, %p37;
	sub.s32 	%r80, %r24, %r79;
	cvt.rn.f64.s32 	%fd73, %r80;
	add.f64 	%fd1, %fd73, 0dBFF0000000000000;
	{
	.reg .b32 %temp; 
	mov.b64 	{%temp, %r5}, %fd1;
	}
	mov.f64 	%fd74, 0d4000000000000000;
	{
	.reg .b32 %temp; 
	mov.b64 	{%temp, %r81}, %fd74;
	}
	and.b32  	%r7, %r81, 2146435072;
	setp.eq.s32 	%p38, %r7, 1062207488;
	abs.f64 	%fd2, %fd1;
	{ // callseq 6, 0
	.param .b64 param0;
	st.param.f64 	[param0], %fd2;
	.param .b64 retval0;
	call.uni (retval0), 
	__internal_accurate_pow, 
	(
	param0
	);
	ld.param.f64 	%fd75, [retval0];
	} // callseq 6
	setp.lt.s32 	%p39, %r5, 0;
	neg.f64 	%fd77, %fd75;
	selp.f64 	%fd78, %fd77, %fd75, %p38;
	selp.f64 	%fd112, %fd78, %fd75, %p39;
	setp.neu.f64 	%p40, %fd1, 0d0000000000000000;
	@%p40 bra 	$L__BB18_4;
	setp.eq.s32 	%p41, %r7, 1062207488;
	selp.b32 	%r82, %r5, 0, %p41;
	setp.lt.s32 	%p42, %r81, 0;
	or.b32  	%r83, %r82, 2146435072;
	selp.b32 	%r84, %r83, %r82, %p42;
	mov.b32 	%r85, 0;
	mov.b64 	%fd112, {%r85, %r84};
$L__BB18_4:
	add.f64 	%fd79, %fd1, 0d4000000000000000;
	{
	.reg .b32 %temp; 
	mov.b64 	{%temp, %r86}, %fd79;
	}
	and.b32  	%r87, %r86, 2146435072;
	setp.ne.s32 	%p43, %r87, 2146435072;
	setp.neu.f64 	%p44, %fd2, 0d7FF0000000000000;
	or.pred  	%p45, %p44, %p43;
	@%p45 bra 	$L__BB18_6;
	setp.lt.s32 	%p46, %r5, 0;
	setp.eq.s32 	%p47, %r7, 1062207488;
	setp.lt.s32 	%p48, %r81, 0;
	selp.b32 	%r89, 0, 2146435072, %p48;
	and.b32  	%r90, %r81, 2147483647;
	setp.ne.s32 	%p49, %r90, 1071644672;
	or.b32  	%r91, %r89, -2147483648;
	selp.b32 	%r92, %r91, %r89, %p49;
	selp.b32 	%r93, %r92, %r89, %p47;
	selp.b32 	%r94, %r93, %r89, %p46;
	mov.b32 	%r95, 0;
	mov.b64 	%fd112, {%r95, %r94};
$L__BB18_6:
	setp.eq.s32 	%p50, %r7, 1062207488;
	setp.eq.f64 	%p51, %fd1, 0d3FF0000000000000;
	mul.f64 	%fd80, %fd112, 0dBFBAF8E8A0000000;
	selp.f64 	%fd8, 0dBFBAF8E8A0000000, %fd80, %p51;
	cvt.rn.f64.s32 	%fd81, %r24;
	{
	.reg .b32 %temp; 
	mov.b64 	{%temp, %r8}, %fd81;
	}
	abs.f64 	%fd82, %fd81;
	{ // callseq 7, 0
	.param .b64 param0;
	st.param.f64 	[param0], %fd82;
	.param .b64 retval0;
	call.uni (retval0), 
	__internal_accurate_pow, 
	(
	param0
	);
	ld.param.f64 	%fd83, [retval0];
	} // callseq 7
	setp.lt.s32 	%p52, %r8, 0;
	neg.f64 	%fd85, %fd83;
	selp.f64 	%fd86, %fd85, %fd83, %p50;
	selp.f64 	%fd113, %fd86, %fd83, %p52;
	setp.ne.s32 	%p53, %r24, 0;
	@%p53 bra 	$L__BB18_8;
	setp.eq.s32 	%p54, %r7, 1062207488;
	selp.b32 	%r97, %r8, 0, %p54;
	setp.lt.s32 	%p55, %r81, 0;
	or.b32  	%r98, %r97, 2146435072;
	selp.b32 	%r99, %r98, %r97, %p55;
	mov.b32 	%r100, 0;
	mov.b64 	%fd113, {%r100, %r99};
$L__BB18_8:
	setp.eq.s32 	%p56, %r24, 1;
	selp.f64 	%fd87, 0d3FF0000000000000, %fd113, %p56;
	div.rn.f64 	%fd12, %fd8, %fd87;
	abs.f64 	%fd13, %fd12;
	neg.f64 	%fd88, %fd13;
	fma.rn.f64 	%fd89, %fd13, 0dBFF71547652B82FE, 0d4338000000000000;
	{
	.reg .b32 %temp; 
	mov.b64 	{%r9, %temp}, %fd89;
	}
	mov.f64 	%fd90, 0dC338000000000000;
	add.rn.f64 	%fd91, %fd89, %fd90;
	fma.rn.f64 	%fd92, %fd91, 0dBFE62E42FEFA39EF, %fd88;
	fma.rn.f64 	%fd93, %fd91, 0dBC7ABC9E3B39803F, %fd92;
	fma.rn.f64 	%fd94, %fd93, 0d3E5ADE1569CE2BDF, 0d3E928AF3FCA213EA;
	fma.rn.f64 	%fd95, %fd94, %fd93, 0d3EC71DEE62401315;
	fma.rn.f64 	%fd96, %fd95, %fd93, 0d3EFA01997C89EB71;
	fma.rn.f64 	%fd97, %fd96, %fd93, 0d3F2A01A014761F65;
	fma.rn.f64 	%fd98, %fd97, %fd93, 0d3F56C16C1852B7AF;
	fma.rn.f64 	%fd99, %fd98, %fd93, 0d3F81111111122322;
	fma.rn.f64 	%fd100, %fd99, %fd93, 0d3FA55555555502A1;
	fma.rn.f64 	%fd101, %fd100, %fd93, 0d3FC5555555555511;
	fma.rn.f64 	%fd102, %fd101, %fd93, 0d3FE000000000000B;
	fma.rn.f64 	%fd103, %fd102, %fd93, 0d3FF0000000000000;
	fma.rn.f64 	%fd104, %fd103, %fd93, 0d3FF0000000000000;
	{
	.reg .b32 %temp; 
	mov.b64 	{%r10, %temp}, %fd104;
	}
	{
	.reg .b32 %temp; 
	mov.b64 	{%temp, %r11}, %fd104;
	}
	shl.b32 	%r101, %r9, 20;
	add.s32 	%r102, %r101, %r11;
	mov.b64 	%fd114, {%r10, %r102};
	{
	.reg .b32 %temp; 
	mov.b64 	{%temp, %r103}, %fd88;
	}
	mov.b32 	%f6, %r103;
	abs.f32 	%f1, %f6;
	setp.lt.f32 	%p57, %f1, 0f4086232B;
	@%p57 bra 	$L__BB18_11;
	setp.ne.f64 	%p58, %fd12, 0d0000000000000000;
	mov.f64 	%fd105, 0d7FF0000000000000;
	sub.f64 	%fd106, %fd105, %fd13;
	selp.f64 	%fd114, 0d0000000000000000, %fd106, %p58;
	setp.geu.f32 	%p59, %f1, 0f40874800;
	@%p59 bra 	$L__BB18_11;
	shr.u32 	%r104, %r9, 31;
	add.s32 	%r105, %r9, %r104;
	shr.s32 	%r106, %r105, 1;
	shl.b32 	%r107, %r106, 20;
	add.s32 	%r108, %r11, %r107;
	mov.b64 	%fd107, {%r10, %r108};
	sub.s32 	%r109, %r9, %r106;
	shl.b32 	%r110, %r109, 20;
	add.s32 	%r111, %r110, 1072693248;
	mov.b32 	%r112, 0;
	mov.b64 	%fd108, {%r112, %r111};
	mul.f64 	%fd114, %fd108, %fd107;
$L__BB18_11:
	mul.wide.s32 	%rd5, %r4, 4;
	add.s64 	%rd6, %rd1, %rd5;
	ld.global.f32 	%f7, [%rd6];
	cvt.f64.f32 	%fd109, %f7;
	mul.f64 	%fd110, %fd114, %fd109;
	cvt.rn.f32.f64 	%f8, %fd110;
	st.global.f32 	[%rd6], %f8;
	bra.uni 	$L__BB18_23;
$L__BB18_12:
	sub.s32 	%r12, %r21, %r24;
	setp.le.s32 	%p7, %r1, %r12;
	sub.s32 	%r13, %r25, %r24;
	setp.le.s32 	%p8, %r32, %r13;
	and.pred  	%p9, %p7, %p8;
	sub.s32 	%r39, %r23, %r24;
	setp.le.s32 	%p10, %r3, %r39;
	and.pred  	%p11, %p9, %p10;
	@%p11 bra 	$L__BB18_23;
	setp.gt.s32 	%p12, %r32, %r13;
	setp.gt.s32 	%p13, %r1, %r12;
	sub.s32 	%r40, %r1, %r21;
	sub.s32 	%r41, %r32, %r25;
	sub.s32 	%r42, %r3, %r23;
	selp.b32 	%r43, %r41, %r42, %p12;
	selp.b32 	%r44, %r40, %r43, %p13;
	add.s32 	%r45, %r44, %r24;
	cvt.rn.f64.s32 	%fd35, %r45;
	add.f64 	%fd18, %fd35, 0dBFF0000000000000;
	{
	.reg .b32 %temp; 
	mov.b64 	{%temp, %r14}, %fd18;
	}
	mov.f64 	%fd36, 0d4000000000000000;
	{
	.reg .b32 %temp; 
	mov.b64 	{%temp, %r46}, %fd36;
	}
	and.b32  	%r16, %r46, 2146435072;
	setp.eq.s32 	%p14, %r16, 1062207488;
	abs.f64 	%fd19, %fd18;
	{ // callseq 4, 0
	.param .b64 param0;
	st.param.f64 	[param0], %fd19;
	.param .b64 retval0;
	call.uni (retval0), 
	__internal_accurate_pow, 
	(
	param0
	);
	ld.param.f64 	%fd37, [retval0];
	} // callseq 4
	setp.lt.s32 	%p15, %r14, 0;
	neg.f64 	%fd39, %fd37;
	selp.f64 	%fd40, %fd39, %fd37, %p14;
	selp.f64 	%fd116, %fd40, %fd37, %p15;
	setp.neu.f64 	%p16, %fd18, 0d0000000000000000;
	@%p16 bra 	$L__BB18_15;
	setp.eq.s32 	%p17, %r16, 1062207488;
	selp.b32 	%r47, %r14, 0, %p17;
	setp.lt.s32 	%p18, %r46, 0;
	or.b32  	%r48, %r47, 2146435072;
	selp.b32 	%r49, %r48, %r47, %p18;
	mov.b32 	%r50, 0;
	mov.b64 	%fd116, {%r50, %r49};
$L__BB18_15:
	add.f64 	%fd41, %fd18, 0d4000000000000000;
	{
	.reg .b32 %temp; 
	mov.b64 	{%temp, %r51}, %fd41;
	}
	and.b32  	%r52, %r51, 2146435072;
	setp.ne.s32 	%p19, %r52, 2146435072;
	setp.neu.f64 	%p20, %fd19, 0d7FF0000000000000;
	or.pred  	%p21, %p20, %p19;
	@%p21 bra 	$L__BB18_17;
	setp.lt.s32 	%p22, %r14, 0;
	setp.eq.s32 	%p23, %r16, 1062207488;
	setp.lt.s32 	%p24, %r46, 0;
	selp.b32 	%r54, 0, 2146435072, %p24;
	and.b32  	%r55, %r46, 2147483647;
	setp.ne.s32 	%p25, %r55, 1071644672;
	or.b32  	%r56, %r54, -2147483648;
	selp.b32 	%r57, %r56, %r54, %p25;
	selp.b32 	%r58, %r57, %r54, %p23;
	selp.b32 	%r59, %r58, %r54, %p22;
	mov.b32 	%r60, 0;
	mov.b64 	%fd116, {%r60, %r59};
$L__BB18_17:
	setp.eq.s32 	%p26, %r16, 1062207488;
	setp.eq.f64 	%p27, %fd18, 0d3FF0000000000000;
	mul.f64 	%fd42, %fd116, 0dBFBAF8E8A0000000;
	selp.f64 	%fd25, 0dBFBAF8E8A0000000, %fd42, %p27;
	cvt.rn.f64.s32 	%fd43, %r24;
	{
	.reg .b32 %temp; 
	mov.b64 	{%temp, %r17}, %fd43;
	}
	abs.f64 	%fd44, %fd43;
	{ // callseq 5, 0
	.param .b64 param0;
	st.param.f64 	[param0], %fd44;
	.param .b64 retval0;
	call.uni (retval0), 
	__internal_accurate_pow, 
	(
	param0
	);
	ld.param.f64 	%fd45, [retval0];
	} // callseq 5
	setp.lt.s32 	%p28, %r17, 0;
	neg.f64 	%fd47, %fd45;
	selp.f64 	%fd48, %fd47, %fd45, %p26;
	selp.f64 	%fd117, %fd48, %fd45, %p28;
	setp.ne.s32 	%p29, %r24, 0;
	@%p29 bra 	$L__BB18_19;
	setp.eq.s32 	%p30, %r16, 1062207488;
	selp.b32 	%r62, %r17, 0, %p30;
	setp.lt.s32 	%p31, %r46, 0;
	or.b32  	%r63, %r62, 2146435072;
	selp.b32 	%r64, %r63, %r62, %p31;
	mov.b32 	%r65, 0;
	mov.b64 	%fd117, {%r65, %r64};
$L__BB18_19:
	setp.eq.s32 	%p32, %r24, 1;
	selp.f64 	%fd49, 0d3FF0000000000000, %fd117, %p32;
	div.rn.f64 	%fd29, %fd25, %fd49;
	abs.f64 	%fd30, %fd29;
	neg.f64 	%fd50, %fd30;
	fma.rn.f64 	%fd51, %fd30, 0dBFF71547652B82FE, 0d4338000000000000;
	{
	.reg .b32 %temp; 
	mov.b64 	{%r18, %temp}, %fd51;
	}
	mov.f64 	%fd52, 0dC338000000000000;
	add.rn.f64 	%fd53, %fd51, %fd52;
	fma.rn.f64 	%fd54, %fd53, 0dBFE62E42FEFA39EF, %fd50;
	fma.rn.f64 	%fd55, %fd53, 0dBC7ABC9E3B39803F, %fd54;
	fma.rn.f64 	%fd56, %fd55, 0d3E5ADE1569CE2BDF, 0d3E928AF3FCA213EA;
	fma.rn.f64 	%fd57, %fd56, %fd55, 0d3EC71DEE62401315;
	fma.rn.f64 	%fd58, %fd57, %fd55, 0d3EFA01997C89EB71;
	fma.rn.f64 	%fd59, %fd58, %fd55, 0d3F2A01A014761F65;
	fma.rn.f64 	%fd60, %fd59, %fd55, 0d3F56C16C1852B7AF;
	fma.rn.f64 	%fd61, %fd60, %fd55, 0d3F81111111122322;
	fma.rn.f64 	%fd62, %fd61, %fd55, 0d3FA55555555502A1;
	fma.rn.f64 	%fd63, %fd62, %fd55, 0d3FC5555555555511;
	fma.rn.f64 	%fd64, %fd63, %fd55, 0d3FE000000000000B;
	fma.rn.f64 	%fd65, %fd64, %fd55, 0d3FF0000000000000;
	fma.rn.f64 	%fd66, %fd65, %fd55, 0d3FF0000000000000;
	{
	.reg .b32 %temp; 
	mov.b64 	{%r19, %temp}, %fd66;
	}
	{
	.reg .b32 %temp; 
	mov.b64 	{%temp, %r20}, %fd66;
	}
	shl.b32 	%r66, %r18, 20;
	add.s32 	%r67, %r66, %r20;
	mov.b64 	%fd118, {%r19, %r67};
	{
	.reg .b32 %temp; 
	mov.b64 	{%temp, %r68}, %fd50;
	}
	mov.b32 	%f3, %r68;
	abs.f32 	%f2, %f3;
	setp.lt.f32 	%p33, %f2, 0f4086232B;
	@%p33 bra 	$L__BB18_22;
	setp.ne.f64 	%p34, %fd29, 0d0000000000000000;
	mov.f64 	%fd67, 0d7FF0000000000000;
	sub.f64 	%fd68, %fd67, %fd30;
	selp.f64 	%fd118, 0d0000000000000000, %fd68, %p34;
	setp.geu.f32 	%p35, %f2, 0f40874800;
	@%p35 bra 	$L__BB18_22;
	shr.u32 	%r69, %r18, 31;
	add.s32 	%r70, %r18, %r69;
	shr.s32 	%r71, %r70, 1;
	shl.b32 	%r72, %r71, 20;
	add.s32 	%r73, %r20, %r72;
	mov.b64 	%fd69, {%r19, %r73};
	sub.s32 	%r74, %r18, %r71;
	shl.b32 	%r75, %r74, 20;
	add.s32 	%r76, %r75, 1072693248;
	mov.b32 	%r77, 0;
	mov.b64 	%fd70, {%r77, %r76};
	mul.f64 	%fd118, %fd70, %fd69;
$L__BB18_22:
	mul.wide.s32 	%rd3, %r4, 4;
	add.s64 	%rd4, %rd1, %rd3;
	ld.global.f32 	%f4, [%rd4];
	cvt.f64.f32 	%fd71, %f4;
	mul.f64 	%fd72, %fd118, %fd71;
	cvt.rn.f32.f64 	%f5, %fd72;
	st.global.f32 	[%rd4], %f5;
$L__BB18_23:
	ret;

}
.func  (.param .b64 func_retval0) __internal_accurate_pow(
	.param .b64 __internal_accurate_pow_param_0
)
{
	.reg .pred 	%p<8>;
	.reg .b32 	%r<49>;
	.reg .b32 	%f<3>;
	.reg .b64 	%fd<109>;

	ld.param.f64 	%fd10, [__internal_accurate_pow_param_0];
	{
	.reg .b32 %temp; 
	mov.b64 	{%temp, %r46}, %fd10;
	}
	{
	.reg .b32 %temp; 
	mov.b64 	{%r45, %temp}, %fd10;
	}
	shr.u32 	%r47, %r46, 20;
	setp.gt.u32 	%p1, %r46, 1048575;
	@%p1 bra 	$L__BB19_2;
	mul.f64 	%fd11, %fd10, 0d4350000000000000;
	{
	.reg .b32 %temp; 
	mov.b64 	{%temp, %r46}, %fd11;
	}
	{
	.reg .b32 %temp; 
	mov.b64 	{%r45, %temp}, %fd11;
	}
	shr.u32 	%r16, %r46, 20;
	add.s32 	%r47, %r16, -54;
$L__BB19_2:
	add.s32 	%r48, %r47, -1023;
	and.b32  	%r17, %r46, -2146435073;
	or.b32  	%r18, %r17, 1072693248;
	mov.b64 	%fd107, {%r45, %r18};
	setp.lt.u32 	%p2, %r18, 1073127583;
	@%p2 bra 	$L__BB19_4;
	{
	.reg .b32 %temp; 
	mov.b64 	{%r19, %temp}, %fd107;
	}
	{
	.reg .b32 %temp; 
	mov.b64 	{%temp, %r20}, %fd107;
	}
	add.s32 	%r21, %r20, -1048576;
	mov.b64 	%fd107, {%r19, %r21};
	add.s32 	%r48, %r47, -1022;
$L__BB19_4:
	add.f64 	%fd12, %fd107, 0dBFF0000000000000;
	add.f64 	%fd13, %fd107, 0d3FF0000000000000;
	rcp.approx.ftz.f64 	%fd14, %fd13;
	neg.f64 	%fd15, %fd13;
	fma.rn.f64 	%fd16, %fd15, %fd14, 0d3FF0000000000000;
	fma.rn.f64 	%fd17, %fd16, %fd16, %fd16;
	fma.rn.f64 	%fd18, %fd17, %fd14, %fd14;
	mul.f64 	%fd19, %fd12, %fd18;
	fma.rn.f64 	%fd20, %fd12, %fd18, %fd19;
	mul.f64 	%fd21, %fd20, %fd20;
	fma.rn.f64 	%fd22, %fd21, 0d3EB0F5FF7D2CAFE2, 0d3ED0F5D241AD3B5A;
	fma.rn.f64 	%fd23, %fd22, %fd21, 0d3EF3B20A75488A3F;
	fma.rn.f64 	%fd24, %fd23, %fd21, 0d3F1745CDE4FAECD5;
	fma.rn.f64 	%fd25, %fd24, %fd21, 0d3F3C71C7258A578B;
	fma.rn.f64 	%fd26, %fd25, %fd21, 0d3F6249249242B910;
	fma.rn.f64 	%fd27, %fd26, %fd21, 0d3F89999999999DFB;
	sub.f64 	%fd28, %fd12, %fd20;
	add.f64 	%fd29, %fd28, %fd28;
	neg.f64 	%fd30, %fd20;
	fma.rn.f64 	%fd31, %fd30, %fd12, %fd29;
	mul.f64 	%fd32, %fd18, %fd31;
	fma.rn.f64 	%fd33, %fd21, %fd27, 0d3FB5555555555555;
	mov.f64 	%fd34, 0d3FB5555555555555;
	sub.f64 	%fd35, %fd34, %fd33;
	fma.rn.f64 	%fd36, %fd21, %fd27, %fd35;
	add.f64 	%fd37, %fd36, 0dBC46A4CB00B9E7B0;
	add.f64 	%fd38, %fd33, %fd37;
	sub.f64 	%fd39, %fd33, %fd38;
	add.f64 	%fd40, %fd37, %fd39;
	mul.rn.f64 	%fd41, %fd20, %fd20;
	neg.f64 	%fd42, %fd41;
	fma.rn.f64 	%fd43, %fd20, %fd20, %fd42;
	{
	.reg .b32 %temp; 
	mov.b64 	{%r22, %temp}, %fd32;
	}
	{
	.reg .b32 %temp; 
	mov.b64 	{%temp, %r23}, %fd32;
	}
	add.s32 	%r24, %r23, 1048576;
	mov.b64 	%fd44, {%r22, %r24};
	fma.rn.f64 	%fd45, %fd20, %fd44, %fd43;
	mul.rn.f64 	%fd46, %fd41, %fd20;
	neg.f64 	%fd47, %fd46;
	fma.rn.f64 	%fd48, %fd41, %fd20, %fd47;
	fma.rn.f64 	%fd49, %fd41, %fd32, %fd48;
	fma.rn.f64 	%fd50, %fd45, %fd20, %fd49;
	mul.rn.f64 	%fd51, %fd38, %fd46;
	neg.f64 	%fd52, %fd51;
	fma.rn.f64 	%fd53, %fd38, %fd46, %fd52;
	fma.rn.f64 	%fd54, %fd38, %fd50, %fd53;
	fma.rn.f64 	%fd55, %fd40, %fd46, %fd54;
	add.f64 	%fd56, %fd51, %fd55;
	sub.f64 	%fd57, %fd51, %fd56;
	add.f64 	%fd58, %fd55, %fd57;
	add.f64 	%fd59, %fd20, %fd56;
	sub.f64 	%fd60, %fd20, %fd59;
	add.f64 	%fd61, %fd56, %fd60;
	add.f64 	%fd62, %fd58, %fd61;
	add.f64 	%fd63, %fd32, %fd62;
	add.f64 	%fd64, %fd59, %fd63;
	sub.f64 	%fd65, %fd59, %fd64;
	add.f64 	%fd66, %fd63, %fd65;
	xor.b32  	%r25, %r48, -2147483648;
	mov.b32 	%r26, 1127219200;
	mov.b64 	%fd67, {%r25, %r26};
	mov.b32 	%r27, -2147483648;
	mov.b64 	%fd68, {%r27, %r26};
	sub.f64 	%fd69, %fd67, %fd68;
	fma.rn.f64 	%fd70, %fd69, 0d3FE62E42FEFA39EF, %fd64;
	fma.rn.f64 	%fd71, %fd69, 0dBFE62E42FEFA39EF, %fd70;
	sub.f64 	%fd72, %fd71, %fd64;
	sub.f64 	%fd73, %fd66, %fd72;
	fma.rn.f64 	%fd74, %fd69, 0d3C7ABC9E3B39803F, %fd73;
	add.f64 	%fd75, %fd70, %fd74;
	sub.f64 	%fd76, %fd70, %fd75;
	add.f64 	%fd77, %fd74, %fd76;
	mov.f64 	%fd78, 0d4000000000000000;
	{
	.reg .b32 %temp; 
	mov.b64 	{%temp, %r28}, %fd78;
	}
	{
	.reg .b32 %temp; 
	mov.b64 	{%r29, %temp}, %fd78;
	}
	shl.b32 	%r30, %r28, 1;
	setp.gt.u32 	%p3, %r30, -33554433;
	and.b32  	%r31, %r28, -15728641;
	selp.b32 	%r32, %r31, %r28, %p3;
	mov.b64 	%fd79, {%r29, %r32};
	mul.rn.f64 	%fd80, %fd75, %fd79;
	neg.f64 	%fd81, %fd80;
	fma.rn.f64 	%fd82, %fd75, %fd79, %fd81;
	fma.rn.f64 	%fd83, %fd77, %fd79, %fd82;
	add.f64 	%fd4, %fd80, %fd83;
	sub.f64 	%fd84, %fd80, %fd4;
	add.f64 	%fd5, %fd83, %fd84;
	fma.rn.f64 	%fd85, %fd4, 0d3FF71547652B82FE, 0d4338000000000000;
	{
	.reg .b32 %temp; 
	mov.b64 	{%r13, %temp}, %fd85;
	}
	mov.f64 	%fd86, 0dC338000000000000;
	add.rn.f64 	%fd87, %fd85, %fd86;
	fma.rn.f64 	%fd88, %fd87, 0dBFE62E42FEFA39EF, %fd4;
	fma.rn.f64 	%fd89, %fd87, 0dBC7ABC9E3B39803F, %fd88;
	fma.rn.f64 	%fd90, %fd89, 0d3E5ADE1569CE2BDF, 0d3E928AF3FCA213EA;
	fma.rn.f64 	%fd91, %fd90, %fd89, 0d3EC71DEE62401315;
	fma.rn.f64 	%fd92, %fd91, %fd89, 0d3EFA01997C89EB71;
	fma.rn.f64 	%fd93, %fd92, %fd89, 0d3F2A01A014761F65;
	fma.rn.f64 	%fd94, %fd93, %fd89, 0d3F56C16C1852B7AF;
	fma.rn.f64 	%fd95, %fd94, %fd89, 0d3F81111111122322;
	fma.rn.f64 	%fd96, %fd95, %fd89, 0d3FA55555555502A1;
	fma.rn.f64 	%fd97, %fd96, %fd89, 0d3FC5555555555511;
	fma.rn.f64 	%fd98, %fd97, %fd89, 0d3FE000000000000B;
	fma.rn.f64 	%fd99, %fd98, %fd89, 0d3FF0000000000000;
	fma.rn.f64 	%fd100, %fd99, %fd89, 0d3FF0000000000000;
	{
	.reg .b32 %temp; 
	mov.b64 	{%r14, %temp}, %fd100;
	}
	{
	.reg .b32 %temp; 
	mov.b64 	{%temp, %r15}, %fd100;
	}
	shl.b32 	%r33, %r13, 20;
	add.s32 	%r34, %r33, %r15;
	mov.b64 	%fd108, {%r14, %r34};
	{
	.reg .b32 %temp; 
	mov.b64 	{%temp, %r35}, %fd4;
	}
	mov.b32 	%f2, %r35;
	abs.f32 	%f1, %f2;
	setp.lt.f32 	%p4, %f1, 0f4086232B;
	@%p4 bra 	$L__BB19_7;
	setp.lt.f64 	%p5, %fd4, 0d0000000000000000;
	add.f64 	%fd101, %fd4, 0d7FF0000000000000;
	selp.f64 	%fd108, 0d0000000000000000, %fd101, %p5;
	setp.geu.f32 	%p6, %f1, 0f40874800;
	@%p6 bra 	$L__BB19_7;
	shr.u32 	%r36, %r13, 31;
	add.s32 	%r37, %r13, %r36;
	shr.s32 	%r38, %r37, 1;
	shl.b32 	%r39, %r38, 20;
	add.s32 	%r40, %r15, %r39;
	mov.b64 	%fd102, {%r14, %r40};
	sub.s32 	%r41, %r13, %r38;
	shl.b32 	%r42, %r41, 20;
	add.s32 	%r43, %r42, 1072693248;
	mov.b32 	%r44, 0;
	mov.b64 	%fd103, {%r44, %r43};
	mul.f64 	%fd108, %fd103, %fd102;
$L__BB19_7:
	abs.f64 	%fd104, %fd108;
	setp.eq.f64 	%p7, %fd104, 0d7FF0000000000000;
	fma.rn.f64 	%fd105, %fd108, %fd5, %fd108;
	selp.f64 	%fd106, %fd108, %fd105, %p7;
	st.param.f64 	[func_retval0], %fd106;
	ret;

}


// ===== COMPILED SASS (sm_100) =====

	.target	sm_100

	.elftype	@"ET_EXEC"


//--------------------- .note.nv.tkinfo           --------------------------
	.section	.note.nv.tkinfo,"",@"SHT_NOTE"
	.sectionflags	@"SHF_NOTE_NV_TKINFO"
	.tkinfo
        /*0018*/ 	.word	0x00000002
        /*0030*/ 	.string	""
        /*0030*/ 	.string	"ptxas"
        /*0030*/ 	.string	"Cuda compilation tools, release 13.0, V13.0.88"
        /*0030*/ 	.string	"Build cuda_13.0.r13.0/compiler.36424714_0"
        /*0030*/ 	.string	"-arch sm_100 -m 64 "



//--------------------- .note.nv.cuinfo           --------------------------
	.section	.note.nv.cuinfo,"",@"SHT_NOTE"
	.sectionflags	@"SHF_NOTE_NV_CUINFO"
        /*0018*/ 	.short	0x0002
        /*001a*/ 	.short	0x0064
        /*001c*/ 	.short	0x0082
	.zero		2


//--------------------- .nv.info                  --------------------------
	.section	.nv.info,"",@"SHT_CUDA_INFO"
	.align	4


	//----- nvinfo : EIATTR_REGCOUNT
	.align		4
        /*0000*/ 	.byte	0x04, 0x2f
        /*0002*/ 	.short	(.L_1 - .L_0)
	.align		4
.L_0:
        /*0004*/ 	.word	index@(_Z15lint2d_bell_gpuPfS_S_S_S_S_S_PiS0_iiiiii)
        /*0008*/ 	.word	0x0000001a


	//----- nvinfo : EIATTR_FRAME_SIZE
	.align		4
.L_1:
        /*000c*/ 	.byte	0x04, 0x11
        /*000e*/ 	.short	(.L_3 - .L_2)
	.align		4
.L_2:
        /*0010*/ 	.word	index@(_Z15lint2d_bell_gpuPfS_S_S_S_S_S_PiS0_iiiiii)
        /*0014*/ 	.word	0x00000000


	//----- nvinfo : EIATTR_REGCOUNT
	.align		4
.L_3:
        /*0018*/ 	.byte	0x04, 0x2f
        /*001a*/ 	.short	(.L_5 - .L_4)
	.align		4
.L_4:
        /*001c*/ 	.word	index@(_Z15lint3d_bell_gpuPfS_S_S_S_S_S_S_S_S_S_PiS0_S0_iiiiiii)
        /*0020*/ 	.word	0x00000020


	//----- nvinfo : EIATTR_FRAME_SIZE
	.align		4
.L_5:
        /*0024*/ 	.byte	0x04, 0x11
        /*0026*/ 	.short	(.L_7 - .L_6)
	.align		4
.L_6:
        /*0028*/ 	.word	index@(_Z15lint3d_bell_gpuPfS_S_S_S_S_S_S_S_S_S_PiS0_S0_iiiiiii)
        /*002c*/ 	.word	0x00000000


	//----- nvinfo : EIATTR_REGCOUNT
	.align		4
.L_7:
        /*0030*/ 	.byte	0x04, 0x2f
        /*0032*/ 	.short	(.L_9 - .L_8)
	.align		4
.L_8:
        /*0034*/ 	.word	index@(_Z17inject_sources_2DPfS_S_S_S_S_PiS0_iiii)
        /*0038*/ 	.word	0x00000014


	//----- nvinfo : EIATTR_FRAME_SIZE
	.align		4
.L_9:
        /*003c*/ 	.byte	0x04, 0x11
        /*003e*/ 	.short	(.L_11 - .L_10)
	.align		4
.L_10:
        /*0040*/ 	.word	index@(_Z17inject_sources_2DPfS_S_S_S_S_PiS0_iiii)
        /*0044*/ 	.word	0x00000000


	//----- nvinfo : EIATTR_REGCOUNT
	.align		4
.L_11:
        /*0048*/ 	.byte	0x04, 0x2f
        /*004a*/ 	.short	(.L_13 - .L_12)
	.align		4
.L_12:
        /*004c*/ 	.word	index@(_Z23inject_sources_2D_constPfS_S_S_S_S_PiS0_iiii)
        /*0050*/ 	.word	0x00000014


	//----- nvinfo : EIATTR_FRAME_SIZE
	.align		4
.L_13:
        /*0054*/ 	.byte	0x04, 0x11
        /*0056*/ 	.short	(.L_15 - .L_14)
	.align		4
.L_14:
        /*0058*/ 	.word	index@(_Z23inject_sources_2D_constPfS_S_S_S_S_PiS0_iiii)
        /*005c*/ 	.word	0x00000000


	//----- nvinfo : EIATTR_REGCOUNT
	.align		4
.L_15:
        /*0060*/ 	.byte	0x04, 0x2f
        /*0062*/ 	.short	(.L_17 - .L_16)
	.align		4
.L_16:
        /*0064*/ 	.word	index@(_Z23inject_sources_3D_constPfS_S_S_S_S_S_S_S_S_PiS0_S0_iiiii)
        /*0068*/ 	.word	0x00000018


	//----- nvinfo : EIATTR_FRAME_SIZE
	.align		4
.L_17:
        /*006c*/ 	.byte	0x04, 0x11
        /*006e*/ 	.short	(.L_19 - .L_18)
	.align		4
.L_18:
        /*0070*/ 	.word	index@(_Z23inject_sources_3D_constPfS_S_S_S_S_S_S_S_S_PiS0_S0_iiiii)
        /*0074*/ 	.word	0x00000000


	//----- nvinfo : EIATTR_REGCOUNT
	.align		4
.L_19:
        /*0078*/ 	.byte	0x04, 0x2f
        /*007a*/ 	.short	(.L_21 - .L_20)
	.align		4
.L_20:
        /*007c*/ 	.word	index@(_Z17inject_sources_2DPfS_S_S_S_S_S_PiS0_iiii)
        /*0080*/ 	.word	0x00000016


	//----- nvinfo : EIATTR_FRAME_SIZE
	.align		4
.L_21:
        /*0084*/ 	.byte	0x04, 0x11
        /*0086*/ 	.short	(.L_23 - .L_22)
	.align		4
.L_22:
        /*0088*/ 	.word	index@($__internal_5_$__cuda_sm3x_div_rn_noftz_f32_slowpath)
        /*008c*/ 	.word	0x00000000


	//----- nvinfo : EIATTR_FRAME_SIZE
	.align		4
.L_23:
        /*0090*/ 	.byte	0x04, 0x11
        /*0092*/ 	.short	(.L_25 - .L_24)
	.align		4
.L_24:
        /*0094*/ 	.word	index@(_Z17inject_sources_2DPfS_S_S_S_S_S_PiS0_iiii)
        /*0098*/ 	.word	0x00000000


	//----- nvinfo : EIATTR_REGCOUNT
	.align		4
.L_25:
        /*009c*/ 	.byte	0x04, 0x2f
        /*009e*/ 	.short	(.L_27 - .L_26)
	.align		4
.L_26:
        /*00a0*/ 	.word	index@(_Z17inject_sources_3DPfS_S_S_S_S_S_S_S_S_S_PiS0_S0_iiiii)
        /*00a4*/ 	.word	0x0000001a


	//----- nvinfo : EIATTR_FRAME_SIZE
	.align		4
.L_27:
        /*00a8*/ 	.byte	0x04, 0x11
        /*00aa*/ 	.short	(.L_29 - .L_28)
	.align		4
.L_28:
        /*00ac*/ 	.word	index@($__internal_4_$__cuda_sm3x_div_rn_noftz_f32_slowpath)
        /*00b0*/ 	.word	0x00000000


	//----- nvinfo : EIATTR_FRAME_SIZE
	.align		4
.L_29:
        /*00b4*/ 	.byte	0x04, 0x11
        /*00b6*/ 	.short	(.L_31 - .L_30)
	.align		4
.L_30:
        /*00b8*/ 	.word	index@(_Z17inject_sources_3DPfS_S_S_S_S_S_S_S_S_S_PiS0_S0_iiiii)
        /*00bc*/ 	.word	0x00000000


	//----- nvinfo : EIATTR_REGCOUNT
	.align		4
.L_31:
        /*00c0*/ 	.byte	0x04, 0x2f
        /*00c2*/ 	.short	(.L_33 - .L_32)
	.align		4
.L_32:
        /*00c4*/ 	.word	index@(_Z8solve_2DPfS_S_S_fffii)
        /*00c8*/ 	.word	0x00000016


	//----- nvinfo : EIATTR_FRAME_SIZE
	.align		4
.L_33:
        /*00cc*/ 	.byte	0x04, 0x11
        /*00ce*/ 	.short	(.L_35 - .L_34)
	.align		4
.L_34:
        /*00d0*/ 	.word	index@($__internal_3_$__cuda_sm3x_div_rn_noftz_f32_slowpath)
        /*00d4*/ 	.word	0x00000000


	//----- nvinfo : EIATTR_FRAME_SIZE
	.align		4
.L_35:
        /*00d8*/ 	.byte	0x04, 0x11
        /*00da*/ 	.short	(.L_37 - .L_36)
	.align		4
.L_36:
        /*00dc*/ 	.word	index@(_Z8solve_2DPfS_S_S_fffii)
        /*00e0*/ 	.word	0x00000000


	//----- nvinfo : EIATTR_REGCOUNT
	.align		4
.L_37:
        /*00e4*/ 	.byte	0x04, 0x2f
        /*00e6*/ 	.short	(.L_39 - .L_38)
	.align		4
.L_38:
        /*00e8*/ 	.word	index@(_Z8solve_3DPfS_S_S_ffffiii)
        /*00ec*/ 	.word	0x0000001a


	//----- nvinfo : EIATTR_FRAME_SIZE
	.align		4
.L_39:
        /*00f0*/ 	.byte	0x04, 0x11
        /*00f2*/ 	.short	(.L_41 - .L_40)
	.align		4
.L_40:
        /*00f4*/ 	.word	index@($__internal_2_$__cuda_sm3x_div_rn_noftz_f32_slowpath)
        /*00f8*/ 	.word	0x00000000


	//----- nvinfo : EIATTR_FRAME_SIZE
	.align		4
.L_41:
        /*00fc*/ 	.byte	0x04, 0x11
        /*00fe*/ 	.short	(.L_43 - .L_42)
	.align		4
.L_42:
        /*0100*/ 	.word	index@(_Z8solve_3DPfS_S_S_ffffiii)
        /*0104*/ 	.word	0x00000000


	//----- nvinfo : EIATTR_REGCOUNT
	.align		4
.L_43:
        /*0108*/ 	.byte	0x04, 0x2f
        /*010a*/ 	.short	(.L_45 - .L_44)
	.align		4
.L_44:
        /*010c*/ 	.word	index@(_Z8shift_2DPfS_S_ii)
        /*0110*/ 	.word	0x0000000e


	//----- nvinfo : EIATTR_FRAME_SIZE
	.align		4
.L_45:
        /*0114*/ 	.byte	0x04, 0x11
        /*0116*/ 	.short	(.L_47 - .L_46)
	.align		4
.L_46:
        /*0118*/ 	.word	index@(_Z8shift_2DPfS_S_ii)
        /*011c*/ 	.word	0x00000000


	//----- nvinfo : EIATTR_REGCOUNT
	.align		4
.L_47:
        /*0120*/ 	.byte	0x04, 0x2f
        /*0122*/ 	.short	(.L_49 - .L_48)
	.align		4
.L_48:
        /*0124*/ 	.word	index@(_Z8shift_3DPfS_S_iii)
        /*0128*/ 	.word	0x0000000e


	//----- nvinfo : EIATTR_FRAME_SIZE
	.align		4
.L_49:
        /*012c*/ 	.byte	0x04, 0x11
        /*012e*/ 	.short	(.L_51 - .L_50)
	.align		4
.L_50:
        /*0130*/ 	.word	index@(_Z8shift_3DPfS_S_iii)
        /*0134*/ 	.word	0x00000000


	//----- nvinfo : EIATTR_REGCOUNT
	.align		4
.L_51:
        /*0138*/ 	.byte	0x04, 0x2f
        /*013a*/ 	.short	(.L_53 - .L_52)
	.align		4
.L_52:
        /*013c*/ 	.word	index@(_Z10extract_2DPfiiiiS_PiS0_S_S_S_S_)
        /*0140*/ 	.word	0x00000017


	//----- nvinfo : EIATTR_FRAME_SIZE
	.align		4
.L_53:
        /*0144*/ 	.byte	0x04, 0x11
        /*0146*/ 	.short	(.L_55 - .L_54)
	.align		4
.L_54:
        /*0148*/ 	.word	index@(_Z10extract_2DPfiiiiS_PiS0_S_S_S_S_)
        /*014c*/ 	.word	0x00000000


	//----- nvinfo : EIATTR_REGCOUNT
	.align		4
.L_55:
        /*0150*/ 	.byte	0x04, 0x2f
        /*0152*/ 	.short	(.L_57 - .L_56)
	.align		4
.L_56:
        /*0154*/ 	.word	index@(_Z10extract_3DPfiiiiiS_PiS0_S0_S_S_S_S_S_S_S_S_)
        /*0158*/ 	.word	0x00000020


	//----- nvinfo : EIATTR_FRAME_SIZE
	.align		4
.L_57:
        /*015c*/ 	.byte	0x04, 0x11
        /*015e*/ 	.short	(.L_59 - .L_58)
	.align		4
.L_58:
        /*0160*/ 	.word	index@(_Z10extract_3DPfiiiiiS_PiS0_S0_S_S_S_S_S_S_S_S_)
        /*0164*/ 	.word	0x00000000


	//----- nvinfo : EIATTR_REGCOUNT
	.align		4
.L_59:
        /*0168*/ 	.byte	0x04, 0x2f
        /*016a*/ 	.short	(.L_61 - .L_60)
	.align		4
.L_60:
        /*016c*/ 	.word	index@(_Z11freeSurf_2DPfiii)
        /*0170*/ 	.word	0x00000008


	//----- nvinfo : EIATTR_FRAME_SIZE
	.align		4
.L_61:
        /*0174*/ 	.byte	0x04, 0x11
        /*0176*/ 	.short	(.L_63 - .L_62)
	.align		4
.L_62:
        /*0178*/ 	.word	index@(_Z11freeSurf_2DPfiii)
        /*017c*/ 	.word	0x00000000


	//----- nvinfo : EIATTR_REGCOUNT
	.align		4
.L_63:
        /*0180*/ 	.byte	0x04, 0x2f
        /*0182*/ 	.short	(.L_65 - .L_64)
	.align		4
.L_64:
        /*0184*/ 	.word	index@(_Z11freeSurf_3DPfiiii)
        /*0188*/ 	.word	0x0000000a


	//----- nvinfo : EIATTR_FRAME_SIZE
	.align		4
.L_65:
        /*018c*/ 	.byte	0x04, 0x11
        /*018e*/ 	.short	(.L_67 - .L_66)
	.align		4
.L_66:
        /*0190*/ 	.word	index@(_Z11freeSurf_3DPfiiii)
        /*0194*/ 	.word	0x00000000


	//----- nvinfo : EIATTR_REGCOUNT
	.align		4
.L_67:
        /*0198*/ 	.byte	0x04, 0x2f
        /*019a*/ 	.short	(.L_69 - .L_68)
	.align		4
.L_68:
        /*019c*/ 	.word	index@(_Z11onewayBC_2DPfS_S_S_S_S_ii)
        /*01a0*/ 	.word	0x00000020


	//----- nvinfo : EIATTR_FRAME_SIZE
	.align		4
.L_69:
        /*01a4*/ 	.byte	0x04, 0x11
        /*01a6*/ 	.short	(.L_71 - .L_70)
	.align		4
.L_70:
        /*01a8*/ 	.word	index@(_Z11onewayBC_2DPfS_S_S_S_S_ii)
        /*01ac*/ 	.word	0x00000000


	//----- nvinfo : EIATTR_REGCOUNT
	.align		4
.L_71:
        /*01b0*/ 	.byte	0x04, 0x2f
        /*01b2*/ 	.short	(.L_73 - .L_72)
	.align		4
.L_72:
        /*01b4*/ 	.word	index@(_Z11onewayBC_3DPfS_S_S_S_S_S_S_iii)
        /*01b8*/ 	.word	0x00000020


	//----- nvinfo : EIATTR_FRAME_SIZE
	.align		4
.L_73:
        /*01bc*/ 	.byte	0x04, 0x11
        /*01be*/ 	.short	(.L_75 - .L_74)
	.align		4
.L_74:
        /*01c0*/ 	.word	index@(_Z11onewayBC_3DPfS_S_S_S_S_S_S_iii)
        /*01c4*/ 	.word	0x00000000


	//----- nvinfo : EIATTR_REGCOUNT
	.align		4
.L_75:
        /*01c8*/ 	.byte	0x04, 0x2f
        /*01ca*/ 	.short	(.L_77 - .L_76)
	.align		4
.L_76:
        /*01cc*/ 	.word	index@(_Z15spongeKernel_2DPfiii)
        /*01d0*/ 	.word	0x0000001e


	//----- nvinfo : EIATTR_FRAME_SIZE
	.align		4
.L_77:
        /*01d4*/ 	.byte	0x04, 0x11
        /*01d6*/ 	.short	(.L_79 - .L_78)
	.align		4
.L_78:
        /*01d8*/ 	.word	index@($_Z15spongeKernel_2DPfiii$__internal_accurate_pow)
        /*01dc*/ 	.word	0x00000000


	//----- nvinfo : EIATTR_FRAME_SIZE
	.align		4
.L_79:
        /*01e0*/ 	.byte	0x04, 0x11
        /*01e2*/ 	.short	(.L_81 - .L_80)
	.align		4
.L_80:
        /*01e4*/ 	.word	index@($__internal_1_$__cuda_sm20_div_rn_f64_full)
        /*01e8*/ 	.word	0x00000000


	//----- nvinfo : EIATTR_FRAME_SIZE
	.align		4
.L_81:
        /*01ec*/ 	.byte	0x04, 0x11
        /*01ee*/ 	.short	(.L_83 - .L_82)
	.align		4
.L_82:
        /*01f0*/ 	.word	index@(_Z15spongeKernel_2DPfiii)
        /*01f4*/ 	.word	0x00000000


	//----- nvinfo : EIATTR_REGCOUNT
	.align		4
.L_83:
        /*01f8*/ 	.byte	0x04, 0x2f
        /*01fa*/ 	.short	(.L_85 - .L_84)
	.align		4
.L_84:
        /*01fc*/ 	.word	index@(_Z15spongeKernel_3DPfiiii)
        /*0200*/ 	.word	0x0000001e


	//----- nvinfo : EIATTR_FRAME_SIZE
	.align		4
.L_85:
        /*0204*/ 	.byte	0x04, 0x11
        /*0206*/ 	.short	(.L_87 - .L_86)
	.align		4
.L_86:
        /*0208*/ 	.word	index@($_Z15spongeKernel_3DPfiiii$__internal_accurate_pow)
        /*020c*/ 	.word	0x00000000


	//----- nvinfo : EIATTR_FRAME_SIZE
	.align		4
.L_87:
        /*0210*/ 	.byte	0x04, 0x11
        /*0212*/ 	.short	(.L_89 - .L_88)
	.align		4
.L_88:
        /*0214*/ 	.word	index@($__internal_0_$__cuda_sm20_div_rn_f64_full)
        /*0218*/ 	.word	0x00000000


	//----- nvinfo : EIATTR_FRAME_SIZE
	.align		4
.L_89:
        /*021c*/ 	.byte	0x04, 0x11
        /*021e*/ 	.short	(.L_91 - .L_90)
	.align		4
.L_90:
        /*0220*/ 	.word	index@(_Z15spongeKernel_3DPfiiii)
        /*0224*/ 	.word	0x00000000


	//----- nvinfo : EIATTR_MIN_STACK_SIZE
	.align		4
.L_91:
        /*0228*/ 	.byte	0x04, 0x12
        /*022a*/ 	.short	(.L_93 - .L_92)
	.align		4
.L_92:
        /*022c*/ 	.word	index@(_Z15spongeKernel_3DPfiiii)
        /*0230*/ 	.word	0x00000000


	//----- nvinfo : EIATTR_MIN_STACK_SIZE
	.align		4
.L_93:
        /*0234*/ 	.byte	0x04, 0x12
        /*0236*/ 	.short	(.L_95 - .L_94)
	.align		4
.L_94:
        /*0238*/ 	.word	index@(_Z15spongeKernel_2DPfiii)
        /*023c*/ 	.word	0x00000000


	//----- nvinfo : EIATTR_MIN_STACK_SIZE
	.align		4
.L_95:
        /*0240*/ 	.byte	0x04, 0x12
        /*0242*/ 	.short	(.L_97 - .L_96)
	.align		4
.L_96:
        /*0244*/ 	.word	index@(_Z11onewayBC_3DPfS_S_S_S_S_S_S_iii)
        /*0248*/ 	.word	0x00000000


	//----- nvinfo : EIATTR_MIN_STACK_SIZE
	.align		4
.L_97:
        /*024c*/ 	.byte	0x04, 0x12
        /*024e*/ 	.short	(.L_99 - .L_98)
	.align		4
.L_98:
        /*0250*/ 	.word	index@(_Z11onewayBC_2DPfS_S_S_S_S_ii)
        /*0254*/ 	.word	0x00000000


	//----- nvinfo : EIATTR_MIN_STACK_SIZE
	.align		4
.L_99:
        /*0258*/ 	.byte	0x04, 0x12
        /*025a*/ 	.short	(.L_101 - .L_100)
	.align		4
.L_100:
        /*025c*/ 	.word	index@(_Z11freeSurf_3DPfiiii)
        /*0260*/ 	.word	0x00000000


	//----- nvinfo : EIATTR_MIN_STACK_SIZE
	.align		4
.L_101:
        /*0264*/ 	.byte	0x04, 0x12
        /*0266*/ 	.short	(.L_103 - .L_102)
	.align		4
.L_102:
        /*0268*/ 	.word	index@(_Z11freeSurf_2DPfiii)
        /*026c*/ 	.word	0x00000000


	//----- nvinfo : EIATTR_MIN_STACK_SIZE
	.align		4
.L_103:
        /*0270*/ 	.byte	0x04, 0x12
        /*0272*/ 	.short	(.L_105 - .L_104)
	.align		4
.L_104:
        /*0274*/ 	.word	index@(_Z10extract_3DPfiiiiiS_PiS0_S0_S_S_S_S_S_S_S_S_)
        /*0278*/ 	.word	0x00000000


	//----- nvinfo : EIATTR_MIN_STACK_SIZE
	.align		4
.L_105:
        /*027c*/ 	.byte	0x04, 0x12
        /*027e*/ 	.short	(.L_107 - .L_106)
	.align		4
.L_106:
        /*0280*/ 	.word	index@(_Z10extract_2DPfiiiiS_PiS0_S_S_S_S_)
        /*0284*/ 	.word	0x00000000


	//----- nvinfo : EIATTR_MIN_STACK_SIZE
	.align		4
.L_107:
        /*0288*/ 	.byte	0x04, 0x12
        /*028a*/ 	.short	(.L_109 - .L_108)
	.align		4
.L_108:
        /*028c*/ 	.word	index@(_Z8shift_3DPfS_S_iii)
        /*0290*/ 	.word	0x00000000


	//----- nvinfo : EIATTR_MIN_STACK_SIZE
	.align		4
.L_109:
        /*0294*/ 	.byte	0x04, 0x12
        /*0296*/ 	.short	(.L_111 - .L_110)
	.align		4
.L_110:
        /*0298*/ 	.word	index@(_Z8shift_2DPfS_S_ii)
        /*029c*/ 	.word	0x00000000


	//----- nvinfo : EIATTR_MIN_STACK_SIZE
	.align		4
.L_111:
        /*02a0*/ 	.byte	0x04, 0x12
        /*02a2*/ 	.short	(.L_113 - .L_112)
	.align		4
.L_112:
        /*02a4*/ 	.word	index@(_Z8solve_3DPfS_S_S_ffffiii)
        /*02a8*/ 	.word	0x00000000


	//----- nvinfo : EIATTR_MIN_STACK_SIZE
	.align		4
.L_113:
        /*02ac*/ 	.byte	0x04, 0x12
        /*02ae*/ 	.short	(.L_115 - .L_114)
	.align		4
.L_114:
        /*02b0*/ 	.word	index@(_Z8solve_2DPfS_S_S_fffii)
        /*02b4*/ 	.word	0x00000000


	//----- nvinfo : EIATTR_MIN_STACK_SIZE
	.align		4
.L_115:
        /*02b8*/ 	.byte	0x04, 0x12
        /*02ba*/ 	.short	(.L_117 - .L_116)
	.align		4
.L_116:
        /*02bc*/ 	.word	index@(_Z17inject_sources_3DPfS_S_S_S_S_S_S_S_S_S_PiS0_S0_iiiii)
        /*02c0*/ 	.word	0x00000000


	//----- nvinfo : EIATTR_MIN_STACK_SIZE
	.align		4
.L_117:
        /*02c4*/ 	.byte	0x04, 0x12
        /*02c6*/ 	.short	(.L_119 - .L_118)
	.align		4
.L_118:
        /*02c8*/ 	.word	index@(_Z17inject_sources_2DPfS_S_S_S_S_S_PiS0_iiii)
        /*02cc*/ 	.word	0x00000000


	//----- nvinfo : EIATTR_MIN_STACK_SIZE
	.align		4
.L_119:
        /*02d0*/ 	.byte	0x04, 0x12
        /*02d2*/ 	.short	(.L_121 - .L_120)
	.align		4
.L_120:
        /*02d4*/ 	.word	index@(_Z23inject_sources_3D_constPfS_S_S_S_S_S_S_S_S_PiS0_S0_iiiii)
        /*02d8*/ 	.word	0x00000000


	//----- nvinfo : EIATTR_MIN_STACK_SIZE
	.align		4
.L_121:
        /*02dc*/ 	.byte	0x04, 0x12
        /*02de*/ 	.short	(.L_123 - .L_122)
	.align		4
.L_122:
        /*02e0*/ 	.word	index@(_Z23inject_sources_2D_constPfS_S_S_S_S_PiS0_iiii)
        /*02e4*/ 	.word	0x00000000


	//----- nvinfo : EIATTR_MIN_STACK_SIZE
	.align		4
.L_123:
        /*02e8*/ 	.byte	0x04, 0x12
        /*02ea*/ 	.short	(.L_125 - .L_124)
	.align		4
.L_124:
        /*02ec*/ 	.word	index@(_Z17inject_sources_2DPfS_S_S_S_S_PiS0_iiii)
        /*02f0*/ 	.word	0x00000000


	//----- nvinfo : EIATTR_MIN_STACK_SIZE
	.align		4
.L_125:
        /*02f4*/ 	.byte	0x04, 0x12
        /*02f6*/ 	.short	(.L_127 - .L_126)
	.align		4
.L_126:
        /*02f8*/ 	.word	index@(_Z15lint3d_bell_gpuPfS_S_S_S_S_S_S_S_S_S_PiS0_S0_iiiiiii)
        /*02fc*/ 	.word	0x00000000


	//----- nvinfo : EIATTR_MIN_STACK_SIZE
	.align		4
.L_127:
        /*0300*/ 	.byte	0x04, 0x12
        /*0302*/ 	.short	(.L_129 - .L_128)
	.align		4
.L_128:
        /*0304*/ 	.word	index@(_Z15lint2d_bell_gpuPfS_S_S_S_S_S_PiS0_iiiiii)
        /*0308*/ 	.word	0x00000000
.L_129:


//--------------------- .nv.compat                --------------------------
	.section	.nv.compat,"",@"SHT_CUDA_COMPAT_INFO"
	.align	4
        /*0000*/ 	.byte	0x02, 0x09, 0x00, 0x00, 0x02, 0x02, 0x01, 0x00, 0x02, 0x05, 0x05, 0x00, 0x03, 0x07, 0x01, 0x01
        /*0010*/ 	.byte	0x02, 0x03, 0x00, 0x00, 0x02, 0x06, 0x01, 0x00, 0x04, 0x0b, 0x08, 0x00, 0x01, 0x00, 0x00, 0x00
        /*0020*/ 	.byte	0x00, 0x00, 0x00, 0x00


//--------------------- .nv.info._Z15spongeKernel_3DPfiiii --------------------------
	.section	.nv.info._Z15spongeKernel_3DPfiiii,"",@"SHT_CUDA_INFO"
	.sectionflags	@""
	.align	4


	//----- nvinfo : EIATTR_CUDA_API_VERSION
	.align		4
        /*0000*/ 	.byte	0x04, 0x37
        /*0002*/ 	.short	(.L_131 - .L_130)
.L_130:
        /*0004*/ 	.word	0x00000082


	//----- nvinfo : EIATTR_KPARAM_INFO
	.align		4
.L_131:
        /*0008*/ 	.byte	0x04, 0x17
        /*000a*/ 	.short	(.L_133 - .L_132)
.L_132:
        /*000c*/ 	.word	0x00000000
        /*0010*/ 	.short	0x0004
        /*0012*/ 	.short	0x0014
        /*0014*/ 	.byte	0x00, 0xf0, 0x11, 0x00


	//----- nvinfo : EIATTR_KPARAM_INFO
	.align		4
.L_133:
        /*0018*/ 	.byte	0x04, 0x17
        /*001a*/ 	.short	(.L_135 - .L_134)
.L_134:
        /*001c*/ 	.word	0x00000000
        /*0020*/ 	.short	0x0003
        /*0022*/ 	.short	0x0010
        /*0024*/ 	.byte	0x00, 0xf0, 0x11, 0x00


	//----- nvinfo : EIATTR_KPARAM_INFO
	.align		4
.L_135:
        /*0028*/ 	.byte	0x04, 0x17
        /*002a*/ 	.short	(.L_137 - .L_136)
.L_136:
        /*002c*/ 	.word	0x00000000
        /*0030*/ 	.short	0x0002
        /*0032*/ 	.short	0x000c
        /*0034*/ 	.byte	0x00, 0xf0, 0x11, 0x00


	//----- nvinfo : EIATTR_KPARAM_INFO
	.align		4
.L_137:
        /*0038*/ 	.byte	0x04, 0x17
        /*003a*/ 	.short	(.L_139 - .L_138)
.L_138:
        /*003c*/ 	.word	0x00000000
        /*0040*/ 	.short	0x0001
        /*0042*/ 	.short	0x0008
        /*0044*/ 	.byte	0x00, 0xf0, 0x11, 0x00


	//----- nvinfo : EIATTR_KPARAM_INFO
	.align		4
.L_139:
        /*0048*/ 	.byte	0x04, 0x17
        /*004a*/ 	.short	(.L_141 - .L_140)
.L_140:
        /*004c*/ 	.word	0x00000000
        /*0050*/ 	.short	0x0000
        /*0052*/ 	.short	0x0000
        /*0054*/ 	.byte	0x00, 0xf5, 0x21, 0x00


	//----- nvinfo : EIATTR_SPARSE_MMA_MASK
	.align		4
.L_141:
        /*0058*/ 	.byte	0x03, 0x50
        /*005a*/ 	.short	0x0000


	//----- nvinfo : EIATTR_MAXREG_COUNT
	.align		4
        /*005c*/ 	.byte	0x03, 0x1b
        /*005e*/ 	.short	0x00ff


	//----- nvinfo : EIATTR_MERCURY_ISA_VERSION
	.align		4
        /*0060*/ 	.byte	0x03, 0x5f
        /*0062*/ 	.short	0x0101


	//----- nvinfo : EIATTR_VRC_CTA_INIT_COUNT
	.align		4
        /*0064*/ 	.byte	0x02, 0x4a
	.zero		1
	.zero		1


	//----- nvinfo : EIATTR_EXIT_INSTR_OFFSETS
	.align		4
        /*0068*/ 	.byte	0x04, 0x1c
        /*006a*/ 	.short	(.L_143 - .L_142)


	//   ....[0]....
.L_142:
        /*006c*/ 	.word	0x00000120


	//   ....[1]....
        /*0070*/ 	.word	0x000009b0


	//   ....[2]....
        /*0074*/ 	.word	0x00000a20


	//   ....[3]....
        /*0078*/ 	.word	0x00001250


	//----- nvinfo : EIATTR_CRS_STACK_SIZE
	.align		4
.L_143:
        /*007c*/ 	.byte	0x04, 0x1e
        /*007e*/ 	.short	(.L_145 - .L_144)
.L_144:
        /*0080*/ 	.word	0x00000000


	//----- nvinfo : EIATTR_CBANK_PARAM_SIZE
	.align		4
.L_145:
        /*0084*/ 	.byte	0x03, 0x19
        /*0086*/ 	.short	0x0018


	//----- nvinfo : EIATTR_PARAM_CBANK
	.align		4
        /*0088*/ 	.byte	0x04, 0x0a
        /*008a*/ 	.short	(.L_147 - .L_146)
	.align		4
.L_146:
        /*008c*/ 	.word	index@(.nv.constant0._Z15spongeKernel_3DPfiiii)
        /*0090*/ 	.short	0x0380
        /*0092*/ 	.short	0x0018


	//----- nvinfo : EIATTR_SW_WAR
	.align		4
.L_147:
        /*0094*/ 	.byte	0x04, 0x36
        /*0096*/ 	.short	(.L_149 - .L_148)
.L_148:
        /*0098*/ 	.word	0x00000008
.L_149:


//--------------------- .nv.info._Z15spongeKernel_2DPfiii --------------------------
	.section	.nv.info._Z15spongeKernel_2DPfiii,"",@"SHT_CUDA_INFO"
	.sectionflags	@""
	.align	4


	//----- nvinfo : EIATTR_CUDA_API_VERSION
	.align		4
        /*0000*/ 	.byte	0x04, 0x37
        /*0002*/ 	.short	(.L_151 - .L_150)
.L_150:
        /*0004*/ 	.word	0x00000082


	//----- nvinfo : EIATTR_KPARAM_INFO
	.align		4
.L_151:
        /*0008*/ 	.byte	0x04, 0x17
        /*000a*/ 	.short	(.L_153 - .L_152)
.L_152:
        /*000c*/ 	.word	0x00000000
        /*0010*/ 	.short	0x0003
        /*0012*/ 	.short	0x0010
        /*0014*/ 	.byte	0x00, 0xf0, 0x11, 0x00


	//----- nvinfo : EIATTR_KPARAM_INFO
	.align		4
.L_153:
        /*0018*/ 	.byte	0x04, 0x17
        /*001a*/ 	.short	(.L_155 - .L_154)
.L_154:
        /*001c*/ 	.word	0x00000000
        /*0020*/ 	.short	0x0002
        /*0022*/ 	.short	0x000c
        /*0024*/ 	.byte	0x00, 0xf0, 0x11, 0x00


	//----- nvinfo : EIATTR_KPARAM_INFO
	.align		4
.L_155:
        /*0028*/ 	.byte	0x04, 0x17
        /*002a*/ 	.short	(.L_157 - .L_156)
.L_156:
        /*002c*/ 	.word	0x00000000
        /*0030*/ 	.short	0x0001
        /*0032*/ 	.short	0x0008
        /*0034*/ 	.byte	0x00, 0xf0, 0x11, 0x00


	//----- nvinfo : EIATTR_KPARAM_INFO
	.align		4
.L_157:
        /*0038*/ 	.byte	0x04, 0x17
        /*003a*/ 	.short	(.L_159 - .L_158)
.L_158:
        /*003c*/ 	.word	0x00000000
        /*0040*/ 	.short	0x0000
        /*0042*/ 	.short	0x0000
        /*0044*/ 	.byte	0x00, 0xf5, 0x21, 0x00


	//----- nvinfo : EIATTR_SPARSE_MMA_MASK
	.align		4
.L_159:
        /*0048*/ 	.byte	0x03, 0x50
        /*004a*/ 	.short	0x0000


	//----- nvinfo : EIATTR_MAXREG_COUNT
	.align		4
        /*004c*/ 	.byte	0x03, 0x1b
        /*004e*/ 	.short	0x00ff


	//----- nvinfo : EIATTR_MERCURY_ISA_VERSION
	.align		4
        /*0050*/ 	.byte	0x03, 0x5f
        /*0052*/ 	.short	0x0101


	//----- nvinfo : EIATTR_VRC_CTA_INIT_COUNT
	.align		4
        /*0054*/ 	.byte	0x02, 0x4a
	.zero		1
	.zero		1


	//----- nvinfo : EIATTR_EXIT_INSTR_OFFSETS
	.align		4
        /*0058*/ 	.byte	0x04, 0x1c
        /*005a*/ 	.short	(.L_161 - .L_160)


	//   ....[0]....
.L_160:
        /*005c*/ 	.word	0x000000c0


	//   ....[1]....
        /*0060*/ 	.word	0x00000920


	//   ....[2]....
        /*0064*/ 	.word	0x00000970


	//   ....[3]....
        /*0068*/ 	.word	0x00001180


	//----- nvinfo : EIATTR_CRS_STACK_SIZE
	.align		4
.L_161:
        /*006c*/ 	.byte	0x04, 0x1e
        /*006e*/ 	.short	(.L_163 - .L_162)
.L_162:
        /*0070*/ 	.word	0x00000000


	//----- nvinfo : EIATTR_CBANK_PARAM_SIZE
	.align		4
.L_163:
        /*0074*/ 	.byte	0x03, 0x19
        /*0076*/ 	.short	0x0014


	//----- nvinfo : EIATTR_PARAM_CBANK
	.align		4
        /*0078*/ 	.byte	0x04, 0x0a
        /*007a*/ 	.short	(.L_165 - .L_164)
	.align		4
.L_164:
        /*007c*/ 	.word	index@(.nv.constant0._Z15spongeKernel_2DPfiii)
        /*0080*/ 	.short	0x0380
        /*0082*/ 	.short	0x0014


	//----- nvinfo : EIATTR_SW_WAR
	.align		4
.L_165:
        /*0084*/ 	.byte	0x04, 0x36
        /*0086*/ 	.short	(.L_167 - .L_166)
.L_166:
        /*0088*/ 	.word	0x00000008
.L_167:


//--------------------- .nv.info._Z11onewayBC_3DPfS_S_S_S_S_S_S_iii --------------------------
	.section	.nv.info._Z11onewayBC_3DPfS_S_S_S_S_S_S_iii,"",@"SHT_CUDA_INFO"
	.sectionflags	@""
	.align	4


	//----- nvinfo : EIATTR_CUDA_API_VERSION
	.align		4
        /*0000*/ 	.byte	0x04, 0x37
        /*0002*/ 	.short	(.L_169 - .L_168)
.L_168:
        /*0004*/ 	.word	0x00000082


	//----- nvinfo : EIATTR_KPARAM_INFO
	.align		4
.L_169:
        /*0008*/ 	.byte	0x04, 0x17
        /*000a*/ 	.short	(.L_171 - .L_170)
.L_170:
        /*000c*/ 	.word	0x00000000
        /*0010*/ 	.short	0x000a
        /*0012*/ 	.short	0x0048
        /*0014*/ 	.byte	0x00, 0xf0, 0x11, 0x00


	//----- nvinfo : EIATTR_KPARAM_INFO
	.align		4
.L_171:
        /*0018*/ 	.byte	0x04, 0x17
        /*001a*/ 	.short	(.L_173 - .L_172)
.L_172:
        /*001c*/ 	.word	0x00000000
        /*0020*/ 	.short	0x0009
        /*0022*/ 	.short	0x0044
        /*0024*/ 	.byte	0x00, 0xf0, 0x11, 0x00


	//----- nvinfo : EIATTR_KPARAM_INFO
	.align		4
.L_173:
        /*0028*/ 	.byte	0x04, 0x17
        /*002a*/ 	.short	(.L_175 - .L_174)
.L_174:
        /*002c*/ 	.word	0x00000000
        /*0030*/ 	.short	0x0008
        /*0032*/ 	.short	0x0040
        /*0034*/ 	.byte	0x00, 0xf0, 0x11, 0x00


	//----- nvinfo : EIATTR_KPARAM_INFO
	.align		4
.L_175:
        /*0038*/ 	.byte	0x04, 0x17
        /*003a*/ 	.short	(.L_177 - .L_176)
.L_176:
        /*003c*/ 	.word	0x00000000
        /*0040*/ 	.short	0x0007
        /*0042*/ 	.short	0x0038
        /*0044*/ 	.byte	0x00, 0xf5, 0x21, 0x00


	//----- nvinfo : EIATTR_KPARAM_INFO
	.align		4
.L_177:
        /*0048*/ 	.byte	0x04, 0x17
        /*004a*/ 	.short	(.L_179 - .L_178)
.L_178:
        /*004c*/ 	.word	0x00000000
        /*0050*/ 	.short	0x0006
        /*0052*/ 	.short	0x0030
        /*0054*/ 	.byte	0x00, 0xf5, 0x21, 0x00


	//----- nvinfo : EIATTR_KPARAM_INFO
	.align		4
.L_179:
        /*0058*/ 	.byte	0x04, 0x17
        /*005a*/ 	.short	(.L_181 - .L_180)
.L_180:
        /*005c*/ 	.word	0x00000000
        /*0060*/ 	.short	0x0005
        /*0062*/ 	.short	0x0028
        /*0064*/ 	.byte	0x00, 0xf5, 0x21, 0x00


	//----- nvinfo : EIATTR_KPARAM_INFO
	.align		4
.L_181:
        /*0068*/ 	.byte	0x04, 0x17
        /*006a*/ 	.short	(.L_183 - .L_182)
.L_182:
        /*006c*/ 	.word	0x00000000
        /*0070*/ 	.short	0x0004
        /*0072*/ 	.short	0x0020
        /*0074*/ 	.byte	0x00, 0xf5, 0x21, 0x00


	//----- nvinfo : EIATTR_KPARAM_INFO
	.align		4
.L_183:
        /*0078*/ 	.byte	0x04, 0x17
        /*007a*/ 	.short	(.L_185 - .L_184)
.L_184:
        /*007c*/ 	.word	0x00000000
        /*0080*/ 	.short	0x0003
        /*0082*/ 	.short	0x0018
        /*0084*/ 	.byte	0x00, 0xf5, 0x21, 0x00


	//----- nvinfo : EIATTR_KPARAM_INFO
	.align		4
.L_185:
        /*0088*/ 	.byte	0x04, 0x17
        /*008a*/ 	.short	(.L_187 - .L_186)
.L_186:
        /*008c*/ 	.word	0x00000000
        /*0090*/ 	.short	0x0002
        /*0092*/ 	.short	0x0010
        /*0094*/ 	.byte	0x00, 0xf5, 0x21, 0x00


	//----- nvinfo : EIATTR_KPARAM_INFO
	.align		4
.L_187:
        /*0098*/ 	.byte	0x04, 0x17
        /*009a*/ 	.short	(.L_189 - .L_188)
.L_188:
        /*009c*/ 	.word	0x00000000
        /*00a0*/ 	.short	0x0001
        /*00a2*/ 	.short	0x0008
        /*00a4*/ 	.byte	0x00, 0xf5, 0x21, 0x00


	//----- nvinfo : EIATTR_KPARAM_INFO
	.align		4
.L_189:
        /*00a8*/ 	.byte	0x04, 0x17
        /*00aa*/ 	.short	(.L_191 - .L_190)
.L_190:
        /*00ac*/ 	.word	0x00000000
        /*00b0*/ 	.short	0x0000
        /*00b2*/ 	.short	0x0000
        /*00b4*/ 	.byte	0x00, 0xf5, 0x21, 0x00


	//----- nvinfo : EIATTR_SPARSE_MMA_MASK
	.align		4
.L_191:
        /*00b8*/ 	.byte	0x03, 0x50
        /*00ba*/ 	.short	0x0000


	//----- nvinfo : EIATTR_MAXREG_COUNT
	.align		4
        /*00bc*/ 	.byte	0x03, 0x1b
        /*00be*/ 	.short	0x00ff


	//----- nvinfo : EIATTR_MERCURY_ISA_VERSION
	.align		4
        /*00c0*/ 	.byte	0x03, 0x5f
        /*00c2*/ 	.short	0x0101


	//----- nvinfo : EIATTR_VRC_CTA_INIT_COUNT
	.align		4
        /*00c4*/ 	.byte	0x02, 0x4a
	.zero		1
	.zero		1


	//----- nvinfo : EIATTR_EXIT_INSTR_OFFSETS
	.align		4
        /*00c8*/ 	.byte	0x04, 0x1c
        /*00ca*/ 	.short	(.L_193 - .L_192)


	//   ....[0]....
.L_192:
        /*00cc*/ 	.word	0x00000120


	//   ....[1]....
        /*00d0*/ 	.word	0x00000610


	//   ....[2]....
        /*00d4*/ 	.word	0x000006f0


	//----- nvinfo : EIATTR_CBANK_PARAM_SIZE
	.align		4
.L_193:
        /*00d8*/ 	.byte	0x03, 0x19
        /*00da*/ 	.short	0x004c


	//----- nvinfo : EIATTR_PARAM_CBANK
	.align		4
        /*00dc*/ 	.byte	0x04, 0x0a
        /*00de*/ 	.short	(.L_195 - .L_194)
	.align		4
.L_194:
        /*00e0*/ 	.word	index@(.nv.constant0._Z11onewayBC_3DPfS_S_S_S_S_S_S_iii)
        /*00e4*/ 	.short	0x0380
        /*00e6*/ 	.short	0x004c


	//----- nvinfo : EIATTR_SW_WAR
	.align		4
.L_195:
        /*00e8*/ 	.byte	0x04, 0x36
        /*00ea*/ 	.short	(.L_197 - .L_196)
.L_196:
        /*00ec*/ 	.word	0x00000008
.L_197:


//--------------------- .nv.info._Z11onewayBC_2DPfS_S_S_S_S_ii --------------------------
	.section	.nv.info._Z11onewayBC_2DPfS_S_S_S_S_ii,"",@"SHT_CUDA_INFO"
	.sectionflags	@""
	.align	4


	//----- nvinfo : EIATTR_CUDA_API_VERSION
	.align		4
        /*0000*/ 	.byte	0x04, 0x37
        /*0002*/ 	.short	(.L_199 - .L_198)
.L_198:
        /*0004*/ 	.word	0x00000082


	//----- nvinfo : EIATTR_KPARAM_INFO
	.align		4
.L_199:
        /*0008*/ 	.byte	0x04, 0x17
        /*000a*/ 	.short	(.L_201 - .L_200)
.L_200:
        /*000c*/ 	.word	0x00000000
        /*0010*/ 	.short	0x0007
        /*0012*/ 	.short	0x0034
        /*0014*/ 	.byte	0x00, 0xf0, 0x11, 0x00


	//----- nvinfo : EIATTR_KPARAM_INFO
	.align		4
.L_201:
        /*0018*/ 	.byte	0x04, 0x17
        /*001a*/ 	.short	(.L_203 - .L_202)
.L_202:
        /*001c*/ 	.word	0x00000000
        /*0020*/ 	.short	0x0006
        /*0022*/ 	.short	0x0030
        /*0024*/ 	.byte	0x00, 0xf0, 0x11, 0x00


	//----- nvinfo : EIATTR_KPARAM_INFO
	.align		4
.L_203:
        /*0028*/ 	.byte	0x04, 0x17
        /*002a*/ 	.short	(.L_205 - .L_204)
.L_204:
        /*002c*/ 	.word	0x00000000
        /*0030*/ 	.short	0x0005
        /*0032*/ 	.short	0x0028
        /*0034*/ 	.byte	0x00, 0xf5, 0x21, 0x00


	//----- nvinfo : EIATTR_KPARAM_INFO
	.align		4
.L_205:
        /*0038*/ 	.byte	0x04, 0x17
        /*003a*/ 	.short	(.L_207 - .L_206)
.L_206:
        /*003c*/ 	.word	0x00000000
        /*0040*/ 	.short	0x0004
        /*0042*/ 	.short	0x0020
        /*0044*/ 	.byte	0x00, 0xf5, 0x21, 0x00


	//----- nvinfo : EIATTR_KPARAM_INFO
	.align		4
.L_207:
        /*0048*/ 	.byte	0x04, 0x17
        /*004a*/ 	.short	(.L_209 - .L_208)
.L_208:
        /*004c*/ 	.word	0x00000000
        /*0050*/ 	.short	0x0003
        /*0052*/ 	.short	0x0018
        /*0054*/ 	.byte	0x00, 0xf5, 0x21, 0x00


	//----- nvinfo : EIATTR_KPARAM_INFO
	.align		4
.L_209:
        /*0058*/ 	.byte	0x04, 0x17
        /*005a*/ 	.short	(.L_211 - .L_210)
.L_210:
        /*005c*/ 	.word	0x00000000
        /*0060*/ 	.short	0x0002
        /*0062*/ 	.short	0x0010
        /*0064*/ 	.byte	0x00, 0xf5, 0x21, 0x00


	//----- nvinfo : EIATTR_KPARAM_INFO
	.align		4
.L_211:
        /*0068*/ 	.byte	0x04, 0x17
        /*006a*/ 	.short	(.L_213 - .L_212)
.L_212:
        /*006c*/ 	.word	0x00000000
        /*0070*/ 	.short	0x0001
        /*0072*/ 	.short	0x0008
        /*0074*/ 	.byte	0x00, 0xf5, 0x21, 0x00


	//----- nvinfo : EIATTR_KPARAM_INFO
	.align		4
.L_213:
        /*0078*/ 	.byte	0x04, 0x17
        /*007a*/ 	.short	(.L_215 - .L_214)
.L_214:
        /*007c*/ 	.word	0x00000000
        /*0080*/ 	.short	0x0000
        /*0082*/ 	.short	0x0000
        /*0084*/ 	.byte	0x00, 0xf5, 0x21, 0x00


	//----- nvinfo : EIATTR_SPARSE_MMA_MASK
	.align		4
.L_215:
        /*0088*/ 	.byte	0x03, 0x50
        /*008a*/ 	.short	0x0000


	//----- nvinfo : EIATTR_MAXREG_COUNT
	.align		4
        /*008c*/ 	.byte	0x03, 0x1b
        /*008e*/ 	.short	0x00ff


	//----- nvinfo : EIATTR_MERCURY_ISA_VERSION
	.align		4
        /*0090*/ 	.byte	0x03, 0x5f
        /*0092*/ 	.short	0x0101


	//----- nvinfo : EIATTR_VRC_CTA_INIT_COUNT
	.align		4
        /*0094*/ 	.byte	0x02, 0x4a
	.zero		1
	.zero		1


	//----- nvinfo : EIATTR_EXIT_INSTR_OFFSETS
	.align		4
        /*0098*/ 	.byte	0x04, 0x1c
        /*009a*/ 	.short	(.L_217 - .L_216)


	//   ....[0]....
.L_216:
        /*009c*/ 	.word	0x000000c0


	//   ....[1]....
        /*00a0*/ 	.word	0x000007b0


	//   ....[2]....
        /*00a4*/ 	.word	0x00000ba0


	//----- nvinfo : EIATTR_INDIRECT_BRANCH_TARGETS
	.align		4
.L_217:
        /*00a8*/ 	.byte	0x04, 0x34
        /*00aa*/ 	.short	(.L_219 - .L_218)


	//   ....[0]....
.L_218:
        /*00ac*/ 	.word	.L_x_229@srel
        /*00b0*/ 	.short	0x0
        /*00b2*/ 	.short	0x0
        /*00b4*/ 	.word	0x3
        /*00b8*/ 	.word	.L_x_230@srel
        /*00bc*/ 	.word	.L_x_231@srel
        /*00c0*/ 	.word	.L_x_49@srel


	//----- nvinfo : EIATTR_CRS_STACK_SIZE
	.align		4
.L_219:
        /*00c4*/ 	.byte	0x04, 0x1e
        /*00c6*/ 	.short	(.L_221 - .L_220)
.L_220:
        /*00c8*/ 	.word	0x00000000


	//----- nvinfo : EIATTR_CBANK_PARAM_SIZE
	.align		4
.L_221:
        /*00cc*/ 	.byte	0x03, 0x19
        /*00ce*/ 	.short	0x0038


	//----- nvinfo : EIATTR_PARAM_CBANK
	.align		4
        /*00d0*/ 	.byte	0x04, 0x0a
        /*00d2*/ 	.short	(.L_223 - .L_222)
	.align		4
.L_222:
        /*00d4*/ 	.word	index@(.nv.constant0._Z11onewayBC_2DPfS_S_S_S_S_ii)
        /*00d8*/ 	.short	0x0380
        /*00da*/ 	.short	0x0038


	//----- nvinfo : EIATTR_SW_WAR
	.align		4
.L_223:
        /*00dc*/ 	.byte	0x04, 0x36
        /*00de*/ 	.short	(.L_225 - .L_224)
.L_224:
        /*00e0*/ 	.word	0x00000008
.L_225:


//--------------------- .nv.info._Z11freeSurf_3DPfiiii --------------------------
	.section	.nv.info._Z11freeSurf_3DPfiiii,"",@"SHT_CUDA_INFO"
	.sectionflags	@""
	.align	4


	//----- nvinfo : EIATTR_CUDA_API_VERSION
	.align		4
        /*0000*/ 	.byte	0x04, 0x37
        /*0002*/ 	.short	(.L_227 - .L_226)
.L_226:
        /*0004*/ 	.word	0x00000082


	//----- nvinfo : EIATTR_KPARAM_INFO
	.align		4
.L_227:
        /*0008*/ 	.byte	0x04, 0x17
        /*000a*/ 	.short	(.L_229 - .L_228)
.L_228:
        /*000c*/ 	.word	0x00000000
        /*0010*/ 	.short	0x0004
        /*0012*/ 	.short	0x0014
        /*0014*/ 	.byte	0x00, 0xf0, 0x11, 0x00


	//----- nvinfo : EIATTR_KPARAM_INFO
	.align		4
.L_229:
        /*0018*/ 	.byte	0x04, 0x17
        /*001a*/ 	.short	(.L_231 - .L_230)
.L_230:
        /*001c*/ 	.word	0x00000000
        /*0020*/ 	.short	0x0003
        /*0022*/ 	.short	0x0010
        /*0024*/ 	.byte	0x00, 0xf0, 0x11, 0x00


	//----- nvinfo : EIATTR_KPARAM_INFO
	.align		4
.L_231:
        /*0028*/ 	.byte	0x04, 0x17
        /*002a*/ 	.short	(.L_233 - .L_232)
.L_232:
        /*002c*/ 	.word	0x00000000
        /*0030*/ 	.short	0x0002
        /*0032*/ 	.short	0x000c
        /*0034*/ 	.byte	0x00, 0xf0, 0x11, 0x00


	//----- nvinfo : EIATTR_KPARAM_INFO
	.align		4
.L_233:
        /*0038*/ 	.byte	0x04, 0x17
        /*003a*/ 	.short	(.L_235 - .L_234)
.L_234:
        /*003c*/ 	.word	0x00000000
        /*0040*/ 	.short	0x0001
        /*0042*/ 	.short	0x0008
        /*0044*/ 	.byte	0x00, 0xf0, 0x11, 0x00


	//----- nvinfo : EIATTR_KPARAM_INFO
	.align		4
.L_235:
        /*0048*/ 	.byte	0x04, 0x17
        /*004a*/ 	.short	(.L_237 - .L_236)
.L_236:
        /*004c*/ 	.word	0x00000000
        /*0050*/ 	.short	0x0000
        /*0052*/ 	.short	0x0000
        /*0054*/ 	.byte	0x00, 0xf5, 0x21, 0x00


	//----- nvinfo : EIATTR_SPARSE_MMA_MASK
	.align		4
.L_237:
        /*0058*/ 	.byte	0x03, 0x50
        /*005a*/ 	.short	0x0000


	//----- nvinfo : EIATTR_MAXREG_COUNT
	.align		4
        /*005c*/ 	.byte	0x03, 0x1b
        /*005e*/ 	.short	0x00ff


	//----- nvinfo : EIATTR_MERCURY_ISA_VERSION
	.align		4
        /*0060*/ 	.byte	0x03, 0x5f
        /*0062*/ 	.short	0x0101


	//----- nvinfo : EIATTR_VRC_CTA_INIT_COUNT
	.align		4
        /*0064*/ 	.byte	0x02, 0x4a
	.zero		1
	.zero		1


	//----- nvinfo : EIATTR_EXIT_INSTR_OFFSETS
	.align		4
        /*0068*/ 	.byte	0x04, 0x1c
        /*006a*/ 	.short	(.L_239 - .L_238)


	//   ....[0]....
.L_238:
        /*006c*/ 	.word	0x00000120


	//   ....[1]....
        /*0070*/ 	.word	0x000001a0


	//----- nvinfo : EIATTR_CBANK_PARAM_SIZE
	.align		4
.L_239:
        /*0074*/ 	.byte	0x03, 0x19
        /*0076*/ 	.short	0x0018


	//----- nvinfo : EIATTR_PARAM_CBANK
	.align		4
        /*0078*/ 	.byte	0x04, 0x0a
        /*007a*/ 	.short	(.L_241 - .L_240)
	.align		4
.L_240:
        /*007c*/ 	.word	index@(.nv.constant0._Z11freeSurf_3DPfiiii)
        /*0080*/ 	.short	0x0380
        /*0082*/ 	.short	0x0018


	//----- nvinfo : EIATTR_SW_WAR
	.align		4
.L_241:
        /*0084*/ 	.byte	0x04, 0x36
        /*0086*/ 	.short	(.L_243 - .L_242)
.L_242:
        /*0088*/ 	.word	0x00000008
.L_243:


//--------------------- .nv.info._Z11freeSurf_2DPfiii --------------------------
	.section	.nv.info._Z11freeSurf_2DPfiii,"",@"SHT_CUDA_INFO"
	.sectionflags	@""
	.align	4


	//----- nvinfo : EIATTR_CUDA_API_VERSION
	.align		4
        /*0000*/ 	.byte	0x04, 0x37
        /*0002*/ 	.short	(.L_245 - .L_244)
.L_244:
        /*0004*/ 	.word	0x00000082


	//----- nvinfo : EIATTR_KPARAM_INFO
	.align		4
.L_245:
        /*0008*/ 	.byte	0x04, 0x17
        /*000a*/ 	.short	(.L_247 - .L_246)
.L_246:
        /*000c*/ 	.word	0x00000000
        /*0010*/ 	.short	0x0003
        /*0012*/ 	.short	0x0010
        /*0014*/ 	.byte	0x00, 0xf0, 0x11, 0x00


	//----- nvinfo : EIATTR_KPARAM_INFO
	.align		4
.L_247:
        /*0018*/ 	.byte	0x04, 0x17
        /*001a*/ 	.short	(.L_249 - .L_248)
.L_248:
        /*001c*/ 	.word	0x00000000
        /*0020*/ 	.short	0x0002
        /*0022*/ 	.short	0x000c
        /*0024*/ 	.byte	0x00, 0xf0, 0x11, 0x00


	//----- nvinfo : EIATTR_KPARAM_INFO
	.align		4
.L_249:
        /*0028*/ 	.byte	0x04, 0x17
        /*002a*/ 	.short	(.L_251 - .L_250)
.L_250:
        /*002c*/ 	.word	0x00000000
        /*0030*/ 	.short	0x0001
        /*0032*/ 	.short	0x0008
        /*0034*/ 	.byte	0x00, 0xf0, 0x11, 0x00


	//----- nvinfo : EIATTR_KPARAM_INFO
	.align		4
.L_251:
        /*0038*/ 	.byte	0x04, 0x17
        /*003a*/ 	.short	(.L_253 - .L_252)
.L_252:
        /*003c*/ 	.word	0x00000000
        /*0040*/ 	.short	0x0000
        /*0042*/ 	.short	0x0000
        /*0044*/ 	.byte	0x00, 0xf5, 0x21, 0x00


	//----- nvinfo : EIATTR_SPARSE_MMA_MASK
	.align		4
.L_253:
        /*0048*/ 	.byte	0x03, 0x50
        /*004a*/ 	.short	0x0000


	//----- nvinfo : EIATTR_MAXREG_COUNT
	.align		4
        /*004c*/ 	.byte	0x03, 0x1b
        /*004e*/ 	.short	0x00ff


	//----- nvinfo : EIATTR_MERCURY_ISA_VERSION
	.align		4
        /*0050*/ 	.byte	0x03, 0x5f
        /*0052*/ 	.short	0x0101


	//----- nvinfo : EIATTR_VRC_CTA_INIT_COUNT
	.align		4
        /*0054*/ 	.byte	0x02, 0x4a
	.zero		1
	.zero		1


	//----- nvinfo : EIATTR_EXIT_INSTR_OFFSETS
	.align		4
        /*0058*/ 	.byte	0x04, 0x1c
        /*005a*/ 	.short	(.L_255 - .L_254)


	//   ....[0]....
.L_254:
        /*005c*/ 	.word	0x000000e0


	//   ....[1]....
        /*0060*/ 	.word	0x00000140


	//----- nvinfo : EIATTR_CBANK_PARAM_SIZE
	.align		4
.L_255:
        /*0064*/ 	.byte	0x03, 0x19
        /*0066*/ 	.short	0x0014


	//----- nvinfo : EIATTR_PARAM_CBANK
	.align		4
        /*0068*/ 	.byte	0x04, 0x0a
        /*006a*/ 	.short	(.L_257 - .L_256)
	.align		4
.L_256:
        /*006c*/ 	.word	index@(.nv.constant0._Z11freeSurf_2DPfiii)
        /*0070*/ 	.short	0x0380
        /*0072*/ 	.short	0x0014


	//----- nvinfo : EIATTR_SW_WAR
	.align		4
.L_257:
        /*0074*/ 	.byte	0x04, 0x36
        /*0076*/ 	.short	(.L_259 - .L_258)
.L_258:
        /*0078*/ 	.word	0x00000008
.L_259:


//--------------------- .nv.info._Z10extract_3DPfiiiiiS_PiS0_S0_S_S_S_S_S_S_S_S_ --------------------------
	.section	.nv.info._Z10extract_3DPfiiiiiS_PiS0_S0_S_S_S_S_S_S_S_S_,"",@"SHT_CUDA_INFO"
	.sectionflags	@""
	.align	4


	//----- nvinfo : EIATTR_CUDA_API_VERSION
	.align		4
        /*0000*/ 	.byte	0x04, 0x37
        /*0002*/ 	.short	(.L_261 - .L_260)
.L_260:
        /*0004*/ 	.word	0x00000082


	//----- nvinfo : EIATTR_KPARAM_INFO
	.align		4
.L_261:
        /*0008*/ 	.byte	0x04, 0x17
        /*000a*/ 	.short	(.L_263 - .L_262)
.L_262:
        /*000c*/ 	.word	0x00000000
        /*0010*/ 	.short	0x0011
        /*0012*/ 	.short	0x0078
        /*0014*/ 	.byte	0x00, 0xf5, 0x21, 0x00


	//----- nvinfo : EIATTR_KPARAM_INFO
	.align		4
.L_263:
        /*0018*/ 	.byte	0x04, 0x17
        /*001a*/ 	.short	(.L_265 - .L_264)
.L_264:
        /*001c*/ 	.word	0x00000000
        /*0020*/ 	.short	0x0010
        /*0022*/ 	.short	0x0070
        /*0024*/ 	.byte	0x00, 0xf5, 0x21, 0x00


	//----- nvinfo : EIATTR_KPARAM_INFO
	.align		4
.L_265:
        /*0028*/ 	.byte	0x04, 0x17
        /*002a*/ 	.short	(.L_267 - .L_266)
.L_266:
        /*002c*/ 	.word	0x00000000
        /*0030*/ 	.short	0x000f
        /*0032*/ 	.short	0x0068
        /*0034*/ 	.byte	0x00, 0xf5, 0x21, 0x00


	//----- nvinfo : EIATTR_KPARAM_INFO
	.align		4
.L_267:
        /*0038*/ 	.byte	0x04, 0x17
        /*003a*/ 	.short	(.L_269 - .L_268)
.L_268:
        /*003c*/ 	.word	0x00000000
        /*0040*/ 	.short	0x000e
        /*0042*/ 	.short	0x0060
        /*0044*/ 	.byte	0x00, 0xf5, 0x21, 0x00


	//----- nvinfo : EIATTR_KPARAM_INFO
	.align		4
.L_269:
        /*0048*/ 	.byte	0x04, 0x17
        /*004a*/ 	.short	(.L_271 - .L_270)
.L_270:
        /*004c*/ 	.word	0x00000000
        /*0050*/ 	.short	0x000d
        /*0052*/ 	.short	0x0058
        /*0054*/ 	.byte	0x00, 0xf5, 0x21, 0x00


	//----- nvinfo : EIATTR_KPARAM_INFO
	.align		4
.L_271:
        /*0058*/ 	.byte	0x04, 0x17
        /*005a*/ 	.short	(.L_273 - .L_272)
.L_272:
        /*005c*/ 	.word	0x00000000
        /*0060*/ 	.short	0x000c
        /*0062*/ 	.short	0x0050
        /*0064*/ 	.byte	0x00, 0xf5, 0x21, 0x00


	//----- nvinfo : EIATTR_KPARAM_INFO
	.align		4
.L_273:
        /*0068*/ 	.byte	0x04, 0x17
        /*006a*/ 	.short	(.L_275 - .L_274)
.L_274:
        /*006c*/ 	.word	0x00000000
        /*0070*/ 	.short	0x000b
        /*0072*/ 	.short	0x0048
        /*0074*/ 	.byte	0x00, 0xf5, 0x21, 0x00


	//----- nvinfo : EIATTR_KPARAM_INFO
	.align		4
.L_275:
        /*0078*/ 	.byte	0x04, 0x17
        /*007a*/ 	.short	(.L_277 - .L_276)
.L_276:
        /*007c*/ 	.word	0x00000000
        /*0080*/ 	.short	0x000a
        /*0082*/ 	.short	0x0040
        /*0084*/ 	.byte	0x00, 0xf5, 0x21, 0x00


	//----- nvinfo : EIATTR_KPARAM_INFO
	.align		4
.L_277:
        /*0088*/ 	.byte	0x04, 0x17
        /*008a*/ 	.short	(.L_279 - .L_278)
.L_278:
        /*008c*/ 	.word	0x00000000
        /*0090*/ 	.short	0x0009
        /*0092*/ 	.short	0x0038
        /*0094*/ 	.byte	0x00, 0xf5, 0x21, 0x00


	//----- nvinfo : EIATTR_KPARAM_INFO
	.align		4
.L_279:
        /*0098*/ 	.byte	0x04, 0x17
        /*009a*/ 	.short	(.L_281 - .L_280)
.L_280:
        /*009c*/ 	.word	0x00000000
        /*00a0*/ 	.short	0x0008
        /*00a2*/ 	.short	0x0030
        /*00a4*/ 	.byte	0x00, 0xf5, 0x21, 0x00


	//----- nvinfo : EIATTR_KPARAM_INFO
	.align		4
.L_281:
        /*00a8*/ 	.byte	0x04, 0x17
        /*00aa*/ 	.short	(.L_283 - .L_282)
.L_282:
        /*00ac*/ 	.word	0x00000000
        /*00b0*/ 	.short	0x0007
        /*00b2*/ 	.short	0x0028
        /*00b4*/ 	.byte	0x00, 0xf5, 0x21, 0x00


	//----- nvinfo : EIATTR_KPARAM_INFO
	.align		4
.L_283:
        /*00b8*/ 	.byte	0x04, 0x17
        /*00ba*/ 	.short	(.L_285 - .L_284)
.L_284:
        /*00bc*/ 	.word	0x00000000
        /*00c0*/ 	.short	0x0006
        /*00c2*/ 	.short	0x0020
        /*00c4*/ 	.byte	0x00, 0xf5, 0x21, 0x00


	//----- nvinfo : EIATTR_KPARAM_INFO
	.align		4
.L_285:
        /*00c8*/ 	.byte	0x04, 0x17
        /*00ca*/ 	.short	(.L_287 - .L_286)
.L_286:
        /*00cc*/ 	.word	0x00000000
        /*00d0*/ 	.short	0x0005
        /*00d2*/ 	.short	0x0018
        /*00d4*/ 	.byte	0x00, 0xf0, 0x11, 0x00


	//----- nvinfo : EIATTR_KPARAM_INFO
	.align		4
.L_287:
        /*00d8*/ 	.byte	0x04, 0x17
        /*00da*/ 	.short	(.L_289 - .L_288)
.L_288:
        /*00dc*/ 	.word	0x00000000
        /*00e0*/ 	.short	0x0004
        /*00e2*/ 	.short	0x0014
        /*00e4*/ 	.byte	0x00, 0xf0, 0x11, 0x00


	//----- nvinfo : EIATTR_KPARAM_INFO
	.align		4
.L_289:
        /*00e8*/ 	.byte	0x04, 0x17
        /*00ea*/ 	.short	(.L_291 - .L_290)
.L_290:
        /*00ec*/ 	.word	0x00000000
        /*00f0*/ 	.short	0x0003
        /*00f2*/ 	.short	0x0010
        /*00f4*/ 	.byte	0x00, 0xf0, 0x11, 0x00


	//----- nvinfo : EIATTR_KPARAM_INFO
	.align		4
.L_291:
        /*00f8*/ 	.byte	0x04, 0x17
        /*00fa*/ 	.short	(.L_293 - .L_292)
.L_292:
        /*00fc*/ 	.word	0x00000000
        /*0100*/ 	.short	0x0002
        /*0102*/ 	.short	0x000c
        /*0104*/ 	.byte	0x00, 0xf0, 0x11, 0x00


	//----- nvinfo : EIATTR_KPARAM_INFO
	.align		4
.L_293:
        /*0108*/ 	.byte	0x04, 0x17
        /*010a*/ 	.short	(.L_295 - .L_294)
.L_294:
        /*010c*/ 	.word	0x00000000
        /*0110*/ 	.short	0x0001
        /*0112*/ 	.short	0x0008
        /*0114*/ 	.byte	0x00, 0xf0, 0x11, 0x00


	//----- nvinfo : EIATTR_KPARAM_INFO
	.align		4
.L_295:
        /*0118*/ 	.byte	0x04, 0x17
        /*011a*/ 	.short	(.L_297 - .L_296)
.L_296:
        /*011c*/ 	.word	0x00000000
        /*0120*/ 	.short	0x0000
        /*0122*/ 	.short	0x0000
        /*0124*/ 	.byte	0x00, 0xf5, 0x21, 0x00


	//----- nvinfo : EIATTR_SPARSE_MMA_MASK
	.align		4
.L_297:
        /*0128*/ 	.byte	0x03, 0x50
        /*012a*/ 	.short	0x0000


	//----- nvinfo : EIATTR_MAXREG_COUNT
	.align		4
        /*012c*/ 	.byte	0x03, 0x1b
        /*012e*/ 	.short	0x00ff


	//----- nvinfo : EIATTR_MERCURY_ISA_VERSION
	.align		4
        /*0130*/ 	.byte	0x03, 0x5f
        /*0132*/ 	.short	0x0101


	//----- nvinfo : EIATTR_VRC_CTA_INIT_COUNT
	.align		4
        /*0134*/ 	.byte	0x02, 0x4a
	.zero		1
	.zero		1


	//----- nvinfo : EIATTR_EXIT_INSTR_OFFSETS
	.align		4
        /*0138*/ 	.byte	0x04, 0x1c
        /*013a*/ 	.short	(.L_299 - .L_298)


	//   ....[0]....
.L_298:
        /*013c*/ 	.word	0x00000070


	//   ....[1]....
        /*0140*/ 	.word	0x00000490


	//----- nvinfo : EIATTR_CBANK_PARAM_SIZE
	.align		4
.L_299:
        /*0144*/ 	.byte	0x03, 0x19
        /*0146*/ 	.short	0x0080


	//----- nvinfo : EIATTR_PARAM_CBANK
	.align		4
        /*0148*/ 	.byte	0x04, 0x0a
        /*014a*/ 	.short	(.L_301 - .L_300)
	.align		4
.L_300:
        /*014c*/ 	.word	index@(.nv.constant0._Z10extract_3DPfiiiiiS_PiS0_S0_S_S_S_S_S_S_S_S_)
        /*0150*/ 	.short	0x0380
        /*0152*/ 	.short	0x0080


	//----- nvinfo : EIATTR_SW_WAR
	.align		4
.L_301:
        /*0154*/ 	.byte	0x04, 0x36
        /*0156*/ 	.short	(.L_303 - .L_302)
.L_302:
        /*0158*/ 	.word	0x00000008
.L_303:


//--------------------- .nv.info._Z10extract_2DPfiiiiS_PiS0_S_S_S_S_ --------------------------
	.section	.nv.info._Z10extract_2DPfiiiiS_PiS0_S_S_S_S_,"",@"SHT_CUDA_INFO"
	.sectionflags	@""
	.align	4


	//----- nvinfo : EIATTR_CUDA_API_VERSION
	.align		4
        /*0000*/ 	.byte	0x04, 0x37
        /*0002*/ 	.short	(.L_305 - .L_304)
.L_304:
        /*0004*/ 	.word	0x00000082


	//----- nvinfo : EIATTR_KPARAM_INFO
	.align		4
.L_305:
        /*0008*/ 	.byte	0x04, 0x17
        /*000a*/ 	.short	(.L_307 - .L_306)
.L_306:
        /*000c*/ 	.word	0x00000000
        /*0010*/ 	.short	0x000b
        /*0012*/ 	.short	0x0048
        /*0014*/ 	.byte	0x00, 0xf5, 0x21, 0x00


	//----- nvinfo : EIATTR_KPARAM_INFO
	.align		4
.L_307:
        /*0018*/ 	.byte	0x04, 0x17
        /*001a*/ 	.short	(.L_309 - .L_308)
.L_308:
        /*001c*/ 	.word	0x00000000
        /*0020*/ 	.short	0x000a
        /*0022*/ 	.short	0x0040
        /*0024*/ 	.byte	0x00, 0xf5, 0x21, 0x00


	//----- nvinfo : EIATTR_KPARAM_INFO
	.align		4
.L_309:
        /*0028*/ 	.byte	0x04, 0x17
        /*002a*/ 	.short	(.L_311 - .L_310)
.L_310:
        /*002c*/ 	.word	0x00000000
        /*0030*/ 	.short	0x0009
        /*0032*/ 	.short	0x0038
        /*0034*/ 	.byte	0x00, 0xf5, 0x21, 0x00


	//----- nvinfo : EIATTR_KPARAM_INFO
	.align		4
.L_311:
        /*0038*/ 	.byte	0x04, 0x17
        /*003a*/ 	.short	(.L_313 - .L_312)
.L_312:
        /*003c*/ 	.word	0x00000000
        /*0040*/ 	.short	0x0008
        /*0042*/ 	.short	0x0030
        /*0044*/ 	.byte	0x00, 0xf5, 0x21, 0x00


	//----- nvinfo : EIATTR_KPARAM_INFO
	.align		4
.L_313:
        /*0048*/ 	.byte	0x04, 0x17
        /*004a*/ 	.short	(.L_315 - .L_314)
.L_314:
        /*004c*/ 	.word	0x00000000
        /*0050*/ 	.short	0x0007
        /*0052*/ 	.short	0x0028
        /*0054*/ 	.byte	0x00, 0xf5, 0x21, 0x00


	//----- nvinfo : EIATTR_KPARAM_INFO
	.align		4
.L_315:
        /*0058*/ 	.byte	0x04, 0x17
        /*005a*/ 	.short	(.L_317 - .L_316)
.L_316:
        /*005c*/ 	.word	0x00000000
        /*0060*/ 	.short	0x0006
        /*0062*/ 	.short	0x0020
        /*0064*/ 	.byte	0x00, 0xf5, 0x21, 0x00


	//----- nvinfo : EIATTR_KPARAM_INFO
	.align		4
.L_317:
        /*0068*/ 	.byte	0x04, 0x17
        /*006a*/ 	.short	(.L_319 - .L_318)
.L_318:
        /*006c*/ 	.word	0x00000000
        /*0070*/ 	.short	0x0005
        /*0072*/ 	.short	0x0018
        /*0074*/ 	.byte	0x00, 0xf5, 0x21, 0x00


	//----- nvinfo : EIATTR_KPARAM_INFO
	.align		4
.L_319:
        /*0078*/ 	.byte	0x04, 0x17
        /*007a*/ 	.short	(.L_321 - .L_320)
.L_320:
        /*007c*/ 	.word	0x00000000
        /*0080*/ 	.short	0x0004
        /*0082*/ 	.short	0x0014
        /*0084*/ 	.byte	0x00, 0xf0, 0x11, 0x00


	//----- nvinfo : EIATTR_KPARAM_INFO
	.align		4
.L_321:
        /*0088*/ 	.byte	0x04, 0x17
        /*008a*/ 	.short	(.L_323 - .L_322)
.L_322:
        /*008c*/ 	.word	0x00000000
        /*0090*/ 	.short	0x0003
        /*0092*/ 	.short	0x0010
        /*0094*/ 	.byte	0x00, 0xf0, 0x11, 0x00


	//----- nvinfo : EIATTR_KPARAM_INFO
	.align		4
.L_323:
        /*0098*/ 	.byte	0x04, 0x17
        /*009a*/ 	.short	(.L_325 - .L_324)
.L_324:
        /*009c*/ 	.word	0x00000000
        /*00a0*/ 	.short	0x0002
        /*00a2*/ 	.short	0x000c
        /*00a4*/ 	.byte	0x00, 0xf0, 0x11, 0x00


	//----- nvinfo : EIATTR_KPARAM_INFO
	.align		4
.L_325:
        /*00a8*/ 	.byte	0x04, 0x17
        /*00aa*/ 	.short	(.L_327 - .L_326)
.L_326:
        /*00ac*/ 	.word	0x00000000
        /*00b0*/ 	.short	0x0001
        /*00b2*/ 	.short	0x0008
        /*00b4*/ 	.byte	0x00, 0xf0, 0x11, 0x00


	//----- nvinfo : EIATTR_KPARAM_INFO
	.align		4
.L_327:
        /*00b8*/ 	.byte	0x04, 0x17
        /*00ba*/ 	.short	(.L_329 - .L_328)
.L_328:
        /*00bc*/ 	.word	0x00000000
        /*00c0*/ 	.short	0x0000
        /*00c2*/ 	.short	0x0000
        /*00c4*/ 	.byte	0x00, 0xf5, 0x21, 0x00


	//----- nvinfo : EIATTR_SPARSE_MMA_MASK
	.align		4
.L_329:
        /*00c8*/ 	.byte	0x03, 0x50
        /*00ca*/ 	.short	0x0000


	//----- nvinfo : EIATTR_MAXREG_COUNT
	.align		4
        /*00cc*/ 	.byte	0x03, 0x1b
        /*00ce*/ 	.short	0x00ff


	//----- nvinfo : EIATTR_MERCURY_ISA_VERSION
	.align		4
        /*00d0*/ 	.byte	0x03, 0x5f
        /*00d2*/ 	.short	0x0101


	//----- nvinfo : EIATTR_VRC_CTA_INIT_COUNT
	.align		4
        /*00d4*/ 	.byte	0x02, 0x4a
	.zero		1
	.zero		1


	//----- nvinfo : EIATTR_EXIT_INSTR_OFFSETS
	.align		4
        /*00d8*/ 	.byte	0x04, 0x1c
        /*00da*/ 	.short	(.L_331 - .L_330)


	//   ....[0]....
.L_330:
        /*00dc*/ 	.word	0x00000070


	//   ....[1]....
        /*00e0*/ 	.word	0x000002d0


	//----- nvinfo : EIATTR_CBANK_PARAM_SIZE
	.align		4
.L_331:
        /*00e4*/ 	.byte	0x03, 0x19
        /*00e6*/ 	.short	0x0050


	//----- nvinfo : EIATTR_PARAM_CBANK
	.align		4
        /*00e8*/ 	.byte	0x04, 0x0a
        /*00ea*/ 	.short	(.L_333 - .L_332)
	.align		4
.L_332:
        /*00ec*/ 	.word	index@(.nv.constant0._Z10extract_2DPfiiiiS_PiS0_S_S_S_S_)
        /*00f0*/ 	.short	0x0380
        /*00f2*/ 	.short	0x0050


	//----- nvinfo : EIATTR_SW_WAR
	.align		4
.L_333:
        /*00f4*/ 	.byte	0x04, 0x36
        /*00f6*/ 	.short	(.L_335 - .L_334)
.L_334:
        /*00f8*/ 	.word	0x00000008
.L_335:


//--------------------- .nv.info._Z8shift_3DPfS_S_iii --------------------------
	.section	.nv.info._Z8shift_3DPfS_S_iii,"",@"SHT_CUDA_INFO"
	.sectionflags	@""
	.align	4


	//----- nvinfo : EIATTR_CUDA_API_VERSION
	.align		4
        /*0000*/ 	.byte	0x04, 0x37
        /*0002*/ 	.short	(.L_337 - .L_336)
.L_336:
        /*0004*/ 	.word	0x00000082


	//----- nvinfo : EIATTR_KPARAM_INFO
	.align		4
.L_337:
        /*0008*/ 	.byte	0x04, 0x17
        /*000a*/ 	.short	(.L_339 - .L_338)
.L_338:
        /*000c*/ 	.word	0x00000000
        /*0010*/ 	.short	0x0005
        /*0012*/ 	.short	0x0020
        /*0014*/ 	.byte	0x00, 0xf0, 0x11, 0x00


	//----- nvinfo : EIATTR_KPARAM_INFO
	.align		4
.L_339:
        /*0018*/ 	.byte	0x04, 0x17
        /*001a*/ 	.short	(.L_341 - .L_340)
.L_340:
        /*001c*/ 	.word	0x00000000
        /*0020*/ 	.short	0x0004
        /*0022*/ 	.short	0x001c
        /*0024*/ 	.byte	0x00, 0xf0, 0x11, 0x00


	//----- nvinfo : EIATTR_KPARAM_INFO
	.align		4
.L_341:
        /*0028*/ 	.byte	0x04, 0x17
        /*002a*/ 	.short	(.L_343 - .L_342)
.L_342:
        /*002c*/ 	.word	0x00000000
        /*0030*/ 	.short	0x0003
        /*0032*/ 	.short	0x0018
        /*0034*/ 	.byte	0x00, 0xf0, 0x11, 0x00


	//----- nvinfo : EIATTR_KPARAM_INFO
	.align		4
.L_343:
        /*0038*/ 	.byte	0x04, 0x17
        /*003a*/ 	.short	(.L_345 - .L_344)
.L_344:
        /*003c*/ 	.word	0x00000000
        /*0040*/ 	.short	0x0002
        /*0042*/ 	.short	0x0010
        /*0044*/ 	.byte	0x00, 0xf5, 0x21, 0x00


	//----- nvinfo : EIATTR_KPARAM_INFO
	.align		4
.L_345:
        /*0048*/ 	.byte	0x04, 0x17
        /*004a*/ 	.short	(.L_347 - .L_346)
.L_346:
        /*004c*/ 	.word	0x00000000
        /*0050*/ 	.short	0x0001
        /*0052*/ 	.short	0x0008
        /*0054*/ 	.byte	0x00, 0xf5, 0x21, 0x00


	//----- nvinfo : EIATTR_KPARAM_INFO
	.align		4
.L_347:
        /*0058*/ 	.byte	0x04, 0x17
        /*005a*/ 	.short	(.L_349 - .L_348)
.L_348:
        /*005c*/ 	.word	0x00000000
        /*0060*/ 	.short	0x0000
        /*0062*/ 	.short	0x0000
        /*0064*/ 	.byte	0x00, 0xf5, 0x21, 0x00


	//----- nvinfo : EIATTR_SPARSE_MMA_MASK
	.align		4
.L_349:
        /*0068*/ 	.byte	0x03, 0x50
        /*006a*/ 	.short	0x0000


	//----- nvinfo : EIATTR_MAXREG_COUNT
	.align		4
        /*006c*/ 	.byte	0x03, 0x1b
        /*006e*/ 	.short	0x00ff


	//----- nvinfo : EIATTR_MERCURY_ISA_VERSION
	.align		4
        /*0070*/ 	.byte	0x03, 0x5f
        /*0072*/ 	.short	0x0101


	//----- nvinfo : EIATTR_VRC_CTA_INIT_COUNT
	.align		4
        /*0074*/ 	.byte	0x02, 0x4a
	.zero		1
	.zero		1


	//----- nvinfo : EIATTR_EXIT_INSTR_OFFSETS
	.align		4
        /*0078*/ 	.byte	0x04, 0x1c
        /*007a*/ 	.short	(.L_351 - .L_350)


	//   ....[0]....
.L_350:
        /*007c*/ 	.word	0x00000120


	//   ....[1]....
        /*0080*/ 	.word	0x00000200


	//----- nvinfo : EIATTR_CBANK_PARAM_SIZE
	.align		4
.L_351:
        /*0084*/ 	.byte	0x03, 0x19
        /*0086*/ 	.short	0x0024


	//----- nvinfo : EIATTR_PARAM_CBANK
	.align		4
        /*0088*/ 	.byte	0x04, 0x0a
        /*008a*/ 	.short	(.L_353 - .L_352)
	.align		4
.L_352:
        /*008c*/ 	.word	index@(.nv.constant0._Z8shift_3DPfS_S_iii)
        /*0090*/ 	.short	0x0380
        /*0092*/ 	.short	0x0024


	//----- nvinfo : EIATTR_SW_WAR
	.align		4
.L_353:
        /*0094*/ 	.byte	0x04, 0x36
        /*0096*/ 	.short	(.L_355 - .L_354)
.L_354:
        /*0098*/ 	.word	0x00000008
.L_355:


//--------------------- .nv.info._Z8shift_2DPfS_S_ii --------------------------
	.section	.nv.info._Z8shift_2DPfS_S_ii,"",@"SHT_CUDA_INFO"
	.sectionflags	@""
	.align	4


	//----- nvinfo : EIATTR_CUDA_API_VERSION
	.align		4
        /*0000*/ 	.byte	0x04, 0x37
        /*0002*/ 	.short	(.L_357 - .L_356)
.L_356:
        /*0004*/ 	.word	0x00000082


	//----- nvinfo : EIATTR_KPARAM_INFO
	.align		4
.L_357:
        /*0008*/ 	.byte	0x04, 0x17
        /*000a*/ 	.short	(.L_359 - .L_358)
.L_358:
        /*000c*/ 	.word	0x00000000
        /*0010*/ 	.short	0x0004
        /*0012*/ 	.short	0x001c
        /*0014*/ 	.byte	0x00, 0xf0, 0x11, 0x00


	//----- nvinfo : EIATTR_KPARAM_INFO
	.align		4
.L_359:
        /*0018*/ 	.byte	0x04, 0x17
        /*001a*/ 	.short	(.L_361 - .L_360)
.L_360:
        /*001c*/ 	.word	0x00000000
        /*0020*/ 	.short	0x0003
        /*0022*/ 	.short	0x0018
        /*0024*/ 	.byte	0x00, 0xf0, 0x11, 0x00


	//----- nvinfo : EIATTR_KPARAM_INFO
	.align		4
.L_361:
        /*0028*/ 	.byte	0x04, 0x17
        /*002a*/ 	.short	(.L_363 - .L_362)
.L_362:
        /*002c*/ 	.word	0x00000000
        /*0030*/ 	.short	0x0002
        /*0032*/ 	.short	0x0010
        /*0034*/ 	.byte	0x00, 0xf5, 0x21, 0x00


	//----- nvinfo : EIATTR_KPARAM_INFO
	.align		4
.L_363:
        /*0038*/ 	.byte	0x04, 0x17
        /*003a*/ 	.short	(.L_365 - .L_364)
.L_364:
        /*003c*/ 	.word	0x00000000
        /*0040*/ 	.short	0x0001
        /*0042*/ 	.short	0x0008
        /*0044*/ 	.byte	0x00, 0xf5, 0x21, 0x00


	//----- nvinfo : EIATTR_KPARAM_INFO
	.align		4
.L_365:
        /*0048*/ 	.byte	0x04, 0x17
        /*004a*/ 	.short	(.L_367 - .L_366)
.L_366:
        /*004c*/ 	.word	0x00000000
        /*0050*/ 	.short	0x0000
        /*0052*/ 	.short	0x0000
        /*0054*/ 	.byte	0x00, 0xf5, 0x21, 0x00


	//----- nvinfo : EIATTR_SPARSE_MMA_MASK
	.align		4
.L_367:
        /*0058*/ 	.byte	0x03, 0x50
        /*005a*/ 	.short	0x0000


	//----- nvinfo : EIATTR_MAXREG_COUNT
	.align		4
        /*005c*/ 	.byte	0x03, 0x1b
        /*005e*/ 	.short	0x00ff


	//----- nvinfo : EIATTR_MERCURY_ISA_VERSION
	.align		4
        /*0060*/ 	.byte	0x03, 0x5f
        /*0062*/ 	.short	0x0101


	//----- nvinfo : EIATTR_VRC_CTA_INIT_COUNT
	.align		4
        /*0064*/ 	.byte	0x02, 0x4a
	.zero		1
	.zero		1


	//----- nvinfo : EIATTR_EXIT_INSTR_OFFSETS
	.align		4
        /*0068*/ 	.byte	0x04, 0x1c
        /*006a*/ 	.short	(.L_369 - .L_368)


	//   ....[0]....
.L_368:
        /*006c*/ 	.word	0x000000c0


	//   ....[1]....
        /*0070*/ 	.word	0x00000190


	//----- nvinfo : EIATTR_CBANK_PARAM_SIZE
	.align		4
.L_369:
        /*0074*/ 	.byte	0x03, 0x19
        /*0076*/ 	.short	0x0020


	//----- nvinfo : EIATTR_PARAM_CBANK
	.align		4
        /*0078*/ 	.byte	0x04, 0x0a
        /*007a*/ 	.short	(.L_371 - .L_370)
	.align		4
.L_370:
        /*007c*/ 	.word	index@(.nv.constant0._Z8shift_2DPfS_S_ii)
        /*0080*/ 	.short	0x0380
        /*0082*/ 	.short	0x0020


	//----- nvinfo : EIATTR_SW_WAR
	.align		4
.L_371:
        /*0084*/ 	.byte	0x04, 0x36
        /*0086*/ 	.short	(.L_373 - .L_372)
.L_372:
        /*0088*/ 	.word	0x00000008
.L_373:


//--------------------- .nv.info._Z8solve_3DPfS_S_S_ffffiii --------------------------
	.section	.nv.info._Z8solve_3DPfS_S_S_ffffiii,"",@"SHT_CUDA_INFO"
	.sectionflags	@""
	.align	4


	//----- nvinfo : EIATTR_CUDA_API_VERSION
	.align		4
        /*0000*/ 	.byte	0x04, 0x37
        /*0002*/ 	.short	(.L_375 - .L_374)
.L_374:
        /*0004*/ 	.word	0x00000082


	//----- nvinfo : EIATTR_KPARAM_INFO
	.align		4
.L_375:
        /*0008*/ 	.byte	0x04, 0x17
        /*000a*/ 	.short	(.L_377 - .L_376)
.L_376:
        /*000c*/ 	.word	0x00000000
        /*0010*/ 	.short	0x000a
        /*0012*/ 	.short	0x0038
        /*0014*/ 	.byte	0x00, 0xf0, 0x11, 0x00


	//----- nvinfo : EIATTR_KPARAM_INFO
	.align		4
.L_377:
        /*0018*/ 	.byte	0x04, 0x17
        /*001a*/ 	.short	(.L_379 - .L_378)
.L_378:
        /*001c*/ 	.word	0x00000000
        /*0020*/ 	.short	0x0009
        /*0022*/ 	.short	0x0034
        /*0024*/ 	.byte	0x00, 0xf0, 0x11, 0x00


	//----- nvinfo : EIATTR_KPARAM_INFO
	.align		4
.L_379:
        /*0028*/ 	.byte	0x04, 0x17
        /*002a*/ 	.short	(.L_381 - .L_380)
.L_380:
        /*002c*/ 	.word	0x00000000
        /*0030*/ 	.short	0x0008
        /*0032*/ 	.short	0x0030
        /*0034*/ 	.byte	0x00, 0xf0, 0x11, 0x00


	//----- nvinfo : EIATTR_KPARAM_INFO
	.align		4
.L_381:
        /*0038*/ 	.byte	0x04, 0x17
        /*003a*/ 	.short	(.L_383 - .L_382)
.L_382:
        /*003c*/ 	.word	0x00000000
        /*0040*/ 	.short	0x0007
        /*0042*/ 	.short	0x002c
        /*0044*/ 	.byte	0x00, 0xf0, 0x11, 0x00


	//----- nvinfo : EIATTR_KPARAM_INFO
	.align		4
.L_383:
        /*0048*/ 	.byte	0x04, 0x17
        /*004a*/ 	.short	(.L_385 - .L_384)
.L_384:
        /*004c*/ 	.word	0x00000000
        /*0050*/ 	.short	0x0006
        /*0052*/ 	.short	0x0028
        /*0054*/ 	.byte	0x00, 0xf0, 0x11, 0x00


	//----- nvinfo : EIATTR_KPARAM_INFO
	.align		4
.L_385:
        /*0058*/ 	.byte	0x04, 0x17
        /*005a*/ 	.short	(.L_387 - .L_386)
.L_386:
        /*005c*/ 	.word	0x00000000
        /*0060*/ 	.short	0x0005
        /*0062*/ 	.short	0x0024
        /*0064*/ 	.byte	0x00, 0xf0, 0x11, 0x00


	//----- nvinfo : EIATTR_KPARAM_INFO
	.align		4
.L_387:
        /*0068*/ 	.byte	0x04, 0x17
        /*006a*/ 	.short	(.L_389 - .L_388)
.L_388:
        /*006c*/ 	.word	0x00000000
        /*0070*/ 	.short	0x0004
        /*0072*/ 	.short	0x0020
        /*0074*/ 	.byte	0x00, 0xf0, 0x11, 0x00


	//----- nvinfo : EIATTR_KPARAM_INFO
	.align		4
.L_389:
        /*0078*/ 	.byte	0x04, 0x17
        /*007a*/ 	.short	(.L_391 - .L_390)
.L_390:
        /*007c*/ 	.word	0x00000000
        /*0080*/ 	.short	0x0003
        /*0082*/ 	.short	0x0018
        /*0084*/ 	.byte	0x00, 0xf5, 0x21, 0x00


	//----- nvinfo : EIATTR_KPARAM_INFO
	.align		4
.L_391:
        /*0088*/ 	.byte	0x04, 0x17
        /*008a*/ 	.short	(.L_393 - .L_392)
.L_392:
        /*008c*/ 	.word	0x00000000
        /*0090*/ 	.short	0x0002
        /*0092*/ 	.short	0x0010
        /*0094*/ 	.byte	0x00, 0xf5, 0x21, 0x00


	//----- nvinfo : EIATTR_KPARAM_INFO
	.align		4
.L_393:
        /*0098*/ 	.byte	0x04, 0x17
        /*009a*/ 	.short	(.L_395 - .L_394)
.L_394:
        /*009c*/ 	.word	0x00000000
        /*00a0*/ 	.short	0x0001
        /*00a2*/ 	.short	0x0008
        /*00a4*/ 	.byte	0x00, 0xf5, 0x21, 0x00


	//----- nvinfo : EIATTR_KPARAM_INFO
	.align		4
.L_395:
        /*00a8*/ 	.byte	0x04, 0x17
        /*00aa*/ 	.short	(.L_397 - .L_396)
.L_396:
        /*00ac*/ 	.word	0x00000000
        /*00b0*/ 	.short	0x0000
        /*00b2*/ 	.short	0x0000
        /*00b4*/ 	.byte	0x00, 0xf5, 0x21, 0x00


	//----- nvinfo : EIATTR_SPARSE_MMA_MASK
	.align		4
.L_397:
        /*00b8*/ 	.byte	0x03, 0x50
        /*00ba*/ 	.short	0x0000


	//----- nvinfo : EIATTR_MAXREG_COUNT
	.align		4
        /*00bc*/ 	.byte	0x03, 0x1b
        /*00be*/ 	.short	0x00ff


	//----- nvinfo : EIATTR_MERCURY_ISA_VERSION
	.align		4
        /*00c0*/ 	.byte	0x03, 0x5f
        /*00c2*/ 	.short	0x0101


	//----- nvinfo : EIATTR_VRC_CTA_INIT_COUNT
	.align		4
        /*00c4*/ 	.byte	0x02, 0x4a
	.zero		1
	.zero		1


	//----- nvinfo : EIATTR_EXIT_INSTR_OFFSETS
	.align		4
        /*00c8*/ 	.byte	0x04, 0x1c
        /*00ca*/ 	.short	(.L_399 - .L_398)


	//   ....[0]....
.L_398:
        /*00cc*/ 	.word	0x00000120


	//   ....[1]....
        /*00d0*/ 	.word	0x00000970


	//----- nvinfo : EIATTR_CRS_STACK_SIZE
	.align		4
.L_399:
        /*00d4*/ 	.byte	0x04, 0x1e
        /*00d6*/ 	.short	(.L_401 - .L_400)
.L_400:
        /*00d8*/ 	.word	0x00000000


	//----- nvinfo : EIATTR_CBANK_PARAM_SIZE
	.align		4
.L_401:
        /*00dc*/ 	.byte	0x03, 0x19
        /*00de*/ 	.short	0x003c


	//----- nvinfo : EIATTR_PARAM_CBANK
	.align		4
        /*00e0*/ 	.byte	0x04, 0x0a
        /*00e2*/ 	.short	(.L_403 - .L_402)
	.align		4
.L_402:
        /*00e4*/ 	.word	index@(.nv.constant0._Z8solve_3DPfS_S_S_ffffiii)
        /*00e8*/ 	.short	0x0380
        /*00ea*/ 	.short	0x003c


	//----- nvinfo : EIATTR_SW_WAR
	.align		4
.L_403:
        /*00ec*/ 	.byte	0x04, 0x36
        /*00ee*/ 	.short	(.L_405 - .L_404)
.L_404:
        /*00f0*/ 	.word	0x00000008
.L_405:


//--------------------- .nv.info._Z8solve_2DPfS_S_S_fffii --------------------------
	.section	.nv.info._Z8solve_2DPfS_S_S_fffii,"",@"SHT_CUDA_INFO"
	.sectionflags	@""
	.align	4


	//----- nvinfo : EIATTR_CUDA_API_VERSION
	.align		4
        /*0000*/ 	.byte	0x04, 0x37
        /*0002*/ 	.short	(.L_407 - .L_406)
.L_406:
        /*0004*/ 	.word	0x00000082


	//----- nvinfo : EIATTR_KPARAM_INFO
	.align		4
.L_407:
        /*0008*/ 	.byte	0x04, 0x17
        /*000a*/ 	.short	(.L_409 - .L_408)
.L_408:
        /*000c*/ 	.word	0x00000000
        /*0010*/ 	.short	0x0008
        /*0012*/ 	.short	0x0030
        /*0014*/ 	.byte	0x00, 0xf0, 0x11, 0x00


	//----- nvinfo : EIATTR_KPARAM_INFO
	.align		4
.L_409:
        /*0018*/ 	.byte	0x04, 0x17
        /*001a*/ 	.short	(.L_411 - .L_410)
.L_410:
        /*001c*/ 	.word	0x00000000
        /*0020*/ 	.short	0x0007
        /*0022*/ 	.short	0x002c
        /*0024*/ 	.byte	0x00, 0xf0, 0x11, 0x00


	//----- nvinfo : EIATTR_KPARAM_INFO
	.align		4
.L_411:
        /*0028*/ 	.byte	0x04, 0x17
        /*002a*/ 	.short	(.L_413 - .L_412)
.L_412:
        /*002c*/ 	.word	0x00000000
        /*0030*/ 	.short	0x0006
        /*0032*/ 	.short	0x0028
        /*0034*/ 	.byte	0x00, 0xf0, 0x11, 0x00


	//----- nvinfo : EIATTR_KPARAM_INFO
	.align		4
.L_413:
        /*0038*/ 	.byte	0x04, 0x17
        /*003a*/ 	.short	(.L_415 - .L_414)
.L_414:
        /*003c*/ 	.word	0x00000000
        /*0040*/ 	.short	0x0005
        /*0042*/ 	.short	0x0024
        /*0044*/ 	.byte	0x00, 0xf0, 0x11, 0x00


	//----- nvinfo : EIATTR_KPARAM_INFO
	.align		4
.L_415:
        /*0048*/ 	.byte	0x04, 0x17
        /*004a*/ 	.short	(.L_417 - .L_416)
.L_416:
        /*004c*/ 	.word	0x00000000
        /*0050*/ 	.short	0x0004
        /*0052*/ 	.short	0x0020
        /*0054*/ 	.byte	0x00, 0xf0, 0x11, 0x00


	//----- nvinfo : EIATTR_KPARAM_INFO
	.align		4
.L_417:
        /*0058*/ 	.byte	0x04, 0x17
        /*005a*/ 	.short	(.L_419 - .L_418)
.L_418:
        /*005c*/ 	.word	0x00000000
        /*0060*/ 	.short	0x0003
        /*0062*/ 	.short	0x0018
        /*0064*/ 	.byte	0x00, 0xf5, 0x21, 0x00


	//----- nvinfo : EIATTR_KPARAM_INFO
	.align		4
.L_419:
        /*0068*/ 	.byte	0x04, 0x17
        /*006a*/ 	.short	(.L_421 - .L_420)
.L_420:
        /*006c*/ 	.word	0x00000000
        /*0070*/ 	.short	0x0002
        /*0072*/ 	.short	0x0010
        /*0074*/ 	.byte	0x00, 0xf5, 0x21, 0x00


	//----- nvinfo : EIATTR_KPARAM_INFO
	.align		4
.L_421:
        /*0078*/ 	.byte	0x04, 0x17
        /*007a*/ 	.short	(.L_423 - .L_422)
.L_422:
        /*007c*/ 	.word	0x00000000
        /*0080*/ 	.short	0x0001
        /*0082*/ 	.short	0x0008
        /*0084*/ 	.byte	0x00, 0xf5, 0x21, 0x00


	//----- nvinfo : EIATTR_KPARAM_INFO
	.align		4
.L_423:
        /*0088*/ 	.byte	0x04, 0x17
        /*008a*/ 	.short	(.L_425 - .L_424)
.L_424:
        /*008c*/ 	.word	0x00000000
        /*0090*/ 	.short	0x0000
        /*0092*/ 	.short	0x0000
        /*0094*/ 	.byte	0x00, 0xf5, 0x21, 0x00


	//----- nvinfo : EIATTR_SPARSE_MMA_MASK
	.align		4
.L_425:
        /*0098*/ 	.byte	0x03, 0x50
        /*009a*/ 	.short	0x0000


	//----- nvinfo : EIATTR_MAXREG_COUNT
	.align		4
        /*009c*/ 	.byte	0x03, 0x1b
        /*009e*/ 	.short	0x00ff


	//----- nvinfo : EIATTR_MERCURY_ISA_VERSION
	.align		4
        /*00a0*/ 	.byte	0x03, 0x5f
        /*00a2*/ 	.short	0x0101


	//----- nvinfo : EIATTR_VRC_CTA_INIT_COUNT
	.align		4
        /*00a4*/ 	.byte	0x02, 0x4a
	.zero		1
	.zero		1


	//----- nvinfo : EIATTR_EXIT_INSTR_OFFSETS
	.align		4
        /*00a8*/ 	.byte	0x04, 0x1c
        /*00aa*/ 	.short	(.L_427 - .L_426)


	//   ....[0]....
.L_426:
        /*00ac*/ 	.word	0x000000d0


	//   ....[1]....
        /*00b0*/ 	.word	0x00000690


	//----- nvinfo : EIATTR_CRS_STACK_SIZE
	.align		4
.L_427:
        /*00b4*/ 	.byte	0x04, 0x1e
        /*00b6*/ 	.short	(.L_429 - .L_428)
.L_428:
        /*00b8*/ 	.word	0x00000000


	//----- nvinfo : EIATTR_CBANK_PARAM_SIZE
	.align		4
.L_429:
        /*00bc*/ 	.byte	0x03, 0x19
        /*00be*/ 	.short	0x0034


	//----- nvinfo : EIATTR_PARAM_CBANK
	.align		4
        /*00c0*/ 	.byte	0x04, 0x0a
        /*00c2*/ 	.short	(.L_431 - .L_430)
	.align		4
.L_430:
        /*00c4*/ 	.word	index@(.nv.constant0._Z8solve_2DPfS_S_S_fffii)
        /*00c8*/ 	.short	0x0380
        /*00ca*/ 	.short	0x0034


	//----- nvinfo : EIATTR_SW_WAR
	.align		4
.L_431:
        /*00cc*/ 	.byte	0x04, 0x36
        /*00ce*/ 	.short	(.L_433 - .L_432)
.L_432:
        /*00d0*/ 	.word	0x00000008
.L_433:


//--------------------- .nv.info._Z17inject_sources_3DPfS_S_S_S_S_S_S_S_S_S_PiS0_S0_iiiii --------------------------
	.section	.nv.info._Z17inject_sources_3DPfS_S_S_S_S_S_S_S_S_S_PiS0_S0_iiiii,"",@"SHT_CUDA_INFO"
	.sectionflags	@""
	.align	4


	//----- nvinfo : EIATTR_CUDA_API_VERSION
	.align		4
        /*0000*/ 	.byte	0x04, 0x37
        /*0002*/ 	.short	(.L_435 - .L_434)
.L_434:
        /*0004*/ 	.word	0x00000082


	//----- nvinfo : EIATTR_KPARAM_INFO
	.align		4
.L_435:
        /*0008*/ 	.byte	0x04, 0x17
        /*000a*/ 	.short	(.L_437 - .L_436)
.L_436:
        /*000c*/ 	.word	0x00000000
        /*0010*/ 	.short	0x0012
        /*0012*/ 	.short	0x0080
        /*0014*/ 	.byte	0x00, 0xf0, 0x11, 0x00


	//----- nvinfo : EIATTR_KPARAM_INFO
	.align		4
.L_437:
        /*0018*/ 	.byte	0x04, 0x17
        /*001a*/ 	.short	(.L_439 - .L_438)
.L_438:
        /*001c*/ 	.word	0x00000000
        /*0020*/ 	.short	0x0011
        /*0022*/ 	.short	0x007c
        /*0024*/ 	.byte	0x00, 0xf0, 0x11, 0x00


	//----- nvinfo : EIATTR_KPARAM_INFO
	.align		4
.L_439:
        /*0028*/ 	.byte	0x04, 0x17
        /*002a*/ 	.short	(.L_441 - .L_440)
.L_440:
        /*002c*/ 	.word	0x00000000
        /*0030*/ 	.short	0x0010
        /*0032*/ 	.short	0x0078
        /*0034*/ 	.byte	0x00, 0xf0, 0x11, 0x00


	//----- nvinfo : EIATTR_KPARAM_INFO
	.align		4
.L_441:
        /*0038*/ 	.byte	0x04, 0x17
        /*003a*/ 	.short	(.L_443 - .L_442)
.L_442:
        /*003c*/ 	.word	0x00000000
        /*0040*/ 	.short	0x000f
        /*0042*/ 	.short	0x0074
        /*0044*/ 	.byte	0x00, 0xf0, 0x11, 0x00


	//----- nvinfo : EIATTR_KPARAM_INFO
	.align		4
.L_443:
        /*0048*/ 	.byte	0x04, 0x17
        /*004a*/ 	.short	(.L_445 - .L_444)
.L_444:
        /*004c*/ 	.word	0x00000000
        /*0050*/ 	.short	0x000e
        /*0052*/ 	.short	0x0070
        /*0054*/ 	.byte	0x00, 0xf0, 0x11, 0x00


	//----- nvinfo : EIATTR_KPARAM_INFO
	.align		4
.L_445:
        /*0058*/ 	.byte	0x04, 0x17
        /*005a*/ 	.short	(.L_447 - .L_446)
.L_446:
        /*005c*/ 	.word	0x00000000
        /*0060*/ 	.short	0x000d
        /*0062*/ 	.short	0x0068
        /*0064*/ 	.byte	0x00, 0xf5, 0x21, 0x00


	//----- nvinfo : EIATTR_KPARAM_INFO
	.align		4
.L_447:
        /*0068*/ 	.byte	0x04, 0x17
        /*006a*/ 	.short	(.L_449 - .L_448)
.L_448:
        /*006c*/ 	.word	0x00000000
        /*0070*/ 	.short	0x000c
        /*0072*/ 	.short	0x0060
        /*0074*/ 	.byte	0x00, 0xf5, 0x21, 0x00


	//----- nvinfo : EIATTR_KPARAM_INFO
	.align		4
.L_449:
        /*0078*/ 	.byte	0x04, 0x17
        /*007a*/ 	.short	(.L_451 - .L_450)
.L_450:
        /*007c*/ 	.word	0x00000000
        /*0080*/ 	.short	0x000b
        /*0082*/ 	.short	0x0058
        /*0084*/ 	.byte	0x00, 0xf5, 0x21, 0x00


	//----- nvinfo : EIATTR_KPARAM_INFO
	.align		4
.L_451:
        /*0088*/ 	.byte	0x04, 0x17
        /*008a*/ 	.short	(.L_453 - .L_452)
.L_452:
        /*008c*/ 	.word	0x00000000
        /*0090*/ 	.short	0x000a
        /*0092*/ 	.short	0x0050
        /*0094*/ 	.byte	0x00, 0xf5, 0x21, 0x00


	//----- nvinfo : EIATTR_KPARAM_INFO
	.align		4
.L_453:
        /*0098*/ 	.byte	0x04, 0x17
        /*009a*/ 	.short	(.L_455 - .L_454)
.L_454:
        /*009c*/ 	.word	0x00000000
        /*00a0*/ 	.short	0x0009
        /*00a2*/ 	.short	0x0048
        /*00a4*/ 	.byte	0x00, 0xf5, 0x21, 0x00


	//----- nvinfo : EIATTR_KPARAM_INFO
	.align		4
.L_455:
        /*00a8*/ 	.byte	0x04, 0x17
        /*00aa*/ 	.short	(.L_457 - .L_456)
.L_456:
        /*00ac*/ 	.word	0x00000000
        /*00b0*/ 	.short	0x0008
        /*00b2*/ 	.short	0x0040
        /*00b4*/ 	.byte	0x00, 0xf5, 0x21, 0x00


	//----- nvinfo : EIATTR_KPARAM_INFO
	.align		4
.L_457:
        /*00b8*/ 	.byte	0x04, 0x17
        /*00ba*/ 	.short	(.L_459 - .L_458)
.L_458:
        /*00bc*/ 	.word	0x00000000
        /*00c0*/ 	.short	0x0007
        /*00c2*/ 	.short	0x0038
        /*00c4*/ 	.byte	0x00, 0xf5, 0x21, 0x00


	//----- nvinfo : EIATTR_KPARAM_INFO
	.align		4
.L_459:
        /*00c8*/ 	.byte	0x04, 0x17
        /*00ca*/ 	.short	(.L_461 - .L_460)
.L_460:
        /*00cc*/ 	.word	0x00000000
        /*00d0*/ 	.short	0x0006
        /*00d2*/ 	.short	0x0030
        /*00d4*/ 	.byte	0x00, 0xf5, 0x21, 0x00


	//----- nvinfo : EIATTR_KPARAM_INFO
	.align		4
.L_461:
        /*00d8*/ 	.byte	0x04, 0x17
        /*00da*/ 	.short	(.L_463 - .L_462)
.L_462:
        /*00dc*/ 	.word	0x00000000
        /*00e0*/ 	.short	0x0005
        /*00e2*/ 	.short	0x0028
        /*00e4*/ 	.byte	0x00, 0xf5, 0x21, 0x00


	//----- nvinfo : EIATTR_KPARAM_INFO
	.align		4
.L_463:
        /*00e8*/ 	.byte	0x04, 0x17
        /*00ea*/ 	.short	(.L_465 - .L_464)
.L_464:
        /*00ec*/ 	.word	0x00000000
        /*00f0*/ 	.short	0x0004
        /*00f2*/ 	.short	0x0020
        /*00f4*/ 	.byte	0x00, 0xf5, 0x21, 0x00


	//----- nvinfo : EIATTR_KPARAM_INFO
	.align		4
.L_465:
        /*00f8*/ 	.byte	0x04, 0x17
        /*00fa*/ 	.short	(.L_467 - .L_466)
.L_466:
        /*00fc*/ 	.word	0x00000000
        /*0100*/ 	.short	0x0003
        /*0102*/ 	.short	0x0018
        /*0104*/ 	.byte	0x00, 0xf5, 0x21, 0x00


	//----- nvinfo : EIATTR_KPARAM_INFO
	.align		4
.L_467:
        /*0108*/ 	.byte	0x04, 0x17
        /*010a*/ 	.short	(.L_469 - .L_468)
.L_468:
        /*010c*/ 	.word	0x00000000
        /*0110*/ 	.short	0x0002
        /*0112*/ 	.short	0x0010
        /*0114*/ 	.byte	0x00, 0xf5, 0x21, 0x00


	//----- nvinfo : EIATTR_KPARAM_INFO
	.align		4
.L_469:
        /*0118*/ 	.byte	0x04, 0x17
        /*011a*/ 	.short	(.L_471 - .L_470)
.L_470:
        /*011c*/ 	.word	0x00000000
        /*0120*/ 	.short	0x0001
        /*0122*/ 	.short	0x0008
        /*0124*/ 	.byte	0x00, 0xf5, 0x21, 0x00


	//----- nvinfo : EIATTR_KPARAM_INFO
	.align		4
.L_471:
        /*0128*/ 	.byte	0x04, 0x17
        /*012a*/ 	.short	(.L_473 - .L_472)
.L_472:
        /*012c*/ 	.word	0x00000000
        /*0130*/ 	.short	0x0000
        /*0132*/ 	.short	0x0000
        /*0134*/ 	.byte	0x00, 0xf5, 0x21, 0x00


	//----- nvinfo : EIATTR_SPARSE_MMA_MASK
	.align		4
.L_473:
        /*0138*/ 	.byte	0x03, 0x50
        /*013a*/ 	.short	0x0000


	//----- nvinfo : EIATTR_MAXREG_COUNT
	.align		4
        /*013c*/ 	.byte	0x03, 0x1b
        /*013e*/ 	.short	0x00ff


	//----- nvinfo : EIATTR_MERCURY_ISA_VERSION
	.align		4
        /*0140*/ 	.byte	0x03, 0x5f
        /*0142*/ 	.short	0x0101


	//----- nvinfo : EIATTR_VRC_CTA_INIT_COUNT
	.align		4
        /*0144*/ 	.byte	0x02, 0x4a
	.zero		1
	.zero		1


	//----- nvinfo : EIATTR_EXIT_INSTR_OFFSETS
	.align		4
        /*0148*/ 	.byte	0x04, 0x1c
        /*014a*/ 	.short	(.L_475 - .L_474)


	//   ....[0]....
.L_474:
        /*014c*/ 	.word	0x00000070


	//   ....[1]....
        /*0150*/ 	.word	0x000026b0


	//----- nvinfo : EIATTR_CRS_STACK_SIZE
	.align		4
.L_475:
        /*0154*/ 	.byte	0x04, 0x1e
        /*0156*/ 	.short	(.L_477 - .L_476)
.L_476:
        /*0158*/ 	.word	0x00000000


	//----- nvinfo : EIATTR_CBANK_PARAM_SIZE
	.align		4
.L_477:
        /*015c*/ 	.byte	0x03, 0x19
        /*015e*/ 	.short	0x0084


	//----- nvinfo : EIATTR_PARAM_CBANK
	.align		4
        /*0160*/ 	.byte	0x04, 0x0a
        /*0162*/ 	.short	(.L_479 - .L_478)
	.align		4
.L_478:
        /*0164*/ 	.word	index@(.nv.constant0._Z17inject_sources_3DPfS_S_S_S_S_S_S_S_S_S_PiS0_S0_iiiii)
        /*0168*/ 	.short	0x0380
        /*016a*/ 	.short	0x0084


	//----- nvinfo : EIATTR_SW_WAR
	.align		4
.L_479:
        /*016c*/ 	.byte	0x04, 0x36
        /*016e*/ 	.short	(.L_481 - .L_480)
.L_480:
        /*0170*/ 	.word	0x00000008
.L_481:


//--------------------- .nv.info._Z17inject_sources_2DPfS_S_S_S_S_S_PiS0_iiii --------------------------
	.section	.nv.info._Z17inject_sources_2DPfS_S_S_S_S_S_PiS0_iiii,"",@"SHT_CUDA_INFO"
	.sectionflags	@""
	.align	4


	//----- nvinfo : EIATTR_CUDA_API_VERSION
	.align		4
        /*0000*/ 	.byte	0x04, 0x37
        /*0002*/ 	.short	(.L_483 - .L_482)
.L_482:
        /*0004*/ 	.word	0x00000082


	//----- nvinfo : EIATTR_KPARAM_INFO
	.align		4
.L_483:
        /*0008*/ 	.byte	0x04, 0x17
        /*000a*/ 	.short	(.L_485 - .L_484)
.L_484:
        /*000c*/ 	.word	0x00000000
        /*0010*/ 	.short	0x000c
        /*0012*/ 	.short	0x0054
        /*0014*/ 	.byte	0x00, 0xf0, 0x11, 0x00


	//----- nvinfo : EIATTR_KPARAM_INFO
	.align		4
.L_485:
        /*0018*/ 	.byte	0x04, 0x17
        /*001a*/ 	.short	(.L_487 - .L_486)
.L_486:
        /*001c*/ 	.word	0x00000000
        /*0020*/ 	.short	0x000b
        /*0022*/ 	.short	0x0050
        /*0024*/ 	.byte	0x00, 0xf0, 0x11, 0x00


	//----- nvinfo : EIATTR_KPARAM_INFO
	.align		4
.L_487:
        /*0028*/ 	.byte	0x04, 0x17
        /*002a*/ 	.short	(.L_489 - .L_488)
.L_488:
        /*002c*/ 	.word	0x00000000
        /*0030*/ 	.short	0x000a
        /*0032*/ 	.short	0x004c
        /*0034*/ 	.byte	0x00, 0xf0, 0x11, 0x00


	//----- nvinfo : EIATTR_KPARAM_INFO
	.align		4
.L_489:
        /*0038*/ 	.byte	0x04, 0x17
        /*003a*/ 	.short	(.L_491 - .L_490)
.L_490:
        /*003c*/ 	.word	0x00000000
        /*0040*/ 	.short	0x0009
        /*0042*/ 	.short	0x0048
        /*0044*/ 	.byte	0x00, 0xf0, 0x11, 0x00


	//----- nvinfo : EIATTR_KPARAM_INFO
	.align		4
.L_491:
        /*0048*/ 	.byte	0x04, 0x17
        /*004a*/ 	.short	(.L_493 - .L_492)
.L_492:
        /*004c*/ 	.word	0x00000000
        /*0050*/ 	.short	0x0008
        /*0052*/ 	.short	0x0040
        /*0054*/ 	.byte	0x00, 0xf5, 0x21, 0x00


	//----- nvinfo : EIATTR_KPARAM_INFO
	.align		4
.L_493:
        /*0058*/ 	.byte	0x04, 0x17
        /*005a*/ 	.short	(.L_495 - .L_494)
.L_494:
        /*005c*/ 	.word	0x00000000
        /*0060*/ 	.short	0x0007
        /*0062*/ 	.short	0x0038
        /*0064*/ 	.byte	0x00, 0xf5, 0x21, 0x00


	//----- nvinfo : EIATTR_KPARAM_INFO
	.align		4
.L_495:
        /*0068*/ 	.byte	0x04, 0x17
        /*006a*/ 	.short	(.L_497 - .L_496)
.L_496:
        /*006c*/ 	.word	0x00000000
        /*0070*/ 	.short	0x0006
        /*0072*/ 	.short	0x0030
        /*0074*/ 	.byte	0x00, 0xf5, 0x21, 0x00


	//----- nvinfo : EIATTR_KPARAM_INFO
	.align		4
.L_497:
        /*0078*/ 	.byte	0x04, 0x17
        /*007a*/ 	.short	(.L_499 - .L_498)
.L_498:
        /*007c*/ 	.word	0x00000000
        /*0080*/ 	.short	0x0005
        /*0082*/ 	.short	0x0028
        /*0084*/ 	.byte	0x00, 0xf5, 0x21, 0x00


	//----- nvinfo : EIATTR_KPARAM_INFO
	.align		4
.L_499:
        /*0088*/ 	.byte	0x04, 0x17
        /*008a*/ 	.short	(.L_501 - .L_500)
.L_500:
        /*008c*/ 	.word	0x00000000
        /*0090*/ 	.short	0x0004
        /*0092*/ 	.short	0x0020
        /*0094*/ 	.byte	0x00, 0xf5, 0x21, 0x00


	//----- nvinfo : EIATTR_KPARAM_INFO
	.align		4
.L_501:
        /*0098*/ 	.byte	0x04, 0x17
        /*009a*/ 	.short	(.L_503 - .L_502)
.L_502:
        /*009c*/ 	.word	0x00000000
        /*00a0*/ 	.short	0x0003
        /*00a2*/ 	.short	0x0018
        /*00a4*/ 	.byte	0x00, 0xf5, 0x21, 0x00


	//----- nvinfo : EIATTR_KPARAM_INFO
	.align		4
.L_503:
        /*00a8*/ 	.byte	0x04, 0x17
        /*00aa*/ 	.short	(.L_505 - .L_504)
.L_504:
        /*00ac*/ 	.word	0x00000000
        /*00b0*/ 	.short	0x0002
        /*00b2*/ 	.short	0x0010
        /*00b4*/ 	.byte	0x00, 0xf5, 0x21, 0x00


	//----- nvinfo : EIATTR_KPARAM_INFO
	.align		4
.L_505:
        /*00b8*/ 	.byte	0x04, 0x17
        /*00ba*/ 	.short	(.L_507 - .L_506)
.L_506:
        /*00bc*/ 	.word	0x00000000
        /*00c0*/ 	.short	0x0001
        /*00c2*/ 	.short	0x0008
        /*00c4*/ 	.byte	0x00, 0xf5, 0x21, 0x00


	//----- nvinfo : EIATTR_KPARAM_INFO
	.align		4
.L_507:
        /*00c8*/ 	.byte	0x04, 0x17
        /*00ca*/ 	.short	(.L_509 - .L_508)
.L_508:
        /*00cc*/ 	.word	0x00000000
        /*00d0*/ 	.short	0x0000
        /*00d2*/ 	.short	0x0000
        /*00d4*/ 	.byte	0x00, 0xf5, 0x21, 0x00


	//----- nvinfo : EIATTR_SPARSE_MMA_MASK
	.align		4
.L_509:
        /*00d8*/ 	.byte	0x03, 0x50
        /*00da*/ 	.short	0x0000


	//----- nvinfo : EIATTR_MAXREG_COUNT
	.align		4
        /*00dc*/ 	.byte	0x03, 0x1b
        /*00de*/ 	.short	0x00ff


	//----- nvinfo : EIATTR_MERCURY_ISA_VERSION
	.align		4
        /*00e0*/ 	.byte	0x03, 0x5f
        /*00e2*/ 	.short	0x0101


	//----- nvinfo : EIATTR_VRC_CTA_INIT_COUNT
	.align		4
        /*00e4*/ 	.byte	0x02, 0x4a
	.zero		1
	.zero		1


	//----- nvinfo : EIATTR_EXIT_INSTR_OFFSETS
	.align		4
        /*00e8*/ 	.byte	0x04, 0x1c
        /*00ea*/ 	.short	(.L_511 - .L_510)


	//   ....[0]....
.L_510:
        /*00ec*/ 	.word	0x00000070


	//   ....[1]....
        /*00f0*/ 	.word	0x00000cb0


	//----- nvinfo : EIATTR_CRS_STACK_SIZE
	.align		4
.L_511:
        /*00f4*/ 	.byte	0x04, 0x1e
        /*00f6*/ 	.short	(.L_513 - .L_512)
.L_512:
        /*00f8*/ 	.word	0x00000000


	//----- nvinfo : EIATTR_CBANK_PARAM_SIZE
	.align		4
.L_513:
        /*00fc*/ 	.byte	0x03, 0x19
        /*00fe*/ 	.short	0x0058


	//----- nvinfo : EIATTR_PARAM_CBANK
	.align		4
        /*0100*/ 	.byte	0x04, 0x0a
        /*0102*/ 	.short	(.L_515 - .L_514)
	.align		4
.L_514:
        /*0104*/ 	.word	index@(.nv.constant0._Z17inject_sources_2DPfS_S_S_S_S_S_PiS0_iiii)
        /*0108*/ 	.short	0x0380
        /*010a*/ 	.short	0x0058


	//----- nvinfo : EIATTR_SW_WAR
	.align		4
.L_515:
        /*010c*/ 	.byte	0x04, 0x36
        /*010e*/ 	.short	(.L_517 - .L_516)
.L_516:
        /*0110*/ 	.word	0x00000008
.L_517:


//--------------------- .nv.info._Z23inject_sources_3D_constPfS_S_S_S_S_S_S_S_S_PiS0_S0_iiiii --------------------------
	.section	.nv.info._Z23inject_sources_3D_constPfS_S_S_S_S_S_S_S_S_PiS0_S0_iiiii,"",@"SHT_CUDA_INFO"
	.sectionflags	@""
	.align	4


	//----- nvinfo : EIATTR_CUDA_API_VERSION
	.align		4
        /*0000*/ 	.byte	0x04, 0x37
        /*0002*/ 	.short	(.L_519 - .L_518)
.L_518:
        /*0004*/ 	.word	0x00000082


	//----- nvinfo : EIATTR_KPARAM_INFO
	.align		4
.L_519:
        /*0008*/ 	.byte	0x04, 0x17
        /*000a*/ 	.short	(.L_521 - .L_520)
.L_520:
        /*000c*/ 	.word	0x00000000
        /*0010*/ 	.short	0x0011
        /*0012*/ 	.short	0x0078
        /*0014*/ 	.byte	0x00, 0xf0, 0x11, 0x00


	//----- nvinfo : EIATTR_KPARAM_INFO
	.align		4
.L_521:
        /*0018*/ 	.byte	0x04, 0x17
        /*001a*/ 	.short	(.L_523 - .L_522)
.L_522:
        /*001c*/ 	.word	0x00000000
        /*0020*/ 	.short	0x0010
        /*0022*/ 	.short	0x0074
        /*0024*/ 	.byte	0x00, 0xf0, 0x11, 0x00


	//----- nvinfo : EIATTR_KPARAM_INFO
	.align		4
.L_523:
        /*0028*/ 	.byte	0x04, 0x17
        /*002a*/ 	.short	(.L_525 - .L_524)
.L_524:
        /*002c*/ 	.word	0x00000000
        /*0030*/ 	.short	0x000f
        /*0032*/ 	.short	0x0070
        /*0034*/ 	.byte	0x00, 0xf0, 0x11, 0x00


	//----- nvinfo : EIATTR_KPARAM_INFO
	.align		4
.L_525:
        /*0038*/ 	.byte	0x04, 0x17
        /*003a*/ 	.short	(.L_527 - .L_526)
.L_526:
        /*003c*/ 	.word	0x00000000
        /*0040*/ 	.short	0x000e
        /*0042*/ 	.short	0x006c
        /*0044*/ 	.byte	0x00, 0xf0, 0x11, 0x00


	//----- nvinfo : EIATTR_KPARAM_INFO
	.align		4
.L_527:
        /*0048*/ 	.byte	0x04, 0x17
        /*004a*/ 	.short	(.L_529 - .L_528)
.L_528:
        /*004c*/ 	.word	0x00000000
        /*0050*/ 	.short	0x000d
        /*0052*/ 	.short	0x0068
        /*0054*/ 	.byte	0x00, 0xf0, 0x11, 0x00


	//----- nvinfo : EIATTR_KPARAM_INFO
	.align		4
.L_529:
        /*0058*/ 	.byte	0x04, 0x17
        /*005a*/ 	.short	(.L_531 - .L_530)
.L_530:
        /*005c*/ 	.word	0x00000000
        /*0060*/ 	.short	0x000c
        /*0062*/ 	.short	0x0060
        /*0064*/ 	.byte	0x00, 0xf5, 0x21, 0x00


	//----- nvinfo : EIATTR_KPARAM_INFO
	.align		4
.L_531:
        /*0068*/ 	.byte	0x04, 0x17
        /*006a*/ 	.short	(.L_533 - .L_532)
.L_532:
        /*006c*/ 	.word	0x00000000
        /*0070*/ 	.short	0x000b
        /*0072*/ 	.short	0x0058
        /*0074*/ 	.byte	0x00, 0xf5, 0x21, 0x00


	//----- nvinfo : EIATTR_KPARAM_INFO
	.align		4
.L_533:
        /*0078*/ 	.byte	0x04, 0x17
        /*007a*/ 	.short	(.L_535 - .L_534)
.L_534:
        /*007c*/ 	.word	0x00000000
        /*0080*/ 	.short	0x000a
        /*0082*/ 	.short	0x0050
        /*0084*/ 	.byte	0x00, 0xf5, 0x21, 0x00


	//----- nvinfo : EIATTR_KPARAM_INFO
	.align		4
.L_535:
        /*0088*/ 	.byte	0x04, 0x17
        /*008a*/ 	.short	(.L_537 - .L_536)
.L_536:
        /*008c*/ 	.word	0x00000000
        /*0090*/ 	.short	0x0009
        /*0092*/ 	.short	0x0048
        /*0094*/ 	.byte	0x00, 0xf5, 0x21, 0x00


	//----- nvinfo : EIATTR_KPARAM_INFO
	.align		4
.L_537:
        /*0098*/ 	.byte	0x04, 0x17
        /*009a*/ 	.short	(.L_539 - .L_538)
.L_538:
        /*009c*/ 	.word	0x00000000
        /*00a0*/ 	.short	0x0008
        /*00a2*/ 	.short	0x0040
        /*00a4*/ 	.byte	0x00, 0xf5, 0x21, 0x00


	//----- nvinfo : EIATTR_KPARAM_INFO
	.align		4
.L_539:
        /*00a8*/ 	.byte	0x04, 0x17
        /*00aa*/ 	.short	(.L_541 - .L_540)
.L_540:
        /*00ac*/ 	.word	0x00000000
        /*00b0*/ 	.short	0x0007
        /*00b2*/ 	.short	0x0038
        /*00b4*/ 	.byte	0x00, 0xf5, 0x21, 0x00


	//----- nvinfo : EIATTR_KPARAM_INFO
	.align		4
.L_541:
        /*00b8*/ 	.byte	0x04, 0x17
        /*00ba*/ 	.short	(.L_543 - .L_542)
.L_542:
        /*00bc*/ 	.word	0x00000000
        /*00c0*/ 	.short	0x0006
        /*00c2*/ 	.short	0x0030
        /*00c4*/ 	.byte	0x00, 0xf5, 0x21, 0x00


	//----- nvinfo : EIATTR_KPARAM_INFO
	.align		4
.L_543:
        /*00c8*/ 	.byte	0x04, 0x17
        /*00ca*/ 	.short	(.L_545 - .L_544)
.L_544:
        /*00cc*/ 	.word	0x00000000
        /*00d0*/ 	.short	0x0005
        /*00d2*/ 	.short	0x0028
        /*00d4*/ 	.byte	0x00, 0xf5, 0x21, 0x00


	//----- nvinfo : EIATTR_KPARAM_INFO
	.align		4
.L_545:
        /*00d8*/ 	.byte	0x04, 0x17
        /*00da*/ 	.short	(.L_547 - .L_546)
.L_546:
        /*00dc*/ 	.word	0x00000000
        /*00e0*/ 	.short	0x0004
        /*00e2*/ 	.short	0x0020
        /*00e4*/ 	.byte	0x00, 0xf5, 0x21, 0x00


	//----- nvinfo : EIATTR_KPARAM_INFO
	.align		4
.L_547:
        /*00e8*/ 	.byte	0x04, 0x17
        /*00ea*/ 	.short	(.L_549 - .L_548)
.L_548:
        /*00ec*/ 	.word	0x00000000
        /*00f0*/ 	.short	0x0003
        /*00f2*/ 	.short	0x0018
        /*00f4*/ 	.byte	0x00, 0xf5, 0x21, 0x00


	//----- nvinfo : EIATTR_KPARAM_INFO
	.align		4
.L_549:
        /*00f8*/ 	.byte	0x04, 0x17
        /*00fa*/ 	.short	(.L_551 - .L_550)
.L_550:
        /*00fc*/ 	.word	0x00000000
        /*0100*/ 	.short	0x0002
        /*0102*/ 	.short	0x0010
        /*0104*/ 	.byte	0x00, 0xf5, 0x21, 0x00


	//----- nvinfo : EIATTR_KPARAM_INFO
	.align		4
.L_551:
        /*0108*/ 	.byte	0x04, 0x17
        /*010a*/ 	.short	(.L_553 - .L_552)
.L_552:
        /*010c*/ 	.word	0x00000000
        /*0110*/ 	.short	0x0001
        /*0112*/ 	.short	0x0008
        /*0114*/ 	.byte	0x00, 0xf5, 0x21, 0x00


	//----- nvinfo : EIATTR_KPARAM_INFO
	.align		4
.L_553:
        /*0118*/ 	.byte	0x04, 0x17
        /*011a*/ 	.short	(.L_555 - .L_554)
.L_554:
        /*011c*/ 	.word	0x00000000
        /*0120*/ 	.short	0x0000
        /*0122*/ 	.short	0x0000
        /*0124*/ 	.byte	0x00, 0xf5, 0x21, 0x00


	//----- nvinfo : EIATTR_SPARSE_MMA_MASK
	.align		4
.L_555:
        /*0128*/ 	.byte	0x03, 0x50
        /*012a*/ 	.short	0x0000


	//----- nvinfo : EIATTR_MAXREG_COUNT
	.align		4
        /*012c*/ 	.byte	0x03, 0x1b
        /*012e*/ 	.short	0x00ff


	//----- nvinfo : EIATTR_MERCURY_ISA_VERSION
	.align		4
        /*0130*/ 	.byte	0x03, 0x5f
        /*0132*/ 	.short	0x0101


	//----- nvinfo : EIATTR_VRC_CTA_INIT_COUNT
	.align		4
        /*0134*/ 	.byte	0x02, 0x4a
	.zero		1
	.zero		1


	//----- nvinfo : EIATTR_EXIT_INSTR_OFFSETS
	.align		4
        /*0138*/ 	.byte	0x04, 0x1c
        /*013a*/ 	.short	(.L_557 - .L_556)


	//   ....[0]....
.L_556:
        /*013c*/ 	.word	0x00000070


	//   ....[1]....
        /*0140*/ 	.word	0x000004f0


	//----- nvinfo : EIATTR_CBANK_PARAM_SIZE
	.align		4
.L_557:
        /*0144*/ 	.byte	0x03, 0x19
        /*0146*/ 	.short	0x007c


	//----- nvinfo : EIATTR_PARAM_CBANK
	.align		4
        /*0148*/ 	.byte	0x04, 0x0a
        /*014a*/ 	.short	(.L_559 - .L_558)
	.align		4
.L_558:
        /*014c*/ 	.word	index@(.nv.constant0._Z23inject_sources_3D_constPfS_S_S_S_S_S_S_S_S_PiS0_S0_iiiii)
        /*0150*/ 	.short	0x0380
        /*0152*/ 	.short	0x007c


	//----- nvinfo : EIATTR_SW_WAR
	.align		4
.L_559:
        /*0154*/ 	.byte	0x04, 0x36
        /*0156*/ 	.short	(.L_561 - .L_560)
.L_560:
        /*0158*/ 	.word	0x00000008
.L_561:


//--------------------- .nv.info._Z23inject_sources_2D_constPfS_S_S_S_S_PiS0_iiii --------------------------
	.section	.nv.info._Z23inject_sources_2D_constPfS_S_S_S_S_PiS0_iiii,"",@"SHT_CUDA_INFO"
	.sectionflags	@""
	.align	4


	//----- nvinfo : EIATTR_CUDA_API_VERSION
	.align		4
        /*0000*/ 	.byte	0x04, 0x37
        /*0002*/ 	.short	(.L_563 - .L_562)
.L_562:
        /*0004*/ 	.word	0x00000082


	//----- nvinfo : EIATTR_KPARAM_INFO
	.align		4
.L_563:
        /*0008*/ 	.byte	0x04, 0x17
        /*000a*/ 	.short	(.L_565 - .L_564)
.L_564:
        /*000c*/ 	.word	0x00000000
        /*0010*/ 	.short	0x000b
        /*0012*/ 	.short	0x004c
        /*0014*/ 	.byte	0x00, 0xf0, 0x11, 0x00


	//----- nvinfo : EIATTR_KPARAM_INFO
	.align		4
.L_565:
        /*0018*/ 	.byte	0x04, 0x17
        /*001a*/ 	.short	(.L_567 - .L_566)
.L_566:
        /*001c*/ 	.word	0x00000000
        /*0020*/ 	.short	0x000a
        /*0022*/ 	.short	0x0048
        /*0024*/ 	.byte	0x00, 0xf0, 0x11, 0x00


	//----- nvinfo : EIATTR_KPARAM_INFO
	.align		4
.L_567:
        /*0028*/ 	.byte	0x04, 0x17
        /*002a*/ 	.short	(.L_569 - .L_568)
.L_568:
        /*002c*/ 	.word	0x00000000
        /*0030*/ 	.short	0x0009
        /*0032*/ 	.short	0x0044
        /*0034*/ 	.byte	0x00, 0xf0, 0x11, 0x00


	//----- nvinfo : EIATTR_KPARAM_INFO
	.align		4
.L_569:
        /*0038*/ 	.byte	0x04, 0x17
        /*003a*/ 	.short	(.L_571 - .L_570)
.L_570:
        /*003c*/ 	.word	0x00000000
        /*0040*/ 	.short	0x0008
        /*0042*/ 	.short	0x0040
        /*0044*/ 	.byte	0x00, 0xf0, 0x11, 0x00


	//----- nvinfo : EIATTR_KPARAM_INFO
	.align		4
.L_571:
        /*0048*/ 	.byte	0x04, 0x17
        /*004a*/ 	.short	(.L_573 - .L_572)
.L_572:
        /*004c*/ 	.word	0x00000000
        /*0050*/ 	.short	0x0007
        /*0052*/ 	.short	0x0038
        /*0054*/ 	.byte	0x00, 0xf5, 0x21, 0x00


	//----- nvinfo : EIATTR_KPARAM_INFO
	.align		4
.L_573:
        /*0058*/ 	.byte	0x04, 0x17
        /*005a*/ 	.short	(.L_575 - .L_574)
.L_574:
        /*005c*/ 	.word	0x00000000
        /*0060*/ 	.short	0x0006
        /*0062*/ 	.short	0x0030
        /*0064*/ 	.byte	0x00, 0xf5, 0x21, 0x00


	//----- nvinfo : EIATTR_KPARAM_INFO
	.align		4
.L_575:
        /*0068*/ 	.byte	0x04, 0x17
        /*006a*/ 	.short	(.L_577 - .L_576)
.L_576:
        /*006c*/ 	.word	0x00000000
        /*0070*/ 	.short	0x0005
        /*0072*/ 	.short	0x0028
        /*0074*/ 	.byte	0x00, 0xf5, 0x21, 0x00


	//----- nvinfo : EIATTR_KPARAM_INFO
	.align		4
.L_577:
        /*0078*/ 	.byte	0x04, 0x17
        /*007a*/ 	.short	(.L_579 - .L_578)
.L_578:
        /*007c*/ 	.word	0x00000000
        /*0080*/ 	.short	0x0004
        /*0082*/ 	.short	0x0020
        /*0084*/ 	.byte	0x00, 0xf5, 0x21, 0x00


	//----- nvinfo : EIATTR_KPARAM_INFO
	.align		4
.L_579:
        /*0088*/ 	.byte	0x04, 0x17
        /*008a*/ 	.short	(.L_581 - .L_580)
.L_580:
        /*008c*/ 	.word	0x00000000
        /*0090*/ 	.short	0x0003
        /*0092*/ 	.short	0x0018
        /*0094*/ 	.byte	0x00, 0xf5, 0x21, 0x00


	//----- nvinfo : EIATTR_KPARAM_INFO
	.align		4
.L_581:
        /*0098*/ 	.byte	0x04, 0x17
        /*009a*/ 	.short	(.L_583 - .L_582)
.L_582:
        /*009c*/ 	.word	0x00000000
        /*00a0*/ 	.short	0x0002
        /*00a2*/ 	.short	0x0010
        /*00a4*/ 	.byte	0x00, 0xf5, 0x21, 0x00


	//----- nvinfo : EIATTR_KPARAM_INFO
	.align		4
.L_583:
        /*00a8*/ 	.byte	0x04, 0x17
        /*00aa*/ 	.short	(.L_585 - .L_584)
.L_584:
        /*00ac*/ 	.word	0x00000000
        /*00b0*/ 	.short	0x0001
        /*00b2*/ 	.short	0x0008
        /*00b4*/ 	.byte	0x00, 0xf5, 0x21, 0x00


	//----- nvinfo : EIATTR_KPARAM_INFO
	.align		4
.L_585:
        /*00b8*/ 	.byte	0x04, 0x17
        /*00ba*/ 	.short	(.L_587 - .L_586)
.L_586:
        /*00bc*/ 	.word	0x00000000
        /*00c0*/ 	.short	0x0000
        /*00c2*/ 	.short	0x0000
        /*00c4*/ 	.byte	0x00, 0xf5, 0x21, 0x00


	//----- nvinfo : EIATTR_SPARSE_MMA_MASK
	.align		4
.L_587:
        /*00c8*/ 	.byte	0x03, 0x50
        /*00ca*/ 	.short	0x0000


	//----- nvinfo : EIATTR_MAXREG_COUNT
	.align		4
        /*00cc*/ 	.byte	0x03, 0x1b
        /*00ce*/ 	.short	0x00ff


	//----- nvinfo : EIATTR_MERCURY_ISA_VERSION
	.align		4
        /*00d0*/ 	.byte	0x03, 0x5f
        /*00d2*/ 	.short	0x0101


	//----- nvinfo : EIATTR_VRC_CTA_INIT_COUNT
	.align		4
        /*00d4*/ 	.byte	0x02, 0x4a
	.zero		1
	.zero		1


	//----- nvinfo : EIATTR_EXIT_INSTR_OFFSETS
	.align		4
        /*00d8*/ 	.byte	0x04, 0x1c
        /*00da*/ 	.short	(.L_589 - .L_588)


	//   ....[0]....
.L_588:
        /*00dc*/ 	.word	0x00000070


	//   ....[1]....
        /*00e0*/ 	.word	0x000002f0


	//----- nvinfo : EIATTR_CBANK_PARAM_SIZE
	.align		4
.L_589:
        /*00e4*/ 	.byte	0x03, 0x19
        /*00e6*/ 	.short	0x0050


	//----- nvinfo : EIATTR_PARAM_CBANK
	.align		4
        /*00e8*/ 	.byte	0x04, 0x0a
        /*00ea*/ 	.short	(.L_591 - .L_590)
	.align		4
.L_590:
        /*00ec*/ 	.word	index@(.nv.constant0._Z23inject_sources_2D_constPfS_S_S_S_S_PiS0_iiii)
        /*00f0*/ 	.short	0x0380
        /*00f2*/ 	.short	0x0050


	//----- nvinfo : EIATTR_SW_WAR
	.align		4
.L_591:
        /*00f4*/ 	.byte	0x04, 0x36
        /*00f6*/ 	.short	(.L_593 - .L_592)
.L_592:
        /*00f8*/ 	.word	0x00000008
.L_593:


//--------------------- .nv.info._Z17inject_sources_2DPfS_S_S_S_S_PiS0_iiii --------------------------
	.section	.nv.info._Z17inject_sources_2DPfS_S_S_S_S_PiS0_iiii,"",@"SHT_CUDA_INFO"
	.sectionflags	@""
	.align	4


	//----- nvinfo : EIATTR_CUDA_API_VERSION
	.align		4
        /*0000*/ 	.byte	0x04, 0x37
        /*0002*/ 	.short	(.L_595 - .L_594)
.L_594:
        /*0004*/ 	.word	0x00000082


	//----- nvinfo : EIATTR_KPARAM_INFO
	.align		4
.L_595:
        /*0008*/ 	.byte	0x04, 0x17
        /*000a*/ 	.short	(.L_597 - .L_596)
.L_596:
        /*000c*/ 	.word	0x00000000
        /*0010*/ 	.short	0x000b
        /*0012*/ 	.short	0x004c
        /*0014*/ 	.byte	0x00, 0xf0, 0x11, 0x00


	//----- nvinfo : EIATTR_KPARAM_INFO
	.align		4
.L_597:
        /*0018*/ 	.byte	0x04, 0x17
        /*001a*/ 	.short	(.L_599 - .L_598)
.L_598:
        /*001c*/ 	.word	0x00000000
        /*0020*/ 	.short	0x000a
        /*0022*/ 	.short	0x0048
        /*0024*/ 	.byte	0x00, 0xf0, 0x11, 0x00


	//----- nvinfo : EIATTR_KPARAM_INFO
	.align		4
.L_599:
        /*0028*/ 	.byte	0x04, 0x17
        /*002a*/ 	.short	(.L_601 - .L_600)
.L_600:
        /*002c*/ 	.word	0x00000000
        /*0030*/ 	.short	0x0009
        /*0032*/ 	.short	0x0044
        /*0034*/ 	.byte	0x00, 0xf0, 0x11, 0x00


	//----- nvinfo : EIATTR_KPARAM_INFO
	.align		4
.L_601:
        /*0038*/ 	.byte	0x04, 0x17
        /*003a*/ 	.short	(.L_603 - .L_602)
.L_602:
        /*003c*/ 	.word	0x00000000
        /*0040*/ 	.short	0x0008
        /*0042*/ 	.short	0x0040
        /*0044*/ 	.byte	0x00, 0xf0, 0x11, 0x00


	//----- nvinfo : EIATTR_KPARAM_INFO
	.align		4
.L_603:
        /*0048*/ 	.byte	0x04, 0x17
        /*004a*/ 	.short	(.L_605 - .L_604)
.L_604:
        /*004c*/ 	.word	0x00000000
        /*0050*/ 	.short	0x0007
        /*0052*/ 	.short	0x0038
        /*0054*/ 	.byte	0x00, 0xf5, 0x21, 0x00


	//----- nvinfo : EIATTR_KPARAM_INFO
	.align		4
.L_605:
        /*0058*/ 	.byte	0x04, 0x17
        /*005a*/ 	.short	(.L_607 - .L_606)
.L_606:
        /*005c*/ 	.word	0x00000000
        /*0060*/ 	.short	0x0006
        /*0062*/ 	.short	0x0030
        /*0064*/ 	.byte	0x00, 0xf5, 0x21, 0x00


	//----- nvinfo : EIATTR_KPARAM_INFO
	.align		4
.L_607:
        /*0068*/ 	.byte	0x04, 0x17
        /*006a*/ 	.short	(.L_609 - .L_608)
.L_608:
        /*006c*/ 	.word	0x00000000
        /*0070*/ 	.short	0x0005
        /*0072*/ 	.short	0x0028
        /*0074*/ 	.byte	0x00, 0xf5, 0x21, 0x00


	//----- nvinfo : EIATTR_KPARAM_INFO
	.align		4
.L_609:
        /*0078*/ 	.byte	0x04, 0x17
        /*007a*/ 	.short	(.L_611 - .L_610)
.L_610:
        /*007c*/ 	.word	0x00000000
        /*0080*/ 	.short	0x0004
        /*0082*/ 	.short	0x0020
        /*0084*/ 	.byte	0x00, 0xf5, 0x21, 0x00


	//----- nvinfo : EIATTR_KPARAM_INFO
	.align		4
.L_611:
        /*0088*/ 	.byte	0x04, 0x17
        /*008a*/ 	.short	(.L_613 - .L_612)
.L_612:
        /*008c*/ 	.word	0x00000000
        /*0090*/ 	.short	0x0003
        /*0092*/ 	.short	0x0018
        /*0094*/ 	.byte	0x00, 0xf5, 0x21, 0x00


	//----- nvinfo : EIATTR_KPARAM_INFO
	.align		4
.L_613:
        /*0098*/ 	.byte	0x04, 0x17
        /*009a*/ 	.short	(.L_615 - .L_614)
.L_614:
        /*009c*/ 	.word	0x00000000
        /*00a0*/ 	.short	0x0002
        /*00a2*/ 	.short	0x0010
        /*00a4*/ 	.byte	0x00, 0xf5, 0x21, 0x00


	//----- nvinfo : EIATTR_KPARAM_INFO
	.align		4
.L_615:
        /*00a8*/ 	.byte	0x04, 0x17
        /*00aa*/ 	.short	(.L_617 - .L_616)
.L_616:
        /*00ac*/ 	.word	0x00000000
        /*00b0*/ 	.short	0x0001
        /*00b2*/ 	.short	0x0008
        /*00b4*/ 	.byte	0x00, 0xf5, 0x21, 0x00


	//----- nvinfo : EIATTR_KPARAM_INFO
	.align		4
.L_617:
        /*00b8*/ 	.byte	0x04, 0x17
        /*00ba*/ 	.short	(.L_619 - .L_618)
.L_618:
        /*00bc*/ 	.word	0x00000000
        /*00c0*/ 	.short	0x0000
        /*00c2*/ 	.short	0x0000
        /*00c4*/ 	.byte	0x00, 0xf5, 0x21, 0x00


	//----- nvinfo : EIATTR_SPARSE_MMA_MASK
	.align		4
.L_619:
        /*00c8*/ 	.byte	0x03, 0x50
        /*00ca*/ 	.short	0x0000


	//----- nvinfo : EIATTR_MAXREG_COUNT
	.align		4
        /*00cc*/ 	.byte	0x03, 0x1b
        /*00ce*/ 	.short	0x00ff


	//----- nvinfo : EIATTR_MERCURY_ISA_VERSION
	.align		4
        /*00d0*/ 	.byte	0x03, 0x5f
        /*00d2*/ 	.short	0x0101


	//----- nvinfo : EIATTR_VRC_CTA_INIT_COUNT
	.align		4
        /*00d4*/ 	.byte	0x02, 0x4a
	.zero		1
	.zero		1


	//----- nvinfo : EIATTR_EXIT_INSTR_OFFSETS
	.align		4
        /*00d8*/ 	.byte	0x04, 0x1c
        /*00da*/ 	.short	(.L_621 - .L_620)


	//   ....[0]....
.L_620:
        /*00dc*/ 	.word	0x00000070


	//   ....[1]....
        /*00e0*/ 	.word	0x000002f0


	//----- nvinfo : EIATTR_CBANK_PARAM_SIZE
	.align		4
.L_621:
        /*00e4*/ 	.byte	0x03, 0x19
        /*00e6*/ 	.short	0x0050


	//----- nvinfo : EIATTR_PARAM_CBANK
	.align		4
        /*00e8*/ 	.byte	0x04, 0x0a
        /*00ea*/ 	.short	(.L_623 - .L_622)
	.align		4
.L_622:
        /*00ec*/ 	.word	index@(.nv.constant0._Z17inject_sources_2DPfS_S_S_S_S_PiS0_iiii)
        /*00f0*/ 	.short	0x0380
        /*00f2*/ 	.short	0x0050


	//----- nvinfo : EIATTR_SW_WAR
	.align		4
.L_623:
        /*00f4*/ 	.byte	0x04, 0x36
        /*00f6*/ 	.short	(.L_625 - .L_624)
.L_624:
        /*00f8*/ 	.word	0x00000008
.L_625:


//--------------------- .nv.info._Z15lint3d_bell_gpuPfS_S_S_S_S_S_S_S_S_S_PiS0_S0_iiiiiii --------------------------
	.section	.nv.info._Z15lint3d_bell_gpuPfS_S_S_S_S_S_S_S_S_S_PiS0_S0_iiiiiii,"",@"SHT_CUDA_INFO"
	.sectionflags	@""
	.align	4


	//----- nvinfo : EIATTR_CUDA_API_VERSION
	.align		4
        /*0000*/ 	.byte	0x04, 0x37
        /*0002*/ 	.short	(.L_627 - .L_626)
.L_626:
        /*0004*/ 	.word	0x00000082


	//----- nvinfo : EIATTR_KPARAM_INFO
	.align		4
.L_627:
        /*0008*/ 	.byte	0x04, 0x17
        /*000a*/ 	.short	(.L_629 - .L_628)
.L_628:
        /*000c*/ 	.word	0x00000000
        /*0010*/ 	.short	0x0014
        /*0012*/ 	.short	0x0088
        /*0014*/ 	.byte	0x00, 0xf0, 0x11, 0x00


	//----- nvinfo : EIATTR_KPARAM_INFO
	.align		4
.L_629:
        /*0018*/ 	.byte	0x04, 0x17
        /*001a*/ 	.short	(.L_631 - .L_630)
.L_630:
        /*001c*/ 	.word	0x00000000
        /*0020*/ 	.short	0x0013
        /*0022*/ 	.short	0x0084
        /*0024*/ 	.byte	0x00, 0xf0, 0x11, 0x00


	//----- nvinfo : EIATTR_KPARAM_INFO
	.align		4
.L_631:
        /*0028*/ 	.byte	0x04, 0x17
        /*002a*/ 	.short	(.L_633 - .L_632)
.L_632:
        /*002c*/ 	.word	0x00000000
        /*0030*/ 	.short	0x0012
        /*0032*/ 	.short	0x0080
        /*0034*/ 	.byte	0x00, 0xf0, 0x11, 0x00


	//----- nvinfo : EIATTR_KPARAM_INFO
	.align		4
.L_633:
        /*0038*/ 	.byte	0x04, 0x17
        /*003a*/ 	.short	(.L_635 - .L_634)
.L_634:
        /*003c*/ 	.word	0x00000000
        /*0040*/ 	.short	0x0011
        /*0042*/ 	.short	0x007c
        /*0044*/ 	.byte	0x00, 0xf0, 0x11, 0x00


	//----- nvinfo : EIATTR_KPARAM_INFO
	.align		4
.L_635:
        /*0048*/ 	.byte	0x04, 0x17
        /*004a*/ 	.short	(.L_637 - .L_636)
.L_636:
        /*004c*/ 	.word	0x00000000
        /*0050*/ 	.short	0x0010
        /*0052*/ 	.short	0x0078
        /*0054*/ 	.byte	0x00, 0xf0, 0x11, 0x00


	//----- nvinfo : EIATTR_KPARAM_INFO
	.align		4
.L_637:
        /*0058*/ 	.byte	0x04, 0x17
        /*005a*/ 	.short	(.L_639 - .L_638)
.L_638:
        /*005c*/ 	.word	0x00000000
        /*0060*/ 	.short	0x000f
        /*0062*/ 	.short	0x0074
        /*0064*/ 	.byte	0x00, 0xf0, 0x11, 0x00


	//----- nvinfo : EIATTR_KPARAM_INFO
	.align		4
.L_639:
        /*0068*/ 	.byte	0x04, 0x17
        /*006a*/ 	.short	(.L_641 - .L_640)
.L_640:
        /*006c*/ 	.word	0x00000000
        /*0070*/ 	.short	0x000e
        /*0072*/ 	.short	0x0070
        /*0074*/ 	.byte	0x00, 0xf0, 0x11, 0x00


	//----- nvinfo : EIATTR_KPARAM_INFO
	.align		4
.L_641:
        /*0078*/ 	.byte	0x04, 0x17
        /*007a*/ 	.short	(.L_643 - .L_642)
.L_642:
        /*007c*/ 	.word	0x00000000
        /*0080*/ 	.short	0x000d
        /*0082*/ 	.short	0x0068
        /*0084*/ 	.byte	0x00, 0xf5, 0x21, 0x00


	//----- nvinfo : EIATTR_KPARAM_INFO
	.align		4
.L_643:
        /*0088*/ 	.byte	0x04, 0x17
        /*008a*/ 	.short	(.L_645 - .L_644)
.L_644:
        /*008c*/ 	.word	0x00000000
        /*0090*/ 	.short	0x000c
        /*0092*/ 	.short	0x0060
        /*0094*/ 	.byte	0x00, 0xf5, 0x21, 0x00


	//----- nvinfo : EIATTR_KPARAM_INFO
	.align		4
.L_645:
        /*0098*/ 	.byte	0x04, 0x17
        /*009a*/ 	.short	(.L_647 - .L_646)
.L_646:
        /*009c*/ 	.word	0x00000000
        /*00a0*/ 	.short	0x000b
        /*00a2*/ 	.short	0x0058
        /*00a4*/ 	.byte	0x00, 0xf5, 0x21, 0x00


	//----- nvinfo : EIATTR_KPARAM_INFO
	.align		4
.L_647:
        /*00a8*/ 	.byte	0x04, 0x17
        /*00aa*/ 	.short	(.L_649 - .L_648)
.L_648:
        /*00ac*/ 	.word	0x00000000
        /*00b0*/ 	.short	0x000a
        /*00b2*/ 	.short	0x0050
        /*00b4*/ 	.byte	0x00, 0xf5, 0x21, 0x00


	//----- nvinfo : EIATTR_KPARAM_INFO
	.align		4
.L_649:
        /*00b8*/ 	.byte	0x04, 0x17
        /*00ba*/ 	.short	(.L_651 - .L_650)
.L_650:
        /*00bc*/ 	.word	0x00000000
        /*00c0*/ 	.short	0x0009
        /*00c2*/ 	.short	0x0048
        /*00c4*/ 	.byte	0x00, 0xf5, 0x21, 0x00


	//----- nvinfo : EIATTR_KPARAM_INFO
	.align		4
.L_651:
        /*00c8*/ 	.byte	0x04, 0x17
        /*00ca*/ 	.short	(.L_653 - .L_652)
.L_652:
        /*00cc*/ 	.word	0x00000000
        /*00d0*/ 	.short	0x0008
        /*00d2*/ 	.short	0x0040
        /*00d4*/ 	.byte	0x00, 0xf5, 0x21, 0x00


	//----- nvinfo : EIATTR_KPARAM_INFO
	.align		4
.L_653:
        /*00d8*/ 	.byte	0x04, 0x17
        /*00da*/ 	.short	(.L_655 - .L_654)
.L_654:
        /*00dc*/ 	.word	0x00000000
        /*00e0*/ 	.short	0x0007
        /*00e2*/ 	.short	0x0038
        /*00e4*/ 	.byte	0x00, 0xf5, 0x21, 0x00


	//----- nvinfo : EIATTR_KPARAM_INFO
	.align		4
.L_655:
        /*00e8*/ 	.byte	0x04, 0x17
        /*00ea*/ 	.short	(.L_657 - .L_656)
.L_656:
        /*00ec*/ 	.word	0x00000000
        /*00f0*/ 	.short	0x0006
        /*00f2*/ 	.short	0x0030
        /*00f4*/ 	.byte	0x00, 0xf5, 0x21, 0x00


	//----- nvinfo : EIATTR_KPARAM_INFO
	.align		4
.L_657:
        /*00f8*/ 	.byte	0x04, 0x17
        /*00fa*/ 	.short	(.L_659 - .L_658)
.L_658:
        /*00fc*/ 	.word	0x00000000
        /*0100*/ 	.short	0x0005
        /*0102*/ 	.short	0x0028
        /*0104*/ 	.byte	0x00, 0xf5, 0x21, 0x00


	//----- nvinfo : EIATTR_KPARAM_INFO
	.align		4
.L_659:
        /*0108*/ 	.byte	0x04, 0x17
        /*010a*/ 	.short	(.L_661 - .L_660)
.L_660:
        /*010c*/ 	.word	0x00000000
        /*0110*/ 	.short	0x0004
        /*0112*/ 	.short	0x0020
        /*0114*/ 	.byte	0x00, 0xf5, 0x21, 0x00


	//----- nvinfo : EIATTR_KPARAM_INFO
	.align		4
.L_661:
        /*0118*/ 	.byte	0x04, 0x17
        /*011a*/ 	.short	(.L_663 - .L_662)
.L_662:
        /*011c*/ 	.word	0x00000000
        /*0120*/ 	.short	0x0003
        /*0122*/ 	.short	0x0018
        /*0124*/ 	.byte	0x00, 0xf5, 0x21, 0x00


	//----- nvinfo : EIATTR_KPARAM_INFO
	.align		4
.L_663:
        /*0128*/ 	.byte	0x04, 0x17
        /*012a*/ 	.short	(.L_665 - .L_664)
.L_664:
        /*012c*/ 	.word	0x00000000
        /*0130*/ 	.short	0x0002
        /*0132*/ 	.short	0x0010
        /*0134*/ 	.byte	0x00, 0xf5, 0x21, 0x00


	//----- nvinfo : EIATTR_KPARAM_INFO
	.align		4
.L_665:
        /*0138*/ 	.byte	0x04, 0x17
        /*013a*/ 	.short	(.L_667 - .L_666)
.L_666:
        /*013c*/ 	.word	0x00000000
        /*0140*/ 	.short	0x0001
        /*0142*/ 	.short	0x0008
        /*0144*/ 	.byte	0x00, 0xf5, 0x21, 0x00


	//----- nvinfo : EIATTR_KPARAM_INFO
	.align		4
.L_667:
        /*0148*/ 	.byte	0x04, 0x17
        /*014a*/ 	.short	(.L_669 - .L_668)
.L_668:
        /*014c*/ 	.word	0x00000000
        /*0150*/ 	.short	0x0000
        /*0152*/ 	.short	0x0000
        /*0154*/ 	.byte	0x00, 0xf5, 0x21, 0x00


	//----- nvinfo : EIATTR_SPARSE_MMA_MASK
	.align		4
.L_669:
        /*0158*/ 	.byte	0x03, 0x50
        /*015a*/ 	.short	0x0000


	//----- nvinfo : EIATTR_MAXREG_COUNT
	.align		4
        /*015c*/ 	.byte	0x03, 0x1b
        /*015e*/ 	.short	0x00ff


	//----- nvinfo : EIATTR_MERCURY_ISA_VERSION
	.align		4
        /*0160*/ 	.byte	0x03, 0x5f
        /*0162*/ 	.short	0x0101


	//----- nvinfo : EIATTR_VRC_CTA_INIT_COUNT
	.align		4
        /*0164*/ 	.byte	0x02, 0x4a
	.zero		1
	.zero		1


	//----- nvinfo : EIATTR_EXIT_INSTR_OFFSETS
	.align		4
        /*0168*/ 	.byte	0x04, 0x1c
        /*016a*/ 	.short	(.L_671 - .L_670)


	//   ....[0]....
.L_670:
        /*016c*/ 	.word	0x00000550


	//----- nvinfo : EIATTR_CBANK_PARAM_SIZE
	.align		4
.L_671:
        /*0170*/ 	.byte	0x03, 0x19
        /*0172*/ 	.short	0x008c


	//----- nvinfo : EIATTR_PARAM_CBANK
	.align		4
        /*0174*/ 	.byte	0x04, 0x0a
        /*0176*/ 	.short	(.L_673 - .L_672)
	.align		4
.L_672:
        /*0178*/ 	.word	index@(.nv.constant0._Z15lint3d_bell_gpuPfS_S_S_S_S_S_S_S_S_S_PiS0_S0_iiiiiii)
        /*017c*/ 	.short	0x0380
        /*017e*/ 	.short	0x008c


	//----- nvinfo : EIATTR_SW_WAR
	.align		4
.L_673:
        /*0180*/ 	.byte	0x04, 0x36
        /*0182*/ 	.short	(.L_675 - .L_674)
.L_674:
        /*0184*/ 	.word	0x00000008
.L_675:


//--------------------- .nv.info._Z15lint2d_bell_gpuPfS_S_S_S_S_S_PiS0_iiiiii --------------------------
	.section	.nv.info._Z15lint2d_bell_gpuPfS_S_S_S_S_S_PiS0_iiiiii,"",@"SHT_CUDA_INFO"
	.sectionflags	@""
	.align	4


	//----- nvinfo : EIATTR_CUDA_API_VERSION
	.align		4
        /*0000*/ 	.byte	0x04, 0x37
        /*0002*/ 	.short	(.L_677 - .L_676)
.L_676:
        /*0004*/ 	.word	0x00000082


	//----- nvinfo : EIATTR_KPARAM_INFO
	.align		4
.L_677:
        /*0008*/ 	.byte	0x04, 0x17
        /*000a*/ 	.short	(.L_679 - .L_678)
.L_678:
        /*000c*/ 	.word	0x00000000
        /*0010*/ 	.short	0x000e
        /*0012*/ 	.short	0x005c
        /*0014*/ 	.byte	0x00, 0xf0, 0x11, 0x00


	//----- nvinfo : EIATTR_KPARAM_INFO
	.align		4
.L_679:
        /*0018*/ 	.byte	0x04, 0x17
        /*001a*/ 	.short	(.L_681 - .L_680)
.L_680:
        /*001c*/ 	.word	0x00000000
        /*0020*/ 	.short	0x000d
        /*0022*/ 	.short	0x0058
        /*0024*/ 	.byte	0x00, 0xf0, 0x11, 0x00


	//----- nvinfo : EIATTR_KPARAM_INFO
	.align		4
.L_681:
        /*0028*/ 	.byte	0x04, 0x17
        /*002a*/ 	.short	(.L_683 - .L_682)
.L_682:
        /*002c*/ 	.word	0x00000000
        /*0030*/ 	.short	0x000c
        /*0032*/ 	.short	0x0054
        /*0034*/ 	.byte	0x00, 0xf0, 0x11, 0x00


	//----- nvinfo : EIATTR_KPARAM_INFO
	.align		4
.L_683:
        /*0038*/ 	.byte	0x04, 0x17
        /*003a*/ 	.short	(.L_685 - .L_684)
.L_684:
        /*003c*/ 	.word	0x00000000
        /*0040*/ 	.short	0x000b
        /*0042*/ 	.short	0x0050
        /*0044*/ 	.byte	0x00, 0xf0, 0x11, 0x00


	//----- nvinfo : EIATTR_KPARAM_INFO
	.align		4
.L_685:
        /*0048*/ 	.byte	0x04, 0x17
        /*004a*/ 	.short	(.L_687 - .L_686)
.L_686:
        /*004c*/ 	.word	0x00000000
        /*0050*/ 	.short	0x000a
        /*0052*/ 	.short	0x004c
        /*0054*/ 	.byte	0x00, 0xf0, 0x11, 0x00


	//----- nvinfo : EIATTR_KPARAM_INFO
	.align		4
.L_687:
        /*0058*/ 	.byte	0x04, 0x17
        /*005a*/ 	.short	(.L_689 - .L_688)
.L_688:
        /*005c*/ 	.word	0x00000000
        /*0060*/ 	.short	0x0009
        /*0062*/ 	.short	0x0048
        /*0064*/ 	.byte	0x00, 0xf0, 0x11, 0x00


	//----- nvinfo : EIATTR_KPARAM_INFO
	.align		4
.L_689:
        /*0068*/ 	.byte	0x04, 0x17
        /*006a*/ 	.short	(.L_691 - .L_690)
.L_690:
        /*006c*/ 	.word	0x00000000
        /*0070*/ 	.short	0x0008
        /*0072*/ 	.short	0x0040
        /*0074*/ 	.byte	0x00, 0xf5, 0x21, 0x00


	//----- nvinfo : EIATTR_KPARAM_INFO
	.align		4
.L_691:
        /*0078*/ 	.byte	0x04, 0x17
        /*007a*/ 	.short	(.L_693 - .L_692)
.L_692:
        /*007c*/ 	.word	0x00000000
        /*0080*/ 	.short	0x0007
        /*0082*/ 	.short	0x0038
        /*0084*/ 	.byte	0x00, 0xf5, 0x21, 0x00


	//----- nvinfo : EIATTR_KPARAM_INFO
	.align		4
.L_693:
        /*0088*/ 	.byte	0x04, 0x17
        /*008a*/ 	.short	(.L_695 - .L_694)
.L_694:
        /*008c*/ 	.word	0x00000000
        /*0090*/ 	.short	0x0006
        /*0092*/ 	.short	0x0030
        /*0094*/ 	.byte	0x00, 0xf5, 0x21, 0x00


	//----- nvinfo : EIATTR_KPARAM_INFO
	.align		4
.L_695:
        /*0098*/ 	.byte	0x04, 0x17
        /*009a*/ 	.short	(.L_697 - .L_696)
.L_696:
        /*009c*/ 	.word	0x00000000
        /*00a0*/ 	.short	0x0005
        /*00a2*/ 	.short	0x0028
        /*00a4*/ 	.byte	0x00, 0xf5, 0x21, 0x00


	//----- nvinfo : EIATTR_KPARAM_INFO
	.align		4
.L_697:
        /*00a8*/ 	.byte	0x04, 0x17
        /*00aa*/ 	.short	(.L_699 - .L_698)
.L_698:
        /*00ac*/ 	.word	0x00000000
        /*00b0*/ 	.short	0x0004
        /*00b2*/ 	.short	0x0020
        /*00b4*/ 	.byte	0x00, 0xf5, 0x21, 0x00


	//----- nvinfo : EIATTR_KPARAM_INFO
	.align		4
.L_699:
        /*00b8*/ 	.byte	0x04, 0x17
        /*00ba*/ 	.short	(.L_701 - .L_700)
.L_700:
        /*00bc*/ 	.word	0x00000000
        /*00c0*/ 	.short	0x0003
        /*00c2*/ 	.short	0x0018
        /*00c4*/ 	.byte	0x00, 0xf5, 0x21, 0x00


	//----- nvinfo : EIATTR_KPARAM_INFO
	.align		4
.L_701:
        /*00c8*/ 	.byte	0x04, 0x17
        /*00ca*/ 	.short	(.L_703 - .L_702)
.L_702:
        /*00cc*/ 	.word	0x00000000
        /*00d0*/ 	.short	0x0002
        /*00d2*/ 	.short	0x0010
        /*00d4*/ 	.byte	0x00, 0xf5, 0x21, 0x00


	//----- nvinfo : EIATTR_KPARAM_INFO
	.align		4
.L_703:
        /*00d8*/ 	.byte	0x04, 0x17
        /*00da*/ 	.short	(.L_705 - .L_704)
.L_704:
        /*00dc*/ 	.word	0x00000000
        /*00e0*/ 	.short	0x0001
        /*00e2*/ 	.short	0x0008
        /*00e4*/ 	.byte	0x00, 0xf5, 0x21, 0x00


	//----- nvinfo : EIATTR_KPARAM_INFO
	.align		4
.L_705:
        /*00e8*/ 	.byte	0x04, 0x17
        /*00ea*/ 	.short	(.L_707 - .L_706)
.L_706:
        /*00ec*/ 	.word	0x00000000
        /*00f0*/ 	.short	0x0000
        /*00f2*/ 	.short	0x0000
        /*00f4*/ 	.byte	0x00, 0xf5, 0x21, 0x00


	//----- nvinfo : EIATTR_SPARSE_MMA_MASK
	.align		4
.L_707:
        /*00f8*/ 	.byte	0x03, 0x50
        /*00fa*/ 	.short	0x0000


	//----- nvinfo : EIATTR_MAXREG_COUNT
	.align		4
        /*00fc*/ 	.byte	0x03, 0x1b
        /*00fe*/ 	.short	0x00ff


	//----- nvinfo : EIATTR_MERCURY_ISA_VERSION
	.align		4
        /*0100*/ 	.byte	0x03, 0x5f
        /*0102*/ 	.short	0x0101


	//----- nvinfo : EIATTR_VRC_CTA_INIT_COUNT
	.align		4
        /*0104*/ 	.byte	0x02, 0x4a
	.zero		1
	.zero		1


	//----- nvinfo : EIATTR_EXIT_INSTR_OFFSETS
	.align		4
        /*0108*/ 	.byte	0x04, 0x1c
        /*010a*/ 	.short	(.L_709 - .L_708)


	//   ....[0]....
.L_708:
        /*010c*/ 	.word	0x00000340


	//----- nvinfo : EIATTR_CBANK_PARAM_SIZE
	.align		4
.L_709:
        /*0110*/ 	.byte	0x03, 0x19
        /*0112*/ 	.short	0x0060


	//----- nvinfo : EIATTR_PARAM_CBANK
	.align		4
        /*0114*/ 	.byte	0x04, 0x0a
        /*0116*/ 	.short	(.L_711 - .L_710)
	.align		4
.L_710:
        /*0118*/ 	.word	index@(.nv.constant0._Z15lint2d_bell_gpuPfS_S_S_S_S_S_PiS0_iiiiii)
        /*011c*/ 	.short	0x0380
        /*011e*/ 	.short	0x0060


	//----- nvinfo : EIATTR_SW_WAR
	.align		4
.L_711:
        /*0120*/ 	.byte	0x04, 0x36
        /*0122*/ 	.short	(.L_713 - .L_712)
.L_712:
        /*0124*/ 	.word	0x00000008
.L_713:


//--------------------- .nv.callgraph             --------------------------
	.section	.nv.callgraph,"",@"SHT_CUDA_CALLGRAPH"
	.align	4
	.sectionentsize	8
	.align		4
        /*0000*/ 	.word	0x00000000
	.align		4
        /*0004*/ 	.word	0xffffffff
	.align		4
        /*0008*/ 	.word	0x00000000
	.align		4
        /*000c*/ 	.word	0xfffffffe
	.align		4
        /*0010*/ 	.word	0x00000000
	.align		4
        /*0014*/ 	.word	0xfffffffd
	.align		4
        /*0018*/ 	.word	0x00000000
	.align		4
        /*001c*/ 	.word	0xfffffffc


//--------------------- .nv.constant2._Z11onewayBC_2DPfS_S_S_S_S_ii --------------------------
	.section	.nv.constant2._Z11onewayBC_2DPfS_S_S_S_S_ii,"a",@progbits
	.sectionflags	@""
	.align	4
.nv.constant2._Z11onewayBC_2DPfS_S_S_S_S_ii:
        /*0000*/ 	.byte	0xb0, 0x09, 0x00, 0x00, 0x30, 0x09, 0x00, 0x00, 0x60, 0x0b, 0x00, 0x00


//--------------------- .text._Z15spongeKernel_3DPfiiii --------------------------
	.section	.text._Z15spongeKernel_3DPfiiii,"ax",@progbits
	.align	128
        .global         _Z15spongeKernel_3DPfiiii
        .type           _Z15spongeKernel_3DPfiiii,@function
        .size           _Z15spongeKernel_3DPfiiii,(.L_x_234 - _Z15spongeKernel_3DPfiiii)
        .other          _Z15spongeKernel_3DPfiiii,@"STO_CUDA_ENTRY STV_DEFAULT"
_Z15spongeKernel_3DPfiiii:
.text._Z15spongeKernel_3DPfiiii:
[----:B------:R-:W-:Y:S01]  /*0000*/  LDC R1, c[0x0][0x37c] ;  /* 0x0000df00ff017b82 */ /* 0x000fe20000000800 */
[----:B------:R-:W0:Y:S07]  /*0010*/  S2R R3, SR_TID.Y ;  /* 0x0000000000037919 */ /* 0x000e2e0000002200 */
[----:B------:R-:W1:Y:S01]  /*0020*/  LDC R5, c[0x0][0x360] ;  /* 0x0000d800ff057b82 */ /* 0x000e620000000800 */
[----:B------:R-:W2:Y:S01]  /*0030*/  LDCU.64 UR4, c[0x0][0x388] ;  /* 0x00007100ff0477ac */ /* 0x000ea20008000a00 */
[----:B------:R-:W1:Y:S01]  /*0040*/  S2R R0, SR_TID.X ;  /* 0x0000000000007919 */ /* 0x000e620000002100 */
[----:B------:R-:W3:Y:S01]  /*0050*/  LDCU UR6, c[0x0][0x390] ;  /* 0x00007200ff0677ac */ /* 0x000ee20008000800 */
[----:B------:R-:W4:Y:S04]  /*0060*/  S2R R4, SR_TID.Z ;  /* 0x0000000000047919 */ /* 0x000f280000002300 */
[----:B------:R-:W0:Y:S08]  /*0070*/  S2UR UR8, SR_CTAID.Y ;  /* 0x00000000000879c3 */ /* 0x000e300000002600 */
[----:B------:R-:W0:Y:S08]  /*0080*/  LDC R2, c[0x0][0x364] ;  /* 0x0000d900ff027b82 */ /* 0x000e300000000800 */
[----:B------:R-:W1:Y:S08]  /*0090*/  S2UR UR7, SR_CTAID.X ;  /* 0x00000000000779c3 */ /* 0x000e700000002500 */
[----:B------:R-:W4:Y:S08]  /*00a0*/  S2UR UR9, SR_CTAID.Z ;  /* 0x00000000000979c3 */ /* 0x000f300000002700 */
[----:B------:R-:W4:Y:S01]  /*00b0*/  LDC R7, c[0x0][0x368] ;  /* 0x0000da00ff077b82 */ /* 0x000f220000000800 */
[----:B0-----:R-:W-:-:S05]  /*00c0*/  IMAD R3, R2, UR8, R3 ;  /* 0x0000000802037c24 */ /* 0x001fca000f8e0203 */
[----:B--2---:R-:W-:Y:S01]  /*00d0*/  ISETP.GE.AND P0, PT, R3, UR5, PT ;  /* 0x0000000503007c0c */ /* 0x004fe2000bf06270 */
[----:B-1----:R-:W-:-:S05]  /*00e0*/  IMAD R0, R5, UR7, R0 ;  /* 0x0000000705007c24 */ /* 0x002fca000f8e0200 */
[----:B------:R-:W-:Y:S01]  /*00f0*/  ISETP.GE.OR P0, PT, R0, UR4, P0 ;  /* 0x0000000400007c0c */ /* 0x000fe20008706670 */
[----:B----4-:R-:W-:-:S05]  /*0100*/  IMAD R4, R7, UR9, R4 ;  /* 0x0000000907047c24 */ /* 0x010fca000f8e0204 */
[----:B---3--:R-:W-:-:S13]  /*0110*/  ISETP.GE.OR P0, PT, R4, UR6, P0 ;  /* 0x0000000604007c0c */ /* 0x008fda0008706670 */
[----:B------:R-:W-:Y:S05]  /*0120*/  @P0 EXIT ;  /* 0x000000000000094d */ /* 0x000fea0003800000 */
[----:B------:R-:W0:Y:S01]  /*0130*/  LDC R8, c[0x0][0x394] ;  /* 0x0000e500ff087b82 */ /* 0x000e220000000800 */
[--C-:B------:R-:W-:Y:S01]  /*0140*/  VIMNMX3 R2, R0, R3, R4.reuse, PT ;  /* 0x000000030002720f */ /* 0x100fe20003800104 */
[----:B------:R-:W-:Y:S01]  /*0150*/  IMAD R5, R3, UR6, R4 ;  /* 0x0000000603057c24 */ /* 0x000fe2000f8e0204 */
[----:B------:R-:W1:Y:S02]  /*0160*/  LDCU.64 UR8, c[0x0][0x358] ;  /* 0x00006b00ff0877ac */ /* 0x000e640008000a00 */
[----:B0-----:R-:W-:Y:S01]  /*0170*/  ISETP.GE.AND P0, PT, R2, R8, PT ;  /* 0x000000080200720c */ /* 0x001fe20003f06270 */
[----:B------:R-:W-:-:S12]  /*0180*/  IMAD R2, R5, UR4, R0 ;  /* 0x0000000405027c24 */ /* 0x000fd8000f8e0200 */
[----:B-1----:R-:W-:Y:S05]  /*0190*/  @P0 BRA `(.L_x_0) ;  /* 0x0000000800080947 */ /* 0x002fea0003800000 */
[CC--:B------:R-:W-:Y:S01]  /*01a0*/  ISETP.GE.AND P0, PT, R3.reuse, R8.reuse, PT ;  /* 0x000000080300720c */ /* 0x0c0fe20003f06270 */
[----:B------:R-:W-:Y:S01]  /*01b0*/  BSSY.RECONVERGENT B0, `(.L_x_1) ;  /* 0x000000b000007945 */ /* 0x000fe20003800200 */
[----:B------:R-:W-:Y:S02]  /*01c0*/  ISETP.GE.AND P1, PT, R0, R8, PT ;  /* 0x000000080000720c */ /* 0x000fe40003f26270 */
[----:B------:R-:W-:-:S04]  /*01d0*/  SEL R3, R3, R4, !P0 ;  /* 0x0000000403037207 */ /* 0x000fc80004000000 */
[----:B------:R-:W-:Y:S02]  /*01e0*/  SEL R3, R0, R3, !P1 ;  /* 0x0000000300037207 */ /* 0x000fe40004800000 */
[----:B------:R-:W-:-:S03]  /*01f0*/  MOV R0, 0x260 ;  /* 0x0000026000007802 */ /* 0x000fc60000000f00 */
[----:B------:R-:W-:-:S04]  /*0200*/  IMAD.IADD R4, R8, 0x1, -R3 ;  /* 0x0000000108047824 */ /* 0x000fc800078e0a03 */
[----:B------:R-:W0:Y:S02]  /*0210*/  I2F.F64 R26, R4 ;  /* 0x00000004001a7312 */ /* 0x000e240000201c00 */
[----:B0-----:R-:W-:-:S08]  /*0220*/  DADD R26, R26, -1 ;  /* 0xbff000001a1a7429 */ /* 0x001fd00000000000 */
[----:B------:R-:W-:-:S10]  /*0230*/  DADD R6, -RZ, |R26| ;  /* 0x00000000ff067229 */ /* 0x000fd4000000051a */
[----:B------:R-:W-:-:S07]  /*0240*/  IMAD.MOV.U32 R3, RZ, RZ, R7 ;  /* 0x000000ffff037224 */ /* 0x000fce00078e0007 */
[----:B------:R-:W-:Y:S05]  /*0250*/  CALL.REL.NOINC `($_Z15spongeKernel_3DPfiiii$__internal_accurate_pow) ;  /* 0x0000001400787944 */ /* 0x000fea0003c00000 */
[----:B------:R-:W-:Y:S05]  /*0260*/  BSYNC.RECONVERGENT B0 ;  /* 0x0000000000007941 */ /* 0x000fea0003800200 */
.L_x_1:
[C---:B------:R-:W-:Y:S01]  /*0270*/  DADD R6, R26.reuse, 2 ;  /* 0x400000001a067429 */ /* 0x040fe20000000000 */
[----:B------:R-:W0:Y:S01]  /*0280*/  LDCU UR7, c[0x0][0x394] ;  /* 0x00007280ff0777ac */ /* 0x000e220008000800 */
[----:B------:R-:W-:Y:S01]  /*0290*/  DSETP.NEU.AND P1, PT, R26, RZ, PT ;  /* 0x000000ff1a00722a */ /* 0x000fe20003f2d000 */
[----:B------:R-:W-:Y:S01]  /*02a0*/  BSSY.RECONVERGENT B0, `(.L_x_2) ;  /* 0x0000012000007945 */ /* 0x000fe20003800200 */
[----:B------:R-:W-:Y:S01]  /*02b0*/  MOV R0, 0x3c0 ;  /* 0x000003c000007802 */ /* 0x000fe20000000f00 */
[----:B------:R-:W-:Y:S01]  /*02c0*/  UMOV UR10, 0xa0000000 ;  /* 0xa0000000000a7882 */ /* 0x000fe20000000000 */
[----:B------:R-:W-:-:S04]  /*02d0*/  UMOV UR11, 0x3fbaf8e8 ;  /* 0x3fbaf8e8000b7882 */ /* 0x000fc80000000000 */
[----:B------:R-:W-:-:S04]  /*02e0*/  LOP3.LUT R6, R7, 0x7ff00000, RZ, 0xc0, !PT ;  /* 0x7ff0000007067812 */ /* 0x000fc800078ec0ff */
[----:B------:R-:W-:Y:S02]  /*02f0*/  ISETP.NE.AND P0, PT, R6, 0x7ff00000, PT ;  /* 0x7ff000000600780c */ /* 0x000fe40003f05270 */
[----:B------:R-:W-:Y:S01]  /*0300*/  @!P1 CS2R R4, SRZ ;  /* 0x0000000000049805 */ /* 0x000fe2000001ff00 */
[----:B0-----:R-:W0:Y:S10]  /*0310*/  I2F.F64 R6, UR7 ;  /* 0x0000000700067d12 */ /* 0x001e340008201c00 */
[----:B------:R-:W-:-:S02]  /*0320*/  DSETP.NEU.OR P0, PT, |R26|, +INF , P0 ;  /* 0x7ff000001a00742a */ /* 0x000fc4000070d600 */
[----:B0-----:R-:W-:-:S12]  /*0330*/  DADD R6, -RZ, |R6| ;  /* 0x00000000ff067229 */ /* 0x001fd80000000506 */
[----:B------:R-:W-:Y:S02]  /*0340*/  @!P0 IMAD.MOV.U32 R4, RZ, RZ, 0x0 ;  /* 0x00000000ff048424 */ /* 0x000fe400078e00ff */
[----:B------:R-:W-:Y:S01]  /*0350*/  @!P0 IMAD.MOV.U32 R5, RZ, RZ, 0x7ff00000 ;  /* 0x7ff00000ff058424 */ /* 0x000fe200078e00ff */
[----:B------:R-:W-:Y:S01]  /*0360*/  DSETP.NEU.AND P0, PT, R26, 1, PT ;  /* 0x3ff000001a00742a */ /* 0x000fe20003f0d000 */
[----:B------:R-:W-:-:S04]  /*0370*/  IMAD.MOV.U32 R3, RZ, RZ, R7 ;  /* 0x000000ffff037224 */ /* 0x000fc800078e0007 */
[----:B------:R-:W-:-:S10]  /*0380*/  DMUL R4, R4, -UR10 ;  /* 0x8000000a04047c28 */ /* 0x000fd40008000000 */
[----:B------:R-:W-:Y:S02]  /*0390*/  FSEL R26, R4, -1.084202172485504434e-19, P0 ;  /* 0xa0000000041a7808 */ /* 0x000fe40000000000 */
[----:B------:R-:W-:-:S07]  /*03a0*/  FSEL R27, R5, -1.4607210159301757812, P0 ;  /* 0xbfbaf8e8051b7808 */ /* 0x000fce0000000000 */
[----:B------:R-:W-:Y:S05]  /*03b0*/  CALL.REL.NOINC `($_Z15spongeKernel_3DPfiiii$__internal_accurate_pow) ;  /* 0x0000001400207944 */ /* 0x000fea0003c00000 */
[----:B------:R-:W-:Y:S05]  /*03c0*/  BSYNC.RECONVERGENT B0 ;  /* 0x0000000000007941 */ /* 0x000fea0003800200 */
.L_x_2:
[----:B------:R-:W0:Y:S01]  /*03d0*/  LDC R0, c[0x0][0x394] ;  /* 0x0000e500ff007b82 */ /* 0x000e220000000800 */
[----:B------:R-:W-:Y:S01]  /*03e0*/  BSSY.RECONVERGENT B0, `(.L_x_3) ;  /* 0x0000018000007945 */ /* 0x000fe20003800200 */
[C---:B0-----:R-:W-:Y:S02]  /*03f0*/  ISETP.NE.AND P0, PT, R0.reuse, RZ, PT ;  /* 0x000000ff0000720c */ /* 0x041fe40003f05270 */
[----:B------:R-:W-:-:S11]  /*0400*/  ISETP.NE.AND P1, PT, R0, 0x1, PT ;  /* 0x000000010000780c */ /* 0x000fd60003f25270 */
[----:B------:R-:W-:-:S06]  /*0410*/  @!P0 CS2R R4, SRZ ;  /* 0x0000000000048805 */ /* 0x000fcc000001ff00 */
[----:B------:R-:W-:Y:S02]  /*0420*/  FSEL R7, R5, 1.875, P1 ;  /* 0x3ff0000005077808 */ /* 0x000fe40000800000 */
[----:B------:R-:W-:Y:S01]  /*0430*/  FSEL R6, R4, RZ, P1 ;  /* 0x000000ff04067208 */ /* 0x000fe20000800000 */
[----:B------:R-:W-:Y:S01]  /*0440*/  IMAD.MOV.U32 R4, RZ, RZ, 0x1 ;  /* 0x00000001ff047424 */ /* 0x000fe200078e00ff */
[----:B------:R-:W0:Y:S01]  /*0450*/  MUFU.RCP64H R5, R7 ;  /* 0x0000000700057308 */ /* 0x000e220000001800 */
[----:B------:R-:W-:-:S04]  /*0460*/  FSETP.GEU.AND P1, PT, |R27|, 6.5827683646048100446e-37, PT ;  /* 0x036000001b00780b */ /* 0x000fc80003f2e200 */
[----:B0-----:R-:W-:-:S08]  /*0470*/  DFMA R8, -R6, R4, 1 ;  /* 0x3ff000000608742b */ /* 0x001fd00000000104 */
[----:B------:R-:W-:-:S08]  /*0480*/  DFMA R8, R8, R8, R8 ;  /* 0x000000080808722b */ /* 0x000fd00000000008 */
[----:B------:R-:W-:-:S08]  /*0490*/  DFMA R8, R4, R8, R4 ;  /* 0x000000080408722b */ /* 0x000fd00000000004 */
[----:B------:R-:W-:-:S08]  /*04a0*/  DFMA R4, -R6, R8, 1 ;  /* 0x3ff000000604742b */ /* 0x000fd00000000108 */
[----:B------:R-:W-:-:S08]  /*04b0*/  DFMA R4, R8, R4, R8 ;  /* 0x000000040804722b */ /* 0x000fd00000000008 */
[----:B------:R-:W-:-:S08]  /*04c0*/  DMUL R8, R4, R26 ;  /* 0x0000001a04087228 */ /* 0x000fd00000000000 */
[----:B------:R-:W-:-:S08]  /*04d0*/  DFMA R10, -R6, R8, R26 ;  /* 0x00000008060a722b */ /* 0x000fd0000000011a */
[----:B------:R-:W-:-:S10]  /*04e0*/  DFMA R4, R4, R10, R8 ;  /* 0x0000000a0404722b */ /* 0x000fd40000000008 */
[----:B------:R-:W-:-:S05]  /*04f0*/  FFMA R0, RZ, R7, R5 ;  /* 0x00000007ff007223 */ /* 0x000fca0000000005 */
[----:B------:R-:W-:-:S13]  /*0500*/  FSETP.GT.AND P0, PT, |R0|, 1.469367938527859385e-39, PT ;  /* 0x001000000000780b */ /* 0x000fda0003f04200 */
[----:B------:R-:W-:Y:S05]  /*0510*/  @P0 BRA P1, `(.L_x_4) ;  /* 0x0000000000100947 */ /* 0x000fea0000800000 */
[----:B------:R-:W-:-:S07]  /*0520*/  MOV R0, 0x540 ;  /* 0x0000054000007802 */ /* 0x000fce0000000f00 */
[----:B------:R-:W-:Y:S05]  /*0530*/  CALL.REL.NOINC `($__internal_0_$__cuda_sm20_div_rn_f64_full) ;  /* 0x0000000c00487944 */ /* 0x000fea0003c00000 */
[----:B------:R-:W-:Y:S02]  /*0540*/  IMAD.MOV.U32 R4, RZ, RZ, R12 ;  /* 0x000000ffff047224 */ /* 0x000fe400078e000c */
[----:B------:R-:W-:-:S07]  /*0550*/  IMAD.MOV.U32 R5, RZ, RZ, R13 ;  /* 0x000000ffff057224 */ /* 0x000fce00078e000d */
.L_x_4:
[----:B------:R-:W-:Y:S05]  /*0560*/  BSYNC.RECONVERGENT B0 ;  /* 0x0000000000007941 */ /* 0x000fea0003800200 */
.L_x_3:
[----:B------:R-:W0:Y:S02]  /*0570*/  LDC.64 R6, c[0x0][0x380] ;  /* 0x0000e000ff067b82 */ /* 0x000e240000000a00 */
[----:B0-----:R-:W-:-:S05]  /*0580*/  IMAD.WIDE R2, R2, 0x4, R6 ;  /* 0x0000000402027825 */ /* 0x001fca00078e0206 */
[----:B------:R-:W2:Y:S01]  /*0590*/  LDG.E R0, desc[UR8][R2.64] ;  /* 0x0000000802007981 */ /* 0x000ea2000c1e1900 */
[----:B------:R-:W-:Y:S01]  /*05a0*/  IMAD.MOV.U32 R6, RZ, RZ, 0x652b82fe ;  /* 0x652b82feff067424 */ /* 0x000fe200078e00ff */
[----:B------:R-:W-:Y:S01]  /*05b0*/  UMOV UR10, 0xfefa39ef ;  /* 0xfefa39ef000a7882 */ /* 0x000fe20000000000 */
[----:B------:R-:W-:Y:S01]  /*05c0*/  IMAD.MOV.U32 R7, RZ, RZ, 0x3ff71547 ;  /* 0x3ff71547ff077424 */ /* 0x000fe200078e00ff */
[----:B------:R-:W-:Y:S01]  /*05d0*/  UMOV UR11, 0x3fe62e42 ;  /* 0x3fe62e42000b7882 */ /* 0x000fe20000000000 */
[----:B------:R-:W-:Y:S01]  /*05e0*/  DADD R14, -RZ, -|R4| ;  /* 0x00000000ff0e7229 */ /* 0x000fe20000000d04 */
[----:B------:R-:W-:Y:S03]  /*05f0*/  BSSY.RECONVERGENT B0, `(.L_x_5) ;  /* 0x0000038000007945 */ /* 0x000fe60003800200 */
[----:B------:R-:W-:-:S06]  /*0600*/  DFMA R6, |R4|, -R6, 6.75539944105574400000e+15 ;  /* 0x433800000406742b */ /* 0x000fcc0000000a06 */
[----:B------:R-:W-:Y:S02]  /*0610*/  FSETP.GEU.AND P0, PT, |R15|, 4.1917929649353027344, PT ;  /* 0x4086232b0f00780b */ /* 0x000fe40003f0e200 */
[----:B------:R-:W-:-:S08]  /*0620*/  DADD R8, R6, -6.75539944105574400000e+15 ;  /* 0xc338000006087429 */ /* 0x000fd00000000000 */
[----:B------:R-:W-:Y:S01]  /*0630*/  DFMA R10, R8, -UR10, -|R4| ;  /* 0x8000000a080a7c2b */ /* 0x000fe20008000c04 */
[----:B------:R-:W-:Y:S01]  /*0640*/  UMOV UR10, 0x3b39803f ;  /* 0x3b39803f000a7882 */ /* 0x000fe20000000000 */
[----:B------:R-:W-:-:S06]  /*0650*/  UMOV UR11, 0x3c7abc9e ;  /* 0x3c7abc9e000b7882 */ /* 0x000fcc0000000000 */
[----:B------:R-:W-:Y:S01]  /*0660*/  DFMA R8, R8, -UR10, R10 ;  /* 0x8000000a08087c2b */ /* 0x000fe2000800000a */
[----:B------:R-:W-:Y:S01]  /*0670*/  UMOV UR10, 0x69ce2bdf ;  /* 0x69ce2bdf000a7882 */ /* 0x000fe20000000000 */
[----:B------:R-:W-:Y:S01]  /*0680*/  IMAD.MOV.U32 R10, RZ, RZ, -0x35dec16 ;  /* 0xfca213eaff0a7424 */ /* 0x000fe200078e00ff */
[----:B------:R-:W-:Y:S01]  /*0690*/  UMOV UR11, 0x3e5ade15 ;  /* 0x3e5ade15000b7882 */ /* 0x000fe20000000000 */
[----:B------:R-:W-:-:S06]  /*06a0*/  IMAD.MOV.U32 R11, RZ, RZ, 0x3e928af3 ;  /* 0x3e928af3ff0b7424 */ /* 0x000fcc00078e00ff */
[----:B------:R-:W-:Y:S01]  /*06b0*/  DFMA R10, R8, UR10, R10 ;  /* 0x0000000a080a7c2b */ /* 0x000fe2000800000a */
[----:B------:R-:W-:Y:S01]  /*06c0*/  UMOV UR10, 0x62401315 ;  /* 0x62401315000a7882 */ /* 0x000fe20000000000 */
[----:B------:R-:W-:-:S06]  /*06d0*/  UMOV UR11, 0x3ec71dee ;  /* 0x3ec71dee000b7882 */ /* 0x000fcc0000000000 */
[----:B------:R-:W-:Y:S01]  /*06e0*/  DFMA R10, R8, R10, UR10 ;  /* 0x0000000a080a7e2b */ /* 0x000fe2000800000a */
        /* <DEDUP_REMOVED lines=20> */
[----:B------:R-:W-:-:S08]  /*0830*/  DFMA R10, R8, R10, UR10 ;  /* 0x0000000a080a7e2b */ /* 0x000fd0000800000a */
[----:B------:R-:W-:-:S08]  /*0840*/  DFMA R10, R8, R10, 1 ;  /* 0x3ff00000080a742b */ /* 0x000fd0000000000a */
[----:B------:R-:W-:-:S10]  /*0850*/  DFMA R12, R8, R10, 1 ;  /* 0x3ff00000080c742b */ /* 0x000fd4000000000a */
[----:B------:R-:W-:Y:S02]  /*0860*/  IMAD R9, R6, 0x100000, R13 ;  /* 0x0010000006097824 */ /* 0x000fe400078e020d */
[----:B------:R-:W-:Y:S01]  /*0870*/  IMAD.MOV.U32 R8, RZ, RZ, R12 ;  /* 0x000000ffff087224 */ /* 0x000fe200078e000c */
[----:B--2---:R0:W1:Y:S01]  /*0880*/  F2F.F64.F32 R10, R0 ;  /* 0x00000000000a7310 */ /* 0x0040620000201800 */
[----:B------:R-:W-:Y:S05]  /*0890*/  @!P0 BRA `(.L_x_6) ;  /* 0x0000000000348947 */ /* 0x000fea0003800000 */
[----:B------:R-:W-:Y:S01]  /*08a0*/  FSETP.GEU.AND P1, PT, |R15|, 4.2275390625, PT ;  /* 0x408748000f00780b */ /* 0x000fe20003f2e200 */
[C---:B------:R-:W-:Y:S02]  /*08b0*/  DADD R8, -|R4|.reuse, +INF ;  /* 0x7ff0000004087429 */ /* 0x040fe40000000300 */
[----:B------:R-:W-:-:S08]  /*08c0*/  DSETP.NE.AND P0, PT, R4, RZ, PT ;  /* 0x000000ff0400722a */ /* 0x000fd00003f05000 */
[----:B------:R-:W-:Y:S02]  /*08d0*/  FSEL R8, R8, RZ, !P0 ;  /* 0x000000ff08087208 */ /* 0x000fe40004000000 */
[----:B0-----:R-:W-:Y:S01]  /*08e0*/  @!P1 LEA.HI R0, R6, R6, RZ, 0x1 ;  /* 0x0000000606009211 */ /* 0x001fe200078f08ff */
[----:B------:R-:W-:Y:S01]  /*08f0*/  @!P1 IMAD.MOV.U32 R4, RZ, RZ, R12 ;  /* 0x000000ffff049224 */ /* 0x000fe200078e000c */
[----:B------:R-:W-:Y:S02]  /*0900*/  FSEL R9, R9, RZ, !P0 ;  /* 0x000000ff09097208 */ /* 0x000fe40004000000 */
[----:B------:R-:W-:-:S05]  /*0910*/  @!P1 SHF.R.S32.HI R5, RZ, 0x1, R0 ;  /* 0x00000001ff059819 */ /* 0x000fca0000011400 */
[----:B------:R-:W-:Y:S02]  /*0920*/  @!P1 IMAD.IADD R6, R6, 0x1, -R5 ;  /* 0x0000000106069824 */ /* 0x000fe400078e0a05 */
[----:B------:R-:W-:-:S03]  /*0930*/  @!P1 IMAD R5, R5, 0x100000, R13 ;  /* 0x0010000005059824 */ /* 0x000fc600078e020d */
[----:B------:R-:W-:Y:S01]  /*0940*/  @!P1 LEA R7, R6, 0x3ff00000, 0x14 ;  /* 0x3ff0000006079811 */ /* 0x000fe200078ea0ff */
[----:B------:R-:W-:-:S06]  /*0950*/  @!P1 IMAD.MOV.U32 R6, RZ, RZ, RZ ;  /* 0x000000ffff069224 */ /* 0x000fcc00078e00ff */
[----:B------:R-:W-:-:S11]  /*0960*/  @!P1 DMUL R8, R4, R6 ;  /* 0x0000000604089228 */ /* 0x000fd60000000000 */
.L_x_6:
[----:B------:R-:W-:Y:S05]  /*0970*/  BSYNC.RECONVERGENT B0 ;  /* 0x0000000000007941 */ /* 0x000fea0003800200 */
.L_x_5:
[----:B-1----:R-:W-:-:S10]  /*0980*/  DMUL R10, R10, R8 ;  /* 0x000000080a0a7228 */ /* 0x002fd40000000000 */
[----:B------:R-:W1:Y:S02]  /*0990*/  F2F.F32.F64 R11, R10 ;  /* 0x0000000a000b7310 */ /* 0x000e640000301000 */
[----:B-1----:R-:W-:Y:S01]  /*09a0*/  STG.E desc[UR8][R2.64], R11 ;  /* 0x0000000b02007986 */ /* 0x002fe2000c101908 */
[----:B------:R-:W-:Y:S05]  /*09b0*/  EXIT ;  /* 0x000000000000794d */ /* 0x000fea0003800000 */
.L_x_0:
[C---:B------:R-:W-:Y:S02]  /*09c0*/  IADD3 R6, PT, PT, -R8.reuse, UR5, RZ ;  /* 0x0000000508067c10 */ /* 0x040fe4000fffe1ff */
[C---:B------:R-:W-:Y:S02]  /*09d0*/  IADD3 R7, PT, PT, -R8.reuse, UR6, RZ ;  /* 0x0000000608077c10 */ /* 0x040fe4000fffe1ff */
[----:B------:R-:W-:Y:S02]  /*09e0*/  IADD3 R5, PT, PT, -R8, UR4, RZ ;  /* 0x0000000408057c10 */ /* 0x000fe4000fffe1ff */
[----:B------:R-:W-:Y:S02]  /*09f0*/  ISETP.GT.AND P0, PT, R3, R6, PT ;  /* 0x000000060300720c */ /* 0x000fe40003f04270 */
[----:B------:R-:W-:Y:S02]  /*0a00*/  ISETP.LE.AND P1, PT, R4, R7, PT ;  /* 0x000000070400720c */ /* 0x000fe40003f23270 */
[----:B------:R-:W-:-:S13]  /*0a10*/  ISETP.LE.AND P0, PT, R0, R5, !P0 ;  /* 0x000000050000720c */ /* 0x000fda0004703270 */
[----:B------:R-:W-:Y:S05]  /*0a20*/  @P0 EXIT P1 ;  /* 0x000000000000094d */ /* 0x000fea0000800000 */
[C---:B------:R-:W-:Y:S01]  /*0a30*/  ISETP.GT.AND P0, PT, R3.reuse, R6, PT ;  /* 0x000000060300720c */ /* 0x040fe20003f04270 */
[----:B------:R-:W-:Y:S01]  /*0a40*/  VIADD R3, R3, -UR5 ;  /* 0x8000000503037c36 */ /* 0x000fe20008000000 */
[----:B------:R-:W-:Y:S01]  /*0a50*/  ISETP.GT.AND P1, PT, R0, R5, PT ;  /* 0x000000050000720c */ /* 0x000fe20003f24270 */
[----:B------:R-:W-:Y:S10]  /*0a60*/  BSSY.RECONVERGENT B0, `(.L_x_7) ;  /* 0x000000a000007945 */ /* 0x000ff40003800200 */
[----:B------:R-:W-:-:S02]  /*0a70*/  @!P0 VIADD R3, R4, -UR6 ;  /* 0x8000000604038c36 */ /* 0x000fc40008000000 */
[----:B------:R-:W-:Y:S01]  /*0a80*/  @P1 VIADD R3, R0, -UR4 ;  /* 0x8000000400031c36 */ /* 0x000fe20008000000 */
[----:B------:R-:W-:-:S03]  /*0a90*/  MOV R0, 0xb00 ;  /* 0x00000b0000007802 */ /* 0x000fc60000000f00 */
[----:B------:R-:W-:-:S04]  /*0aa0*/  IMAD.IADD R4, R3, 0x1, R8 ;  /* 0x0000000103047824 */ /* 0x000fc800078e0208 */
[----:B------:R-:W0:Y:S02]  /*0ab0*/  I2F.F64 R26, R4 ;  /* 0x00000004001a7312 */ /* 0x000e240000201c00 */
[----:B0-----:R-:W-:-:S08]  /*0ac0*/  DADD R26, R26, -1 ;  /* 0xbff000001a1a7429 */ /* 0x001fd00000000000 */
[----:B------:R-:W-:-:S10]  /*0ad0*/  DADD R6, -RZ, |R26| ;  /* 0x00000000ff067229 */ /* 0x000fd4000000051a */
[----:B------:R-:W-:-:S07]  /*0ae0*/  IMAD.MOV.U32 R3, RZ, RZ, R7 ;  /* 0x000000ffff037224 */ /* 0x000fce00078e0007 */
[----:B------:R-:W-:Y:S05]  /*0af0*/  CALL.REL.NOINC `($_Z15spongeKernel_3DPfiiii$__internal_accurate_pow) ;  /* 0x0000000c00507944 */ /* 0x000fea0003c00000 */
[----:B------:R-:W-:Y:S05]  /*0b00*/  BSYNC.RECONVERGENT B0 ;  /* 0x0000000000007941 */ /* 0x000fea0003800200 */
.L_x_7:
        /* <DEDUP_REMOVED lines=22> */
.L_x_8:
        /* <DEDUP_REMOVED lines=25> */
.L_x_10:
[----:B------:R-:W-:Y:S05]  /*0e00*/  BSYNC.RECONVERGENT B0 ;  /* 0x0000000000007941 */ /* 0x000fea0003800200 */
.L_x_9:
        /* <DEDUP_REMOVED lines=64> */
.L_x_12:
[----:B------:R-:W-:Y:S05]  /*1210*/  BSYNC.RECONVERGENT B0 ;  /* 0x0000000000007941 */ /* 0x000fea0003800200 */
.L_x_11:
[----:B-1----:R-:W-:-:S10]  /*1220*/  DMUL R10, R10, R8 ;  /* 0x000000080a0a7228 */ /* 0x002fd40000000000 */
[----:B------:R-:W1:Y:S02]  /*1230*/  F2F.F32.F64 R11, R10 ;  /* 0x0000000a000b7310 */ /* 0x000e640000301000 */
[----:B-1----:R-:W-:Y:S01]  /*1240*/  STG.E desc[UR8][R2.64], R11 ;  /* 0x0000000b02007986 */ /* 0x002fe2000c101908 */
[----:B------:R-:W-:Y:S05]  /*1250*/  EXIT ;  /* 0x000000000000794d */ /* 0x000fea0003800000 */
        .weak           $__internal_0_$__cuda_sm20_div_rn_f64_full
        .type           $__internal_0_$__cuda_sm20_div_rn_f64_full,@function
        .size           $__internal_0_$__cuda_sm20_div_rn_f64_full,($_Z15spongeKernel_3DPfiiii$__internal_accurate_pow - $__internal_0_$__cuda_sm20_div_rn_f64_full)
$__internal_0_$__cuda_sm20_div_rn_f64_full:
[C---:B------:R-:W-:Y:S01]  /*1260*/  FSETP.GEU.AND P0, PT, |R7|.reuse, 1.469367938527859385e-39, PT ;  /* 0x001000000700780b */ /* 0x040fe20003f0e200 */
[----:B------:R-:W-:Y:S01]  /*1270*/  IMAD.MOV.U32 R9, RZ, RZ, R27 ;  /* 0x000000ffff097224 */ /* 0x000fe200078e001b */
[C---:B------:R-:W-:Y:S01]  /*1280*/  LOP3.LUT R4, R7.reuse, 0x800fffff, RZ, 0xc0, !PT ;  /* 0x800fffff07047812 */ /* 0x040fe200078ec0ff */
[----:B------:R-:W-:Y:S01]  /*1290*/  IMAD.MOV.U32 R16, RZ, RZ, 0x1 ;  /* 0x00000001ff107424 */ /* 0x000fe200078e00ff */
[----:B------:R-:W-:Y:S01]  /*12a0*/  LOP3.LUT R14, R7, 0x7ff00000, RZ, 0xc0, !PT ;  /* 0x7ff00000070e7812 */ /* 0x000fe200078ec0ff */
[----:B------:R-:W-:Y:S01]  /*12b0*/  IMAD.MOV.U32 R8, RZ, RZ, R26 ;  /* 0x000000ffff087224 */ /* 0x000fe200078e001a */
[----:B------:R-:W-:Y:S01]  /*12c0*/  LOP3.LUT R5, R4, 0x3ff00000, RZ, 0xfc, !PT ;  /* 0x3ff0000004057812 */ /* 0x000fe200078efcff */
[----:B------:R-:W-:Y:S01]  /*12d0*/  IMAD.MOV.U32 R4, RZ, RZ, R6 ;  /* 0x000000ffff047224 */ /* 0x000fe200078e0006 */
[C---:B------:R-:W-:Y:S01]  /*12e0*/  FSETP.GEU.AND P2, PT, |R9|.reuse, 1.469367938527859385e-39, PT ;  /* 0x001000000900780b */ /* 0x040fe20003f4e200 */
[----:B------:R-:W-:Y:S01]  /*12f0*/  BSSY.RECONVERGENT B1, `(.L_x_13) ;  /* 0x0000051000017945 */ /* 0x000fe20003800200 */
[----:B------:R-:W-:-:S03]  /*1300*/  LOP3.LUT R3, R9, 0x7ff00000, RZ, 0xc0, !PT ;  /* 0x7ff0000009037812 */ /* 0x000fc600078ec0ff */
[----:B------:R-:W-:Y:S01]  /*1310*/  @!P0 DMUL R4, R6, 8.98846567431157953865e+307 ;  /* 0x7fe0000006048828 */ /* 0x000fe20000000000 */
[----:B------:R-:W-:-:S05]  /*1320*/  ISETP.GE.U32.AND P1, PT, R3, R14, PT ;  /* 0x0000000e0300720c */ /* 0x000fca0003f26070 */
[----:B------:R-:W0:Y:S02]  /*1330*/  MUFU.RCP64H R17, R5 ;  /* 0x0000000500117308 */ /* 0x000e240000001800 */
[----:B------:R-:W-:Y:S01]  /*1340*/  @!P2 LOP3.LUT R12, R7, 0x7ff00000, RZ, 0xc0, !PT ;  /* 0x7ff00000070ca812 */ /* 0x000fe200078ec0ff */
[----:B------:R-:W-:-:S03]  /*1350*/  @!P2 IMAD.MOV.U32 R18, RZ, RZ, RZ ;  /* 0x000000ffff12a224 */ /* 0x000fc600078e00ff */
[----:B------:R-:W-:Y:S01]  /*1360*/  @!P2 ISETP.GE.U32.AND P3, PT, R3, R12, PT ;  /* 0x0000000c0300a20c */ /* 0x000fe20003f66070 */
[----:B------:R-:W-:-:S05]  /*1370*/  IMAD.MOV.U32 R12, RZ, RZ, 0x1ca00000 ;  /* 0x1ca00000ff0c7424 */ /* 0x000fca00078e00ff */
[----:B------:R-:W-:-:S04]  /*1380*/  @!P2 SEL R13, R12, 0x63400000, !P3 ;  /* 0x634000000c0da807 */ /* 0x000fc80005800000 */
[----:B------:R-:W-:Y:S01]  /*1390*/  @!P2 LOP3.LUT R13, R13, 0x80000000, R9, 0xf8, !PT ;  /* 0x800000000d0da812 */ /* 0x000fe200078ef809 */
[----:B0-----:R-:W-:-:S03]  /*13a0*/  DFMA R10, R16, -R4, 1 ;  /* 0x3ff00000100a742b */ /* 0x001fc60000000804 */
[----:B------:R-:W-:-:S05]  /*13b0*/  @!P2 LOP3.LUT R19, R13, 0x100000, RZ, 0xfc, !PT ;  /* 0x001000000d13a812 */ /* 0x000fca00078efcff */
[----:B------:R-:W-:-:S08]  /*13c0*/  DFMA R10, R10, R10, R10 ;  /* 0x0000000a0a0a722b */ /* 0x000fd0000000000a */
[----:B------:R-:W-:Y:S01]  /*13d0*/  DFMA R16, R16, R10, R16 ;  /* 0x0000000a1010722b */ /* 0x000fe20000000010 */
[----:B------:R-:W-:Y:S01]  /*13e0*/  SEL R11, R12, 0x63400000, !P1 ;  /* 0x634000000c0b7807 */ /* 0x000fe20004800000 */
[----:B------:R-:W-:-:S03]  /*13f0*/  IMAD.MOV.U32 R10, RZ, RZ, R8 ;  /* 0x000000ffff0a7224 */ /* 0x000fc600078e0008 */
[----:B------:R-:W-:-:S03]  /*1400*/  LOP3.LUT R11, R11, 0x800fffff, R9, 0xf8, !PT ;  /* 0x800fffff0b0b7812 */ /* 0x000fc600078ef809 */
[----:B------:R-:W-:-:S03]  /*1410*/  DFMA R20, R16, -R4, 1 ;  /* 0x3ff000001014742b */ /* 0x000fc60000000804 */
[----:B------:R-:W-:-:S05]  /*1420*/  @!P2 DFMA R10, R10, 2, -R18 ;  /* 0x400000000a0aa82b */ /* 0x000fca0000000812 */
[----:B------:R-:W-:Y:S01]  /*1430*/  DFMA R16, R16, R20, R16 ;  /* 0x000000141010722b */ /* 0x000fe20000000010 */
[----:B------:R-:W-:Y:S02]  /*1440*/  IMAD.MOV.U32 R21, RZ, RZ, R3 ;  /* 0x000000ffff157224 */ /* 0x000fe400078e0003 */
[----:B------:R-:W-:Y:S01]  /*1450*/  IMAD.MOV.U32 R20, RZ, RZ, R14 ;  /* 0x000000ffff147224 */ /* 0x000fe200078e000e */
[----:B------:R-:W-:Y:S02]  /*1460*/  @!P0 LOP3.LUT R20, R5, 0x7ff00000, RZ, 0xc0, !PT ;  /* 0x7ff0000005148812 */ /* 0x000fe400078ec0ff */
[----:B------:R-:W-:Y:S02]  /*1470*/  @!P2 LOP3.LUT R21, R11, 0x7ff00000, RZ, 0xc0, !PT ;  /* 0x7ff000000b15a812 */ /* 0x000fe400078ec0ff */
[----:B------:R-:W-:Y:S01]  /*1480*/  DMUL R18, R16, R10 ;  /* 0x0000000a10127228 */ /* 0x000fe20000000000 */
[----:B------:R-:W-:Y:S02]  /*1490*/  VIADD R22, R20, 0xffffffff ;  /* 0xffffffff14167836 */ /* 0x000fe40000000000 */
[----:B------:R-:W-:-:S05]  /*14a0*/  VIADD R13, R21, 0xffffffff ;  /* 0xffffffff150d7836 */ /* 0x000fca0000000000 */
[----:B------:R-:W-:Y:S01]  /*14b0*/  DFMA R14, R18, -R4, R10 ;  /* 0x80000004120e722b */ /* 0x000fe2000000000a */
[----:B------:R-:W-:-:S04]  /*14c0*/  ISETP.GT.U32.AND P0, PT, R13, 0x7feffffe, PT ;  /* 0x7feffffe0d00780c */ /* 0x000fc80003f04070 */
[----:B------:R-:W-:-:S03]  /*14d0*/  ISETP.GT.U32.OR P0, PT, R22, 0x7feffffe, P0 ;  /* 0x7feffffe1600780c */ /* 0x000fc60000704470 */
[----:B------:R-:W-:-:S10]  /*14e0*/  DFMA R14, R16, R14, R18 ;  /* 0x0000000e100e722b */ /* 0x000fd40000000012 */
[----:B------:R-:W-:Y:S05]  /*14f0*/  @P0 BRA `(.L_x_14) ;  /* 0x00000000006c0947 */ /* 0x000fea0003800000 */
[----:B------:R-:W-:-:S04]  /*1500*/  LOP3.LUT R16, R7, 0x7ff00000, RZ, 0xc0, !PT ;  /* 0x7ff0000007107812 */ /* 0x000fc800078ec0ff */
[CC--:B------:R-:W-:Y:S02]  /*1510*/  VIADDMNMX R8, R3.reuse, -R16.reuse, 0xb9600000, !PT ;  /* 0xb960000003087446 */ /* 0x0c0fe40007800910 */
[----:B------:R-:W-:Y:S02]  /*1520*/  ISETP.GE.U32.AND P0, PT, R3, R16, PT ;  /* 0x000000100300720c */ /* 0x000fe40003f06070 */
[----:B------:R-:W-:Y:S02]  /*1530*/  VIMNMX R8, PT, PT, R8, 0x46a00000, PT ;  /* 0x46a0000008087848 */ /* 0x000fe40003fe0100 */
[----:B------:R-:W-:-:S05]  /*1540*/  SEL R3, R12, 0x63400000, !P0 ;  /* 0x634000000c037807 */ /* 0x000fca0004000000 */
[----:B------:R-:W-:Y:S02]  /*1550*/  IMAD.IADD R3, R8, 0x1, -R3 ;  /* 0x0000000108037824 */ /* 0x000fe400078e0a03 */
[----:B------:R-:W-:Y:S02]  /*1560*/  IMAD.MOV.U32 R8, RZ, RZ, RZ ;  /* 0x000000ffff087224 */ /* 0x000fe400078e00ff */
[----:B------:R-:W-:-:S06]  /*1570*/  VIADD R9, R3, 0x7fe00000 ;  /* 0x7fe0000003097836 */ /* 0x000fcc0000000000 */
[----:B------:R-:W-:-:S10]  /*1580*/  DMUL R12, R14, R8 ;  /* 0x000000080e0c7228 */ /* 0x000fd40000000000 */
[----:B------:R-:W-:-:S13]  /*1590*/  FSETP.GTU.AND P0, PT, |R13|, 1.469367938527859385e-39, PT ;  /* 0x001000000d00780b */ /* 0x000fda0003f0c200 */
[----:B------:R-:W-:Y:S05]  /*15a0*/  @P0 BRA `(.L_x_15) ;  /* 0x0000000000940947 */ /* 0x000fea0003800000 */
[----:B------:R-:W-:Y:S01]  /*15b0*/  DFMA R4, R14, -R4, R10 ;  /* 0x800000040e04722b */ /* 0x000fe2000000000a */
[----:B------:R-:W-:-:S09]  /*15c0*/  IMAD.MOV.U32 R8, RZ, RZ, RZ ;  /* 0x000000ffff087224 */ /* 0x000fd200078e00ff */
[C---:B------:R-:W-:Y:S02]  /*15d0*/  FSETP.NEU.AND P0, PT, R5.reuse, RZ, PT ;  /* 0x000000ff0500720b */ /* 0x040fe40003f0d000 */
[----:B------:R-:W-:-:S04]  /*15e0*/  LOP3.LUT R7, R5, 0x80000000, R7, 0x48, !PT ;  /* 0x8000000005077812 */ /* 0x000fc800078e4807 */
[----:B------:R-:W-:-:S07]  /*15f0*/  LOP3.LUT R9, R7, R9, RZ, 0xfc, !PT ;  /* 0x0000000907097212 */ /* 0x000fce00078efcff */
[----:B------:R-:W-:Y:S05]  /*1600*/  @!P0 BRA `(.L_x_15) ;  /* 0x00000000007c8947 */ /* 0x000fea0003800000 */
[----:B------:R-:W-:Y:S01]  /*1610*/  IMAD.MOV R5, RZ, RZ, -R3 ;  /* 0x000000ffff057224 */ /* 0x000fe200078e0a03 */
[----:B------:R-:W-:Y:S01]  /*1620*/  DMUL.RP R8, R14, R8 ;  /* 0x000000080e087228 */ /* 0x000fe20000008000 */
[----:B------:R-:W-:Y:S01]  /*1630*/  IMAD.MOV.U32 R4, RZ, RZ, RZ ;  /* 0x000000ffff047224 */ /* 0x000fe200078e00ff */
[----:B------:R-:W-:-:S05]  /*1640*/  IADD3 R3, PT, PT, -R3, -0x43300000, RZ ;  /* 0xbcd0000003037810 */ /* 0x000fca0007ffe1ff */
[----:B------:R-:W-:-:S03]  /*1650*/  DFMA R4, R12, -R4, R14 ;  /* 0x800000040c04722b */ /* 0x000fc6000000000e */
[----:B------:R-:W-:-:S07]  /*1660*/  LOP3.LUT R7, R9, R7, RZ, 0x3c, !PT ;  /* 0x0000000709077212 */ /* 0x000fce00078e3cff */
[----:B------:R-:W-:-:S04]  /*1670*/  FSETP.NEU.AND P0, PT, |R5|, R3, PT ;  /* 0x000000030500720b */ /* 0x000fc80003f0d200 */
[----:B------:R-:W-:Y:S02]  /*1680*/  FSEL R12, R8, R12, !P0 ;  /* 0x0000000c080c7208 */ /* 0x000fe40004000000 */
[----:B------:R-:W-:Y:S01]  /*1690*/  FSEL R13, R7, R13, !P0 ;  /* 0x0000000d070d7208 */ /* 0x000fe20004000000 */
[----:B------:R-:W-:Y:S06]  /*16a0*/  BRA `(.L_x_15) ;  /* 0x0000000000547947 */ /* 0x000fec0003800000 */
.L_x_14:
[----:B------:R-:W-:-:S14]  /*16b0*/  DSETP.NAN.AND P0, PT, R8, R8, PT ;  /* 0x000000080800722a */ /* 0x000fdc0003f08000 */
[----:B------:R-:W-:Y:S05]  /*16c0*/  @P0 BRA `(.L_x_16) ;  /* 0x0000000000440947 */ /* 0x000fea0003800000 */
[----:B------:R-:W-:-:S14]  /*16d0*/  DSETP.NAN.AND P0, PT, R6, R6, PT ;  /* 0x000000060600722a */ /* 0x000fdc0003f08000 */
[----:B------:R-:W-:Y:S05]  /*16e0*/  @P0 BRA `(.L_x_17) ;  /* 0x0000000000300947 */ /* 0x000fea0003800000 */
[----:B------:R-:W-:Y:S01]  /*16f0*/  ISETP.NE.AND P0, PT, R21, R20, PT ;  /* 0x000000141500720c */ /* 0x000fe20003f05270 */
[----:B------:R-:W-:Y:S02]  /*1700*/  IMAD.MOV.U32 R12, RZ, RZ, 0x0 ;  /* 0x00000000ff0c7424 */ /* 0x000fe400078e00ff */
[----:B------:R-:W-:-:S10]  /*1710*/  IMAD.MOV.U32 R13, RZ, RZ, -0x80000 ;  /* 0xfff80000ff0d7424 */ /* 0x000fd400078e00ff */
[----:B------:R-:W-:Y:S05]  /*1720*/  @!P0 BRA `(.L_x_15) ;  /* 0x0000000000348947 */ /* 0x000fea0003800000 */
[----:B------:R-:W-:Y:S02]  /*1730*/  ISETP.NE.AND P0, PT, R21, 0x7ff00000, PT ;  /* 0x7ff000001500780c */ /* 0x000fe40003f05270 */
[----:B------:R-:W-:Y:S02]  /*1740*/  LOP3.LUT R13, R9, 0x80000000, R7, 0x48, !PT ;  /* 0x80000000090d7812 */ /* 0x000fe400078e4807 */
[----:B------:R-:W-:-:S13]  /*1750*/  ISETP.EQ.OR P0, PT, R20, RZ, !P0 ;  /* 0x000000ff1400720c */ /* 0x000fda0004702670 */
[----:B------:R-:W-:Y:S01]  /*1760*/  @P0 LOP3.LUT R3, R13, 0x7ff00000, RZ, 0xfc, !PT ;  /* 0x7ff000000d030812 */ /* 0x000fe200078efcff */
[----:B------:R-:W-:Y:S02]  /*1770*/  @!P0 IMAD.MOV.U32 R12, RZ, RZ, RZ ;  /* 0x000000ffff0c8224 */ /* 0x000fe400078e00ff */
[----:B------:R-:W-:Y:S02]  /*1780*/  @P0 IMAD.MOV.U32 R12, RZ, RZ, RZ ;  /* 0x000000ffff0c0224 */ /* 0x000fe400078e00ff */
[----:B------:R-:W-:Y:S01]  /*1790*/  @P0 IMAD.MOV.U32 R13, RZ, RZ, R3 ;  /* 0x000000ffff0d0224 */ /* 0x000fe200078e0003 */
[----:B------:R-:W-:Y:S06]  /*17a0*/  BRA `(.L_x_15) ;  /* 0x0000000000147947 */ /* 0x000fec0003800000 */
.L_x_17:
[----:B------:R-:W-:Y:S01]  /*17b0*/  LOP3.LUT R13, R7, 0x80000, RZ, 0xfc, !PT ;  /* 0x00080000070d7812 */ /* 0x000fe200078efcff */
[----:B------:R-:W-:Y:S01]  /*17c0*/  IMAD.MOV.U32 R12, RZ, RZ, R6 ;  /* 0x000000ffff0c7224 */ /* 0x000fe200078e0006 */
[----:B------:R-:W-:Y:S06]  /*17d0*/  BRA `(.L_x_15) ;  /* 0x0000000000087947 */ /* 0x000fec0003800000 */
.L_x_16:
[----:B------:R-:W-:Y:S01]  /*17e0*/  LOP3.LUT R13, R9, 0x80000, RZ, 0xfc, !PT ;  /* 0x00080000090d7812 */ /* 0x000fe200078efcff */
[----:B------:R-:W-:-:S07]  /*17f0*/  IMAD.MOV.U32 R12, RZ, RZ, R8 ;  /* 0x000000ffff0c7224 */ /* 0x000fce00078e0008 */
.L_x_15:
[----:B------:R-:W-:Y:S05]  /*1800*/  BSYNC.RECONVERGENT B1 ;  /* 0x0000000000017941 */ /* 0x000fea0003800200 */
.L_x_13:
[----:B------:R-:W-:Y:S02]  /*1810*/  IMAD.MOV.U32 R4, RZ, RZ, R0 ;  /* 0x000000ffff047224 */ /* 0x000fe400078e0000 */
[----:B------:R-:W-:-:S04]  /*1820*/  IMAD.MOV.U32 R5, RZ, RZ, 0x0 ;  /* 0x00000000ff057424 */ /* 0x000fc800078e00ff */
[----:B------:R-:W-:Y:S05]  /*1830*/  RET.REL.NODEC R4 `(_Z15spongeKernel_3DPfiiii) ;  /* 0xffffffe404f07950 */ /* 0x000fea0003c3ffff */
        .type           $_Z15spongeKernel_3DPfiiii$__internal_accurate_pow,@function
        .size           $_Z15spongeKernel_3DPfiiii$__internal_accurate_pow,(.L_x_234 - $_Z15spongeKernel_3DPfiiii$__internal_accurate_pow)
$_Z15spongeKernel_3DPfiiii$__internal_accurate_pow:
[----:B------:R-:W-:Y:S01]  /*1840*/  ISETP.GT.U32.AND P0, PT, R3, 0xfffff, PT ;  /* 0x000fffff0300780c */ /* 0x000fe20003f04070 */
[--C-:B------:R-:W-:Y:S01]  /*1850*/  IMAD.MOV.U32 R7, RZ, RZ, R3.reuse ;  /* 0x000000ffff077224 */ /* 0x100fe200078e0003 */
[----:B------:R-:W-:Y:S01]  /*1860*/  UMOV UR10, 0x7d2cafe2 ;  /* 0x7d2cafe2000a7882 */ /* 0x000fe20000000000 */
[----:B------:R-:W-:Y:S01]  /*1870*/  IMAD.MOV.U32 R14, RZ, RZ, RZ ;  /* 0x000000ffff0e7224 */ /* 0x000fe200078e00ff */
[----:B------:R-:W-:Y:S01]  /*1880*/  UMOV UR11, 0x3eb0f5ff ;  /* 0x3eb0f5ff000b7882 */ /* 0x000fe20000000000 */
[----:B------:R-:W-:Y:S01]  /*1890*/  IMAD.MOV.U32 R10, RZ, RZ, 0x41ad3b5a ;  /* 0x41ad3b5aff0a7424 */ /* 0x000fe200078e00ff */
[----:B------:R-:W-:Y:S01]  /*18a0*/  SHF.R.U32.HI R3, RZ, 0x14, R3 ;  /* 0x00000014ff037819 */ /* 0x000fe20000011603 */
[----:B------:R-:W-:Y:S01]  /*18b0*/  IMAD.MOV.U32 R11, RZ, RZ, 0x3ed0f5d2 ;  /* 0x3ed0f5d2ff0b7424 */ /* 0x000fe200078e00ff */
[----:B------:R-:W-:Y:S01]  /*18c0*/  UMOV UR12, 0x3b39803f ;  /* 0x3b39803f000c7882 */ /* 0x000fe20000000000 */
[----:B------:R-:W-:-:S04]  /*18d0*/  UMOV UR13, 0x3c7abc9e ;  /* 0x3c7abc9e000d7882 */ /* 0x000fc80000000000 */
[----:B------:R-:W-:-:S10]  /*18e0*/  @!P0 DMUL R4, R6, 1.80143985094819840000e+16 ;  /* 0x4350000006048828 */ /* 0x000fd40000000000 */
[----:B------:R-:W-:Y:S01]  /*18f0*/  @!P0 IMAD.MOV.U32 R7, RZ, RZ, R5 ;  /* 0x000000ffff078224 */ /* 0x000fe200078e0005 */
[----:B------:R-:W-:Y:S01]  /*1900*/  @!P0 LEA.HI R3, R5, 0xffffffca, RZ, 0xc ;  /* 0xffffffca05038811 */ /* 0x000fe200078f60ff */
[----:B------:R-:W-:-:S03]  /*1910*/  @!P0 IMAD.MOV.U32 R6, RZ, RZ, R4 ;  /* 0x000000ffff068224 */ /* 0x000fc600078e0004 */
[----:B------:R-:W-:Y:S01]  /*1920*/  LOP3.LUT R7, R7, 0x800fffff, RZ, 0xc0, !PT ;  /* 0x800fffff07077812 */ /* 0x000fe200078ec0ff */
[----:B------:R-:W-:Y:S02]  /*1930*/  IMAD.MOV.U32 R22, RZ, RZ, R6 ;  /* 0x000000ffff167224 */ /* 0x000fe400078e0006 */
[----:B------:R-:W-:Y:S01]  /*1940*/  VIADD R4, R3, 0xfffffc01 ;  /* 0xfffffc0103047836 */ /* 0x000fe20000000000 */
[----:B------:R-:W-:-:S04]  /*1950*/  LOP3.LUT R23, R7, 0x3ff00000, RZ, 0xfc, !PT ;  /* 0x3ff0000007177812 */ /* 0x000fc800078efcff */
[----:B------:R-:W-:-:S13]  /*1960*/  ISETP.GE.U32.AND P1, PT, R23, 0x3ff6a09f, PT ;  /* 0x3ff6a09f1700780c */ /* 0x000fda0003f26070 */
[----:B------:R-:W-:Y:S02]  /*1970*/  @P1 VIADD R7, R23, 0xfff00000 ;  /* 0xfff0000017071836 */ /* 0x000fe40000000000 */
[----:B------:R-:W-:Y:S02]  /*1980*/  @P1 VIADD R4, R3, 0xfffffc02 ;  /* 0xfffffc0203041836 */ /* 0x000fe40000000000 */
[----:B------:R-:W-:-:S06]  /*1990*/  @P1 IMAD.MOV.U32 R23, RZ, RZ, R7 ;  /* 0x000000ffff171224 */ /* 0x000fcc00078e0007 */
[C---:B------:R-:W-:Y:S02]  /*19a0*/  DADD R8, R22.reuse, 1 ;  /* 0x3ff0000016087429 */ /* 0x040fe40000000000 */
[----:B------:R-:W-:-:S04]  /*19b0*/  DADD R22, R22, -1 ;  /* 0xbff0000016167429 */ /* 0x000fc80000000000 */
[----:B------:R-:W0:Y:S02]  /*19c0*/  MUFU.RCP64H R15, R9 ;  /* 0x00000009000f7308 */ /* 0x000e240000001800 */
[----:B0-----:R-:W-:-:S08]  /*19d0*/  DFMA R6, -R8, R14, 1 ;  /* 0x3ff000000806742b */ /* 0x001fd0000000010e */
[----:B------:R-:W-:-:S08]  /*19e0*/  DFMA R6, R6, R6, R6 ;  /* 0x000000060606722b */ /* 0x000fd00000000006 */
[----:B------:R-:W-:-:S08]  /*19f0*/  DFMA R14, R14, R6, R14 ;  /* 0x000000060e0e722b */ /* 0x000fd0000000000e */
[----:B------:R-:W-:-:S08]  /*1a00*/  DMUL R6, R22, R14 ;  /* 0x0000000e16067228 */ /* 0x000fd00000000000 */
[----:B------:R-:W-:-:S08]  /*1a10*/  DFMA R6, R22, R14, R6 ;  /* 0x0000000e1606722b */ /* 0x000fd00000000006 */
[----:B------:R-:W-:Y:S02]  /*1a20*/  DMUL R20, R6, R6 ;  /* 0x0000000606147228 */ /* 0x000fe40000000000 */
[----:B------:R-:W-:-:S06]  /*1a30*/  DADD R16, R22, -R6 ;  /* 0x0000000016107229 */ /* 0x000fcc0000000806 */
[----:B------:R-:W-:Y:S01]  /*1a40*/  DFMA R8, R20, UR10, R10 ;  /* 0x0000000a14087c2b */ /* 0x000fe2000800000a */
[----:B------:R-:W-:Y:S01]  /*1a50*/  UMOV UR10, 0x75488a3f ;  /* 0x75488a3f000a7882 */ /* 0x000fe20000000000 */
[----:B------:R-:W-:Y:S01]  /*1a60*/  UMOV UR11, 0x3ef3b20a ;  /* 0x3ef3b20a000b7882 */ /* 0x000fe20000000000 */
[----:B------:R-:W-:Y:S02]  /*1a70*/  DADD R16, R16, R16 ;  /* 0x0000000010107229 */ /* 0x000fe40000000010 */
[----:B------:R-:W-:-:S03]  /*1a80*/  DMUL R10, R6, R6 ;  /* 0x00000006060a7228 */ /* 0x000fc60000000000 */
[----:B------:R-:W-:Y:S01]  /*1a90*/  DFMA R8, R20, R8, UR10 ;  /* 0x0000000a14087e2b */ /* 0x000fe20008000008 */
[----:B------:R-:W-:Y:S01]  /*1aa0*/  UMOV UR10, 0xe4faecd5 ;  /* 0xe4faecd5000a7882 */ /* 0x000fe20000000000 */
[----:B------:R-:W-:Y:S01]  /*1ab0*/  UMOV UR11, 0x3f1745cd ;  /* 0x3f1745cd000b7882 */ /* 0x000fe20000000000 */
[----:B------:R-:W-:-:S05]  /*1ac0*/  DFMA R16, R22, -R6, R16 ;  /* 0x800000061610722b */ /* 0x000fca0000000010 */
[----:B------:R-:W-:Y:S01]  /*1ad0*/  DFMA R8, R20, R8, UR10 ;  /* 0x0000000a14087e2b */ /* 0x000fe20008000008 */
[----:B------:R-:W-:Y:S01]  /*1ae0*/  UMOV UR10, 0x258a578b ;  /* 0x258a578b000a7882 */ /* 0x000fe20000000000 */
[----:B------:R-:W-:Y:S01]  /*1af0*/  UMOV UR11, 0x3f3c71c7 ;  /* 0x3f3c71c7000b7882 */ /* 0x000fe20000000000 */
[----:B------:R-:W-:-:S05]  /*1b00*/  DMUL R14, R14, R16 ;  /* 0x000000100e0e7228 */ /* 0x000fca0000000000 */
[----:B------:R-:W-:Y:S01]  /*1b10*/  DFMA R8, R20, R8, UR10 ;  /* 0x0000000a14087e2b */ /* 0x000fe20008000008 */
[----:B------:R-:W-:Y:S01]  /*1b20*/  UMOV UR10, 0x9242b910 ;  /* 0x9242b910000a7882 */ /* 0x000fe20000000000 */
[----:B------:R-:W-:-:S03]  /*1b30*/  UMOV UR11, 0x3f624924 ;  /* 0x3f624924000b7882 */ /* 0x000fc60000000000 */
[----:B------:R-:W-:Y:S02]  /*1b40*/  VIADD R23, R15, 0x100000 ;  /* 0x001000000f177836 */ /* 0x000fe40000000000 */
[----:B------:R-:W-:Y:S01]  /*1b50*/  IMAD.MOV.U32 R22, RZ, RZ, R14 ;  /* 0x000000ffff167224 */ /* 0x000fe200078e000e */
[----:B------:R-:W-:Y:S01]  /*1b60*/  DFMA R8, R20, R8, UR10 ;  /* 0x0000000a14087e2b */ /* 0x000fe20008000008 */
[----:B------:R-:W-:Y:S01]  /*1b70*/  UMOV UR10, 0x99999dfb ;  /* 0x99999dfb000a7882 */ /* 0x000fe20000000000 */
[----:B------:R-:W-:-:S06]  /*1b80*/  UMOV UR11, 0x3f899999 ;  /* 0x3f899999000b7882 */ /* 0x000fcc0000000000 */
[----:B------:R-:W-:Y:S01]  /*1b90*/  DFMA R18, R20, R8, UR10 ;  /* 0x0000000a14127e2b */ /* 0x000fe20008000008 */
[----:B------:R-:W-:Y:S01]  /*1ba0*/  UMOV UR10, 0x55555555 ;  /* 0x55555555000a7882 */ /* 0x000fe20000000000 */
[----:B------:R-:W-:-:S06]  /*1bb0*/  UMOV UR11, 0x3fb55555 ;  /* 0x3fb55555000b7882 */ /* 0x000fcc0000000000 */
[----:B------:R-:W-:-:S08]  /*1bc0*/  DFMA R8, R20, R18, UR10 ;  /* 0x0000000a14087e2b */ /* 0x000fd00008000012 */
[----:B------:R-:W-:Y:S01]  /*1bd0*/  DADD R12, -R8, UR10 ;  /* 0x0000000a080c7e29 */ /* 0x000fe20008000100 */
[----:B------:R-:W-:Y:S01]  /*1be0*/  UMOV UR10, 0xb9e7b0 ;  /* 0x00b9e7b0000a7882 */ /* 0x000fe20000000000 */
[----:B------:R-:W-:-:S06]  /*1bf0*/  UMOV UR11, 0x3c46a4cb ;  /* 0x3c46a4cb000b7882 */ /* 0x000fcc0000000000 */
[----:B------:R-:W-:Y:S02]  /*1c00*/  DFMA R18, R20, R18, R12 ;  /* 0x000000121412722b */ /* 0x000fe4000000000c */
[C---:B------:R-:W-:Y:S02]  /*1c10*/  DMUL R12, R6.reuse, R10 ;  /* 0x0000000a060c7228 */ /* 0x040fe40000000000 */
[----:B------:R-:W-:-:S04]  /*1c20*/  DFMA R20, R6, R6, -R10 ;  /* 0x000000060614722b */ /* 0x000fc8000000080a */
[----:B------:R-:W-:Y:S01]  /*1c30*/  DADD R16, R18, -UR10 ;  /* 0x8000000a12107e29 */ /* 0x000fe20008000000 */
[----:B------:R-:W-:Y:S01]  /*1c40*/  UMOV UR10, 0x80000000 ;  /* 0x80000000000a7882 */ /* 0x000fe20000000000 */
[C---:B------:R-:W-:Y:S01]  /*1c50*/  DFMA R18, R6.reuse, R10, -R12 ;  /* 0x0000000a0612722b */ /* 0x040fe2000000080c */
[----:B------:R-:W-:Y:S01]  /*1c60*/  UMOV UR11, 0x43300000 ;  /* 0x43300000000b7882 */ /* 0x000fe20000000000 */
[----:B------:R-:W-:-:S04]  /*1c70*/  DFMA R20, R6, R22, R20 ;  /* 0x000000160614722b */ /* 0x000fc80000000014 */
[----:B------:R-:W-:Y:S02]  /*1c80*/  DADD R24, R8, R16 ;  /* 0x0000000008187229 */ /* 0x000fe40000000010 */
[----:B------:R-:W-:-:S06]  /*1c90*/  DFMA R18, R14, R10, R18 ;  /* 0x0000000a0e12722b */ /* 0x000fcc0000000012 */
[----:B------:R-:W-:Y:S02]  /*1ca0*/  DMUL R10, R24, R12 ;  /* 0x0000000c180a7228 */ /* 0x000fe40000000000 */
[----:B------:R-:W-:Y:S02]  /*1cb0*/  DFMA R18, R6, R20, R18 ;  /* 0x000000140612722b */ /* 0x000fe40000000012 */
[----:B------:R-:W-:-:S04]  /*1cc0*/  DADD R20, R8, -R24 ;  /* 0x0000000008147229 */ /* 0x000fc80000000818 */
[----:B------:R-:W-:-:S04]  /*1cd0*/  DFMA R8, R24, R12, -R10 ;  /* 0x0000000c1808722b */ /* 0x000fc8000000080a */
[----:B------:R-:W-:-:S04]  /*1ce0*/  DADD R20, R16, R20 ;  /* 0x0000000010147229 */ /* 0x000fc80000000014 */
[----:B------:R-:W-:-:S08]  /*1cf0*/  DFMA R8, R24, R18, R8 ;  /* 0x000000121808722b */ /* 0x000fd00000000008 */
[----:B------:R-:W-:-:S08]  /*1d00*/  DFMA R20, R20, R12, R8 ;  /* 0x0000000c1414722b */ /* 0x000fd00000000008 */
[----:B------:R-:W-:-:S08]  /*1d10*/  DADD R12, R10, R20 ;  /* 0x000000000a0c7229 */ /* 0x000fd00000000014 */
[--C-:B------:R-:W-:Y:S02]  /*1d20*/  DADD R8, R6, R12.reuse ;  /* 0x0000000006087229 */ /* 0x100fe4000000000c */
[----:B------:R-:W-:-:S06]  /*1d30*/  DADD R10, R10, -R12 ;  /* 0x000000000a0a7229 */ /* 0x000fcc000000080c */
[----:B------:R-:W-:Y:S02]  /*1d40*/  DADD R6, R6, -R8 ;  /* 0x0000000006067229 */ /* 0x000fe40000000808 */
[----:B------:R-:W-:-:S06]  /*1d50*/  DADD R10, R20, R10 ;  /* 0x00000000140a7229 */ /* 0x000fcc000000000a */
[----:B------:R-:W-:-:S08]  /*1d60*/  DADD R6, R12, R6 ;  /* 0x000000000c067229 */ /* 0x000fd00000000006 */
[----:B------:R-:W-:-:S08]  /*1d70*/  DADD R6, R10, R6 ;  /* 0x000000000a067229 */ /* 0x000fd00000000006 */
[----:B------:R-:W-:Y:S01]  /*1d80*/  DADD R14, R14, R6 ;  /* 0x000000000e0e7229 */ /* 0x000fe20000000006 */
[----:B------:R-:W-:Y:S01]  /*1d90*/  LOP3.LUT R6, R4, 0x80000000, RZ, 0x3c, !PT ;  /* 0x8000000004067812 */ /* 0x000fe200078e3cff */
[----:B------:R-:W-:-:S06]  /*1da0*/  IMAD.MOV.U32 R7, RZ, RZ, 0x43300000 ;  /* 0x43300000ff077424 */ /* 0x000fcc00078e00ff */
[----:B------:R-:W-:Y:S02]  /*1db0*/  DADD R10, R8, R14 ;  /* 0x00000000080a7229 */ /* 0x000fe4000000000e */
[----:B------:R-:W-:Y:S01]  /*1dc0*/  DADD R6, R6, -UR10 ;  /* 0x8000000a06067e29 */ /* 0x000fe20008000000 */
[----:B------:R-:W-:Y:S01]  /*1dd0*/  UMOV UR10, 0xfefa39ef ;  /* 0xfefa39ef000a7882 */ /* 0x000fe20000000000 */
[----:B------:R-:W-:-:S04]  /*1de0*/  UMOV UR11, 0x3fe62e42 ;  /* 0x3fe62e42000b7882 */ /* 0x000fc80000000000 */
[--C-:B------:R-:W-:Y:S02]  /*1df0*/  DADD R8, R8, -R10.reuse ;  /* 0x0000000008087229 */ /* 0x100fe4000000080a */
[----:B------:R-:W-:-:S06]  /*1e00*/  DFMA R4, R6, UR10, R10 ;  /* 0x0000000a06047c2b */ /* 0x000fcc000800000a */
[----:B------:R-:W-:Y:S02]  /*1e10*/  DADD R8, R14, R8 ;  /* 0x000000000e087229 */ /* 0x000fe40000000008 */
[----:B------:R-:W-:-:S08]  /*1e20*/  DFMA R12, R6, -UR10, R4 ;  /* 0x8000000a060c7c2b */ /* 0x000fd00008000004 */
[----:B------:R-:W-:-:S08]  /*1e30*/  DADD R12, -R10, R12 ;  /* 0x000000000a0c7229 */ /* 0x000fd0000000010c */
[----:B------:R-:W-:-:S08]  /*1e40*/  DADD R8, R8, -R12 ;  /* 0x0000000008087229 */ /* 0x000fd0000000080c */
[----:B------:R-:W-:-:S08]  /*1e50*/  DFMA R8, R6, UR12, R8 ;  /* 0x0000000c06087c2b */ /* 0x000fd00008000008 */
[----:B------:R-:W-:-:S08]  /*1e60*/  DADD R6, R4, R8 ;  /* 0x0000000004067229 */ /* 0x000fd00000000008 */
[----:B------:R-:W-:Y:S02]  /*1e70*/  DADD R10, R4, -R6 ;  /* 0x00000000040a7229 */ /* 0x000fe40000000806 */
[----:B------:R-:W-:-:S06]  /*1e80*/  DMUL R4, R6, 2 ;  /* 0x4000000006047828 */ /* 0x000fcc0000000000 */
[----:B------:R-:W-:Y:S02]  /*1e90*/  DADD R10, R8, R10 ;  /* 0x00000000080a7229 */ /* 0x000fe4000000000a */
[----:B------:R-:W-:Y:S01]  /*1ea0*/  DFMA R6, R6, 2, -R4 ;  /* 0x400000000606782b */ /* 0x000fe20000000804 */
[----:B------:R-:W-:Y:S02]  /*1eb0*/  IMAD.MOV.U32 R8, RZ, RZ, 0x652b82fe ;  /* 0x652b82feff087424 */ /* 0x000fe400078e00ff */
[----:B------:R-:W-:-:S05]  /*1ec0*/  IMAD.MOV.U32 R9, RZ, RZ, 0x3ff71547 ;  /* 0x3ff71547ff097424 */ /* 0x000fca00078e00ff */
[----:B------:R-:W-:-:S08]  /*1ed0*/  DFMA R10, R10, 2, R6 ;  /* 0x400000000a0a782b */ /* 0x000fd00000000006 */
[----:B------:R-:W-:-:S08]  /*1ee0*/  DADD R6, R4, R10 ;  /* 0x0000000004067229 */ /* 0x000fd0000000000a */
[----:B------:R-:W-:Y:S02]  /*1ef0*/  DFMA R8, R6, R8, 6.75539944105574400000e+15 ;  /* 0x433800000608742b */ /* 0x000fe40000000008 */
[----:B------:R-:W-:Y:S01]  /*1f00*/  FSETP.GEU.AND P0, PT, |R7|, 4.1917929649353027344, PT ;  /* 0x4086232b0700780b */ /* 0x000fe20003f0e200 */
[----:B------:R-:W-:-:S05]  /*1f10*/  DADD R4, R4, -R6 ;  /* 0x0000000004047229 */ /* 0x000fca0000000806 */
[----:B------:R-:W-:-:S03]  /*1f20*/  DADD R12, R8, -6.75539944105574400000e+15 ;  /* 0xc3380000080c7429 */ /* 0x000fc60000000000 */
[----:B------:R-:W-:-:S05]  /*1f30*/  DADD R10, R10, R4 ;  /* 0x000000000a0a7229 */ /* 0x000fca0000000004 */
[----:B------:R-:W-:Y:S01]  /*1f40*/  DFMA R14, R12, -UR10, R6 ;  /* 0x8000000a0c0e7c2b */ /* 0x000fe20008000006 */
        /* <DEDUP_REMOVED lines=36> */
[----:B------:R-:W-:Y:S06]  /*2190*/  @!P0 BRA `(.L_x_18) ;  /* 0x0000000000308947 */ /* 0x000fec0003800000 */
[----:B------:R-:W-:Y:S01]  /*21a0*/  FSETP.GEU.AND P1, PT, |R7|, 4.2275390625, PT ;  /* 0x408748000700780b */ /* 0x000fe20003f2e200 */
[C---:B------:R-:W-:Y:S02]  /*21b0*/  DADD R4, R6.reuse, +INF ;  /* 0x7ff0000006047429 */ /* 0x040fe40000000000 */
[----:B------:R-:W-:-:S08]  /*21c0*/  DSETP.GEU.AND P0, PT, R6, RZ, PT ;  /* 0x000000ff0600722a */ /* 0x000fd00003f0e000 */
[----:B------:R-:W-:Y:S02]  /*21d0*/  FSEL R4, R4, RZ, P0 ;  /* 0x000000ff04047208 */ /* 0x000fe40000000000 */
[----:B------:R-:W-:Y:S02]  /*21e0*/  @!P1 LEA.HI R3, R8, R8, RZ, 0x1 ;  /* 0x0000000808039211 */ /* 0x000fe400078f08ff */
[----:B------:R-:W-:Y:S02]  /*21f0*/  FSEL R5, R5, RZ, P0 ;  /* 0x000000ff05057208 */ /* 0x000fe40000000000 */
[----:B------:R-:W-:-:S05]  /*2200*/  @!P1 SHF.R.S32.HI R3, RZ, 0x1, R3 ;  /* 0x00000001ff039819 */ /* 0x000fca0000011403 */
[----:B------:R-:W-:Y:S02]  /*2210*/  @!P1 IMAD.IADD R6, R8, 0x1, -R3 ;  /* 0x0000000108069824 */ /* 0x000fe400078e0a03 */
[----:B------:R-:W-:-:S03]  /*2220*/  @!P1 IMAD R13, R3, 0x100000, R13 ;  /* 0x00100000030d9824 */ /* 0x000fc600078e020d */
[----:B------:R-:W-:Y:S01]  /*2230*/  @!P1 LEA R7, R6, 0x3ff00000, 0x14 ;  /* 0x3ff0000006079811 */ /* 0x000fe200078ea0ff */
[----:B------:R-:W-:-:S06]  /*2240*/  @!P1 IMAD.MOV.U32 R6, RZ, RZ, RZ ;  /* 0x000000ffff069224 */ /* 0x000fcc00078e00ff */
[----:B------:R-:W-:-:S11]  /*2250*/  @!P1 DMUL R4, R12, R6 ;  /* 0x000000060c049228 */ /* 0x000fd60000000000 */
.L_x_18:
[----:B------:R-:W-:Y:S01]  /*2260*/  DFMA R10, R10, R4, R4 ;  /* 0x000000040a0a722b */ /* 0x000fe20000000004 */
[----:B------:R-:W-:Y:S01]  /*2270*/  IMAD.MOV.U32 R6, RZ, RZ, R0 ;  /* 0x000000ffff067224 */ /* 0x000fe200078e0000 */
[----:B------:R-:W-:Y:S01]  /*2280*/  DSETP.NEU.AND P0, PT, |R4|, +INF , PT ;  /* 0x7ff000000400742a */ /* 0x000fe20003f0d200 */
[----:B------:R-:W-:-:S07]  /*2290*/  IMAD.MOV.U32 R7, RZ, RZ, 0x0 ;  /* 0x00000000ff077424 */ /* 0x000fce00078e00ff */
[----:B------:R-:W-:Y:S02]  /*22a0*/  FSEL R4, R4, R10, !P0 ;  /* 0x0000000a04047208 */ /* 0x000fe40004000000 */
[----:B------:R-:W-:Y:S01]  /*22b0*/  FSEL R5, R5, R11, !P0 ;  /* 0x0000000b05057208 */ /* 0x000fe20004000000 */
[----:B------:R-:W-:Y:S06]  /*22c0*/  RET.REL.NODEC R6 `(_Z15spongeKernel_3DPfiiii) ;  /* 0xffffffdc064c7950 */ /* 0x000fec0003c3ffff */
.L_x_19:
[----:B------:R-:W-:-:S00]  /*22d0*/  BRA `(.L_x_19) ;  /* 0xfffffffc00fc7947 */ /* 0x000fc0000383ffff */
[----:B------:R-:W-:-:S00]  /*22e0*/  NOP ;  /* 0x0000000000007918 */ /* 0x000fc00000000000 */
        /* <DEDUP_REMOVED lines=9> */
.L_x_234:


//--------------------- .text._Z15spongeKernel_2DPfiii --------------------------
	.section	.text._Z15spongeKernel_2DPfiii,"ax",@progbits
	.align	128
        .global         _Z15spongeKernel_2DPfiii
        .type           _Z15spongeKernel_2DPfiii,@function
        .size           _Z15spongeKernel_2DPfiii,(.L_x_236 - _Z15spongeKernel_2DPfiii)
        .other          _Z15spongeKernel_2DPfiii,@"STO_CUDA_ENTRY STV_DEFAULT"
_Z15spongeKernel_2DPfiii:
.text._Z15spongeKernel_2DPfiii:
[----:B------:R-:W-:Y:S01]  /*0000*/  LDC R1, c[0x0][0x37c] ;  /* 0x0000df00ff017b82 */ /* 0x000fe20000000800 */
[----:B------:R-:W0:Y:S07]  /*0010*/  S2R R3, SR_TID.Y ;  /* 0x0000000000037919 */ /* 0x000e2e0000002200 */
[----:B------:R-:W1:Y:S01]  /*0020*/  LDC R5, c[0x0][0x360] ;  /* 0x0000d800ff057b82 */ /* 0x000e620000000800 */
[----:B------:R-:W2:Y:S01]  /*0030*/  LDCU.64 UR4, c[0x0][0x388] ;  /* 0x00007100ff0477ac */ /* 0x000ea20008000a00 */
[----:B------:R-:W1:Y:S06]  /*0040*/  S2R R0, SR_TID.X ;  /* 0x0000000000007919 */ /* 0x000e6c0000002100 */
[----:B------:R-:W0:Y:S08]  /*0050*/  S2UR UR7, SR_CTAID.Y ;  /* 0x00000000000779c3 */ /* 0x000e300000002600 */
[----:B------:R-:W0:Y:S08]  /*0060*/  LDC R2, c[0x0][0x364] ;  /* 0x0000d900ff027b82 */ /* 0x000e300000000800 */
[----:B------:R-:W1:Y:S01]  /*0070*/  S2UR UR6, SR_CTAID.X ;  /* 0x00000000000679c3 */ /* 0x000e620000002500 */
[----:B0-----:R-:W-:-:S05]  /*0080*/  IMAD R3, R2, UR7, R3 ;  /* 0x0000000702037c24 */ /* 0x001fca000f8e0203 */
[----:B--2---:R-:W-:Y:S01]  /*0090*/  ISETP.GE.AND P0, PT, R3, UR5, PT ;  /* 0x0000000503007c0c */ /* 0x004fe2000bf06270 */
[----:B-1----:R-:W-:-:S05]  /*00a0*/  IMAD R0, R5, UR6, R0 ;  /* 0x0000000605007c24 */ /* 0x002fca000f8e0200 */
[----:B------:R-:W-:-:S13]  /*00b0*/  ISETP.GE.OR P0, PT, R0, UR4, P0 ;  /* 0x0000000400007c0c */ /* 0x000fda0008706670 */
[----:B------:R-:W-:Y:S05]  /*00c0*/  @P0 EXIT ;  /* 0x000000000000094d */ /* 0x000fea0003800000 */
[----:B------:R-:W0:Y:S01]  /*00d0*/  LDC R7, c[0x0][0x390] ;  /* 0x0000e400ff077b82 */ /* 0x000e220000000800 */
[----:B------:R-:W-:Y:S01]  /*00e0*/  VIMNMX R2, PT, PT, R0, R3, PT ;  /* 0x0000000300027248 */ /* 0x000fe20003fe0100 */
[----:B------:R-:W1:Y:S03]  /*00f0*/  LDCU.64 UR6, c[0x0][0x358] ;  /* 0x00006b00ff0677ac */ /* 0x000e660008000a00 */
[----:B0-----:R-:W-:Y:S01]  /*0100*/  ISETP.GE.AND P0, PT, R2, R7, PT ;  /* 0x000000070200720c */ /* 0x001fe20003f06270 */
[----:B------:R-:W-:-:S12]  /*0110*/  IMAD R2, R3, UR4, R0 ;  /* 0x0000000403027c24 */ /* 0x000fd8000f8e0200 */
[----:B-1----:R-:W-:Y:S05]  /*0120*/  @P0 BRA `(.L_x_20) ;  /* 0x0000000800000947 */ /* 0x002fea0003800000 */
[C---:B------:R-:W-:Y:S01]  /*0130*/  ISETP.GE.AND P0, PT, R0.reuse, R7, PT ;  /* 0x000000070000720c */ /* 0x040fe20003f06270 */
[----:B------:R-:W-:Y:S03]  /*0140*/  BSSY.RECONVERGENT B0, `(.L_x_21) ;  /* 0x0000009000007945 */ /* 0x000fe60003800200 */
[----:B------:R-:W-:-:S05]  /*0150*/  SEL R0, R0, R3, !P0 ;  /* 0x0000000300007207 */ /* 0x000fca0004000000 */
[----:B------:R-:W-:Y:S01]  /*0160*/  IMAD.IADD R4, R7, 0x1, -R0 ;  /* 0x0000000107047824 */ /* 0x000fe200078e0a00 */
[----:B------:R-:W-:-:S03]  /*0170*/  MOV R0, 0x1d0 ;  /* 0x000001d000007802 */ /* 0x000fc60000000f00 */
[----:B------:R-:W0:Y:S02]  /*0180*/  I2F.F64 R26, R4 ;  /* 0x00000004001a7312 */ /* 0x000e240000201c00 */
[----:B0-----:R-:W-:-:S08]  /*0190*/  DADD R26, R26, -1 ;  /* 0xbff000001a1a7429 */ /* 0x001fd00000000000 */
[----:B------:R-:W-:-:S10]  /*01a0*/  DADD R6, -RZ, |R26| ;  /* 0x00000000ff067229 */ /* 0x000fd4000000051a */
[----:B------:R-:W-:-:S07]  /*01b0*/  IMAD.MOV.U32 R3, RZ, RZ, R7 ;  /* 0x000000ffff037224 */ /* 0x000fce00078e0007 */
[----:B------:R-:W-:Y:S05]  /*01c0*/  CALL.REL.NOINC `($_Z15spongeKernel_2DPfiii$__internal_accurate_pow) ;  /* 0x0000001400687944 */ /* 0x000fea0003c00000 */
[----:B------:R-:W-:Y:S05]  /*01d0*/  BSYNC.RECONVERGENT B0 ;  /* 0x0000000000007941 */ /* 0x000fea0003800200 */
.L_x_21:
[C---:B------:R-:W-:Y:S01]  /*01e0*/  DADD R6, R26.reuse, 2 ;  /* 0x400000001a067429 */ /* 0x040fe20000000000 */
[----:B------:R-:W0:Y:S01]  /*01f0*/  LDCU UR8, c[0x0][0x390] ;  /* 0x00007200ff0877ac */ /* 0x000e220008000800 */
[----:B------:R-:W-:Y:S01]  /*0200*/  DSETP.NEU.AND P1, PT, R26, RZ, PT ;  /* 0x000000ff1a00722a */ /* 0x000fe20003f2d000 */
[----:B------:R-:W-:Y:S01]  /*0210*/  BSSY.RECONVERGENT B0, `(.L_x_22) ;  /* 0x0000012000007945 */ /* 0x000fe20003800200 */
[----:B------:R-:W-:Y:S01]  /*0220*/  MOV R0, 0x330 ;  /* 0x0000033000007802 */ /* 0x000fe20000000f00 */
[----:B------:R-:W-:-:S05]  /*0230*/  UMOV UR9, 0x3fbaf8e8 ;  /* 0x3fbaf8e800097882 */ /* 0x000fca0000000000 */
[----:B------:R-:W-:-:S04]  /*0240*/  LOP3.LUT R6, R7, 0x7ff00000, RZ, 0xc0, !PT ;  /* 0x7ff0000007067812 */ /* 0x000fc800078ec0ff */
[----:B------:R-:W-:Y:S02]  /*0250*/  ISETP.NE.AND P0, PT, R6, 0x7ff00000, PT ;  /* 0x7ff000000600780c */ /* 0x000fe40003f05270 */
[----:B------:R-:W-:Y:S01]  /*0260*/  @!P1 CS2R R4, SRZ ;  /* 0x0000000000049805 */ /* 0x000fe2000001ff00 */
[----:B0-----:R-:W0:Y:S01]  /*0270*/  I2F.F64 R6, UR8 ;  /* 0x0000000800067d12 */ /* 0x001e220008201c00 */
[----:B------:R-:W-:-:S09]  /*0280*/  UMOV UR8, 0xa0000000 ;  /* 0xa000000000087882 */ /* 0x000fd20000000000 */
[----:B------:R-:W-:Y:S02]  /*0290*/  DSETP.NEU.OR P0, PT, |R26|, +INF , P0 ;  /* 0x7ff000001a00742a */ /* 0x000fe4000070d600 */
        /* <DEDUP_REMOVED lines=8> */
[----:B------:R-:W-:Y:S05]  /*0320*/  CALL.REL.NOINC `($_Z15spongeKernel_2DPfiii$__internal_accurate_pow) ;  /* 0x0000001400107944 */ /* 0x000fea0003c00000 */
[----:B------:R-:W-:Y:S05]  /*0330*/  BSYNC.RECONVERGENT B0 ;  /* 0x0000000000007941 */ /* 0x000fea0003800200 */
.L_x_22:
        /* <DEDUP_REMOVED lines=22> */
[----:B------:R-:W-:Y:S05]  /*04a0*/  CALL.REL.NOINC `($__internal_1_$__cuda_sm20_div_rn_f64_full) ;  /* 0x0000000c00387944 */ /* 0x000fea0003c00000 */
[----:B------:R-:W-:Y:S02]  /*04b0*/  IMAD.MOV.U32 R4, RZ, RZ, R12 ;  /* 0x000000ffff047224 */ /* 0x000fe400078e000c */
[----:B------:R-:W-:-:S07]  /*04c0*/  IMAD.MOV.U32 R5, RZ, RZ, R13 ;  /* 0x000000ffff057224 */ /* 0x000fce00078e000d */
.L_x_24:
[----:B------:R-:W-:Y:S05]  /*04d0*/  BSYNC.RECONVERGENT B0 ;  /* 0x0000000000007941 */ /* 0x000fea0003800200 */
.L_x_23:
        /* <DEDUP_REMOVED lines=64> */
.L_x_26:
[----:B------:R-:W-:Y:S05]  /*08e0*/  BSYNC.RECONVERGENT B0 ;  /* 0x0000000000007941 */ /* 0x000fea0003800200 */
.L_x_25:
[----:B-1----:R-:W-:-:S10]  /*08f0*/  DMUL R10, R10, R8 ;  /* 0x000000080a0a7228 */ /* 0x002fd40000000000 */
[----:B------:R-:W1:Y:S02]  /*0900*/  F2F.F32.F64 R11, R10 ;  /* 0x0000000a000b7310 */ /* 0x000e640000301000 */
[----:B-1----:R-:W-:Y:S01]  /*0910*/  STG.E desc[UR6][R2.64], R11 ;  /* 0x0000000b02007986 */ /* 0x002fe2000c101906 */
[----:B------:R-:W-:Y:S05]  /*0920*/  EXIT ;  /* 0x000000000000794d */ /* 0x000fea0003800000 */
.L_x_20:
[C---:B------:R-:W-:Y:S02]  /*0930*/  IADD3 R4, PT, PT, -R7.reuse, UR5, RZ ;  /* 0x0000000507047c10 */ /* 0x040fe4000fffe1ff */
[----:B------:R-:W-:Y:S02]  /*0940*/  IADD3 R5, PT, PT, -R7, UR4, RZ ;  /* 0x0000000407057c10 */ /* 0x000fe4000fffe1ff */
[----:B------:R-:W-:Y:S02]  /*0950*/  ISETP.GT.AND P0, PT, R3, R4, PT ;  /* 0x000000040300720c */ /* 0x000fe40003f04270 */
[----:B------:R-:W-:-:S13]  /*0960*/  ISETP.LE.AND P1, PT, R0, R5, PT ;  /* 0x000000050000720c */ /* 0x000fda0003f23270 */
[----:B------:R-:W-:Y:S05]  /*0970*/  @!P0 EXIT P1 ;  /* 0x000000000000894d */ /* 0x000fea0000800000 */
[C---:B------:R-:W-:Y:S01]  /*0980*/  ISETP.GT.AND P0, PT, R0.reuse, R5, PT ;  /* 0x000000050000720c */ /* 0x040fe20003f04270 */
[----:B------:R-:W-:Y:S01]  /*0990*/  VIADD R0, R0, -UR4 ;  /* 0x8000000400007c36 */ /* 0x000fe20008000000 */
[----:B------:R-:W-:Y:S11]  /*09a0*/  BSSY.RECONVERGENT B0, `(.L_x_27) ;  /* 0x0000009000007945 */ /* 0x000ff60003800200 */
[----:B------:R-:W-:-:S04]  /*09b0*/  @!P0 VIADD R0, R3, -UR5 ;  /* 0x8000000503008c36 */ /* 0x000fc80008000000 */
[----:B------:R-:W-:Y:S01]  /*09c0*/  IMAD.IADD R4, R0, 0x1, R7 ;  /* 0x0000000100047824 */ /* 0x000fe200078e0207 */
[----:B------:R-:W-:-:S03]  /*09d0*/  MOV R0, 0xa30 ;  /* 0x00000a3000007802 */ /* 0x000fc60000000f00 */
[----:B------:R-:W0:Y:S02]  /*09e0*/  I2F.F64 R26, R4 ;  /* 0x00000004001a7312 */ /* 0x000e240000201c00 */
[----:B0-----:R-:W-:-:S08]  /*09f0*/  DADD R26, R26, -1 ;  /* 0xbff000001a1a7429 */ /* 0x001fd00000000000 */
[----:B------:R-:W-:-:S10]  /*0a00*/  DADD R6, -RZ, |R26| ;  /* 0x00000000ff067229 */ /* 0x000fd4000000051a */
[----:B------:R-:W-:-:S07]  /*0a10*/  IMAD.MOV.U32 R3, RZ, RZ, R7 ;  /* 0x000000ffff037224 */ /* 0x000fce00078e0007 */
[----:B------:R-:W-:Y:S05]  /*0a20*/  CALL.REL.NOINC `($_Z15spongeKernel_2DPfiii$__internal_accurate_pow) ;  /* 0x0000000c00507944 */ /* 0x000fea0003c00000 */
[----:B------:R-:W-:Y:S05]  /*0a30*/  BSYNC.RECONVERGENT B0 ;  /* 0x0000000000007941 */ /* 0x000fea0003800200 */
.L_x_27:
        /* <DEDUP_REMOVED lines=22> */
.L_x_28:
        /* <DEDUP_REMOVED lines=25> */
.L_x_30:
[----:B------:R-:W-:Y:S05]  /*0d30*/  BSYNC.RECONVERGENT B0 ;  /* 0x0000000000007941 */ /* 0x000fea0003800200 */
.L_x_29:
        /* <DEDUP_REMOVED lines=64> */
.L_x_32:
[----:B------:R-:W-:Y:S05]  /*1140*/  BSYNC.RECONVERGENT B0 ;  /* 0x0000000000007941 */ /* 0x000fea0003800200 */
.L_x_31:
[----:B-1----:R-:W-:-:S10]  /*1150*/  DMUL R10, R10, R8 ;  /* 0x000000080a0a7228 */ /* 0x002fd40000000000 */
[----:B------:R-:W1:Y:S02]  /*1160*/  F2F.F32.F64 R11, R10 ;  /* 0x0000000a000b7310 */ /* 0x000e640000301000 */
[----:B-1----:R-:W-:Y:S01]  /*1170*/  STG.E desc[UR6][R2.64], R11 ;  /* 0x0000000b02007986 */ /* 0x002fe2000c101906 */
[----:B------:R-:W-:Y:S05]  /*1180*/  EXIT ;  /* 0x000000000000794d */ /* 0x000fea0003800000 */
        .weak           $__internal_1_$__cuda_sm20_div_rn_f64_full
        .type           $__internal_1_$__cuda_sm20_div_rn_f64_full,@function
        .size           $__internal_1_$__cuda_sm20_div_rn_f64_full,($_Z15spongeKernel_2DPfiii$__internal_accurate_pow - $__internal_1_$__cuda_sm20_div_rn_f64_full)
$__internal_1_$__cuda_sm20_div_rn_f64_full:
        /* <DEDUP_REMOVED lines=69> */
.L_x_34:
        /* <DEDUP_REMOVED lines=16> */
.L_x_37:
[----:B------:R-:W-:Y:S01]  /*16e0*/  LOP3.LUT R13, R7, 0x80000, RZ, 0xfc, !PT ;  /* 0x00080000070d7812 */ /* 0x000fe200078efcff */
[----:B------:R-:W-:Y:S01]  /*16f0*/  IMAD.MOV.U32 R12, RZ, RZ, R6 ;  /* 0x000000ffff0c7224 */ /* 0x000fe200078e0006 */
[----:B------:R-:W-:Y:S06]  /*1700*/  BRA `(.L_x_35) ;  /* 0x0000000000087947 */ /* 0x000fec0003800000 */
.L_x_36:
[----:B------:R-:W-:Y:S01]  /*1710*/  LOP3.LUT R13, R9, 0x80000, RZ, 0xfc, !PT ;  /* 0x00080000090d7812 */ /* 0x000fe200078efcff */
[----:B------:R-:W-:-:S07]  /*1720*/  IMAD.MOV.U32 R12, RZ, RZ, R8 ;  /* 0x000000ffff0c7224 */ /* 0x000fce00078e0008 */
.L_x_35:
[----:B------:R-:W-:Y:S05]  /*1730*/  BSYNC.RECONVERGENT B1 ;  /* 0x0000000000017941 */ /* 0x000fea0003800200 */
.L_x_33:
[----:B------:R-:W-:Y:S02]  /*1740*/  IMAD.MOV.U32 R4, RZ, RZ, R0 ;  /* 0x000000ffff047224 */ /* 0x000fe400078e0000 */
[----:B------:R-:W-:-:S04]  /*1750*/  IMAD.MOV.U32 R5, RZ, RZ, 0x0 ;  /* 0x00000000ff057424 */ /* 0x000fc800078e00ff */
[----:B------:R-:W-:Y:S05]  /*1760*/  RET.REL.NODEC R4 `(_Z15spongeKernel_2DPfiii) ;  /* 0xffffffe804247950 */ /* 0x000fea0003c3ffff */
        .type           $_Z15spongeKernel_2DPfiii$__internal_accurate_pow,@function
        .size           $_Z15spongeKernel_2DPfiii$__internal_accurate_pow,(.L_x_236 - $_Z15spongeKernel_2DPfiii$__internal_accurate_pow)
$_Z15spongeKernel_2DPfiii$__internal_accurate_pow:
        /* <DEDUP_REMOVED lines=162> */
.L_x_38:
[----:B------:R-:W-:Y:S01]  /*2190*/  DFMA R10, R10, R4, R4 ;  /* 0x000000040a0a722b */ /* 0x000fe20000000004 */
[----:B------:R-:W-:Y:S01]  /*21a0*/  IMAD.MOV.U32 R6, RZ, RZ, R0 ;  /* 0x000000ffff067224 */ /* 0x000fe200078e0000 */
[----:B------:R-:W-:Y:S01]  /*21b0*/  DSETP.NEU.AND P0, PT, |R4|, +INF , PT ;  /* 0x7ff000000400742a */ /* 0x000fe20003f0d200 */
[----:B------:R-:W-:-:S07]  /*21c0*/  IMAD.MOV.U32 R7, RZ, RZ, 0x0 ;  /* 0x00000000ff077424 */ /* 0x000fce00078e00ff */
[----:B------:R-:W-:Y:S02]  /*21d0*/  FSEL R4, R4, R10, !P0 ;  /* 0x0000000a04047208 */ /* 0x000fe40004000000 */
[----:B------:R-:W-:Y:S01]  /*21e0*/  FSEL R5, R5, R11, !P0 ;  /* 0x0000000b05057208 */ /* 0x000fe20004000000 */
[----:B------:R-:W-:Y:S06]  /*21f0*/  RET.REL.NODEC R6 `(_Z15spongeKernel_2DPfiii) ;  /* 0xffffffdc06807950 */ /* 0x000fec0003c3ffff */
.L_x_39:
        /* <DEDUP_REMOVED lines=16> */
.L_x_236:


//--------------------- .text._Z11onewayBC_3DPfS_S_S_S_S_S_S_iii --------------------------
	.section	.text._Z11onewayBC_3DPfS_S_S_S_S_S_S_iii,"ax",@progbits
	.align	128
        .global         _Z11onewayBC_3DPfS_S_S_S_S_S_S_iii
        .type           _Z11onewayBC_3DPfS_S_S_S_S_S_S_iii,@function
        .size           _Z11onewayBC_3DPfS_S_S_S_S_S_S_iii,(.L_x_243 - _Z11onewayBC_3DPfS_S_S_S_S_S_S_iii)
        .other          _Z11onewayBC_3DPfS_S_S_S_S_S_S_iii,@"STO_CUDA_ENTRY STV_DEFAULT"
_Z11onewayBC_3DPfS_S_S_S_S_S_S_iii:
.text._Z11onewayBC_3DPfS_S_S_S_S_S_S_iii:
[----:B------:R-:W-:Y:S01]  /*0000*/  LDC R1, c[0x0][0x37c] ;  /* 0x0000df00ff017b82 */ /* 0x000fe20000000800 */
[----:B------:R-:W0:Y:S07]  /*0010*/  S2R R10, SR_TID.Y ;  /* 0x00000000000a7919 */ /* 0x000e2e0000002200 */
[----:B------:R-:W1:Y:S01]  /*0020*/  LDC R3, c[0x0][0x360] ;  /* 0x0000d800ff037b82 */ /* 0x000e620000000800 */
[----:B------:R-:W2:Y:S01]  /*0030*/  LDCU UR8, c[0x0][0x3c8] ;  /* 0x00007900ff0877ac */ /* 0x000ea20008000800 */
[----:B------:R-:W1:Y:S01]  /*0040*/  S2R R12, SR_TID.X ;  /* 0x00000000000c7919 */ /* 0x000e620000002100 */
[----:B------:R-:W3:Y:S05]  /*0050*/  S2R R13, SR_TID.Z ;  /* 0x00000000000d7919 */ /* 0x000eea0000002300 */
[----:B------:R-:W0:Y:S08]  /*0060*/  S2UR UR5, SR_CTAID.Y ;  /* 0x00000000000579c3 */ /* 0x000e300000002600 */
[----:B------:R-:W0:Y:S08]  /*0070*/  LDC R5, c[0x0][0x364] ;  /* 0x0000d900ff057b82 */ /* 0x000e300000000800 */
[----:B------:R-:W1:Y:S08]  /*0080*/  S2UR UR4, SR_CTAID.X ;  /* 0x00000000000479c3 */ /* 0x000e700000002500 */
[----:B------:R-:W4:Y:S08]  /*0090*/  LDC.64 R8, c[0x0][0x3c0] ;  /* 0x0000f000ff087b82 */ /* 0x000f300000000a00 */
[----:B------:R-:W3:Y:S01]  /*00a0*/  S2UR UR6, SR_CTAID.Z ;  /* 0x00000000000679c3 */ /* 0x000ee20000002700 */
[----:B0-----:R-:W-:-:S07]  /*00b0*/  IMAD R10, R5, UR5, R10 ;  /* 0x00000005050a7c24 */ /* 0x001fce000f8e020a */
[----:B------:R-:W3:Y:S01]  /*00c0*/  LDC R0, c[0x0][0x368] ;  /* 0x0000da00ff007b82 */ /* 0x000ee20000000800 */
[----:B-1----:R-:W-:Y:S01]  /*00d0*/  IMAD R12, R3, UR4, R12 ;  /* 0x00000004030c7c24 */ /* 0x002fe2000f8e020c */
[----:B----4-:R-:W-:-:S04]  /*00e0*/  ISETP.GE.AND P0, PT, R10, R9, PT ;  /* 0x000000090a00720c */ /* 0x010fc80003f06270 */
[----:B------:R-:W-:Y:S01]  /*00f0*/  ISETP.GE.OR P0, PT, R12, R8, P0 ;  /* 0x000000080c00720c */ /* 0x000fe20000706670 */
[----:B---3--:R-:W-:-:S05]  /*0100*/  IMAD R13, R0, UR6, R13 ;  /* 0x00000006000d7c24 */ /* 0x008fca000f8e020d */
[----:B--2---:R-:W-:-:S13]  /*0110*/  ISETP.GE.OR P0, PT, R13, UR8, P0 ;  /* 0x000000080d007c0c */ /* 0x004fda0008706670 */
[----:B------:R-:W-:Y:S05]  /*0120*/  @P0 EXIT ;  /* 0x000000000000094d */ /* 0x000fea0003800000 */
[C---:B------:R-:W-:Y:S01]  /*0130*/  ISETP.GT.U32.AND P0, PT, R13.reuse, 0x4, PT ;  /* 0x000000040d00780c */ /* 0x040fe20003f04070 */
[----:B------:R-:W0:Y:S01]  /*0140*/  LDC.64 R2, c[0x0][0x380] ;  /* 0x0000e000ff027b82 */ /* 0x000e220000000a00 */
[-C--:B------:R-:W-:Y:S01]  /*0150*/  IMAD R11, R10, R8.reuse, RZ ;  /* 0x000000080a0b7224 */ /* 0x080fe200078e02ff */
[----:B------:R-:W1:Y:S01]  /*0160*/  LDCU.64 UR6, c[0x0][0x358] ;  /* 0x00006b00ff0677ac */ /* 0x000e620008000a00 */
[----:B------:R-:W-:-:S04]  /*0170*/  IMAD R0, R13, R8, R12 ;  /* 0x000000080d007224 */ /* 0x000fc800078e020c */
[----:B------:R-:W-:Y:S01]  /*0180*/  IMAD R19, R11, UR8, R0 ;  /* 0x000000080b137c24 */ /* 0x000fe2000f8e0200 */
[----:B------:R-:W2:Y:S04]  /*0190*/  LDC.64 R4, c[0x0][0x388] ;  /* 0x0000e200ff047b82 */ /* 0x000ea80000000a00 */
[----:B------:R-:W-:Y:S02]  /*01a0*/  @!P0 IADD3 R23, PT, PT, R19, R8, RZ ;  /* 0x0000000813178210 */ /* 0x000fe40007ffe0ff */
[----:B------:R-:W-:Y:S02]  /*01b0*/  @!P0 IADD3 R17, PT, PT, R12, R11, RZ ;  /* 0x0000000b0c118210 */ /* 0x000fe40007ffe0ff */
[----:B------:R-:W3:Y:S01]  /*01c0*/  @!P0 LDC.64 R14, c[0x0][0x390] ;  /* 0x0000e400ff0e8b82 */ /* 0x000ee20000000a00 */
[----:B0-----:R-:W-:-:S06]  /*01d0*/  @!P0 IMAD.WIDE R20, R23, 0x4, R2 ;  /* 0x0000000417148825 */ /* 0x001fcc00078e0202 */
[----:B-1----:R-:W4:Y:S01]  /*01e0*/  @!P0 LDG.E R21, desc[UR6][R20.64] ;  /* 0x0000000614158981 */ /* 0x002f22000c1e1900 */
[----:B--2---:R-:W-:-:S04]  /*01f0*/  IMAD.WIDE R6, R19, 0x4, R4 ;  /* 0x0000000413067825 */ /* 0x004fc800078e0204 */
[----:B------:R-:W-:Y:S01]  /*0200*/  @!P0 IMAD.WIDE R22, R23, 0x4, R4 ;  /* 0x0000000417168825 */ /* 0x000fe200078e0204 */
[----:B------:R-:W4:Y:S03]  /*0210*/  @!P0 LDG.E R18, desc[UR6][R6.64] ;  /* 0x0000000606128981 */ /* 0x000f26000c1e1900 */
[----:B---3--:R-:W-:Y:S02]  /*0220*/  @!P0 IMAD.WIDE R14, R17, 0x4, R14 ;  /* 0x00000004110e8825 */ /* 0x008fe400078e020e */
[----:B------:R-:W2:Y:S04]  /*0230*/  @!P0 LDG.E R22, desc[UR6][R22.64] ;  /* 0x0000000616168981 */ /* 0x000ea8000c1e1900 */
[----:B------:R-:W2:Y:S01]  /*0240*/  @!P0 LDG.E R14, desc[UR6][R14.64] ;  /* 0x000000060e0e8981 */ /* 0x000ea2000c1e1900 */
[----:B------:R-:W-:-:S06]  /*0250*/  UIADD3 UR4, UPT, UPT, UR8, -0x5, URZ ;  /* 0xfffffffb08047890 */ /* 0x000fcc000fffe0ff */
[----:B------:R-:W-:-:S13]  /*0260*/  ISETP.GE.AND P1, PT, R13, UR4, PT ;  /* 0x000000040d007c0c */ /* 0x000fda000bf26270 */
[----:B------:R-:W0:Y:S01]  /*0270*/  @P1 LDC.64 R16, c[0x0][0x398] ;  /* 0x0000e600ff101b82 */ /* 0x000e220000000a00 */
[----:B------:R-:W-:-:S05]  /*0280*/  @P1 IMAD R25, R13, R8, -R8 ;  /* 0x000000080d191224 */ /* 0x000fca00078e0a08 */
[C---:B------:R-:W-:Y:S02]  /*0290*/  @P1 IADD3 R24, PT, PT, R12.reuse, R25, RZ ;  /* 0x000000190c181210 */ /* 0x040fe40007ffe0ff */
[----:B------:R-:W-:-:S05]  /*02a0*/  @P1 IADD3 R27, PT, PT, R12, R11, RZ ;  /* 0x0000000b0c1b1210 */ /* 0x000fca0007ffe0ff */
[----:B0-----:R-:W-:-:S04]  /*02b0*/  @P1 IMAD.WIDE R16, R27, 0x4, R16 ;  /* 0x000000041b101825 */ /* 0x001fc800078e0210 */
[----:B----4-:R-:W-:Y:S01]  /*02c0*/  @!P0 FADD R25, R18, -R21 ;  /* 0x8000001512198221 */ /* 0x010fe20000000000 */
[----:B------:R-:W-:-:S03]  /*02d0*/  @P1 IMAD R21, R11, UR8, R24 ;  /* 0x000000080b151c24 */ /* 0x000fc6000f8e0218 */
[----:B--2---:R-:W-:Y:S01]  /*02e0*/  @!P0 FFMA R25, R25, R14, R22 ;  /* 0x0000000e19198223 */ /* 0x004fe20000000016 */
[----:B------:R-:W-:-:S04]  /*02f0*/  IMAD.WIDE R14, R19, 0x4, R2 ;  /* 0x00000004130e7825 */ /* 0x000fc800078e0202 */
[C---:B------:R-:W-:Y:S01]  /*0300*/  @P1 IMAD.WIDE R18, R21.reuse, 0x4, R2 ;  /* 0x0000000415121825 */ /* 0x040fe200078e0202 */
[----:B------:R0:W-:Y:S03]  /*0310*/  @!P0 STG.E desc[UR6][R14.64], R25 ;  /* 0x000000190e008986 */ /* 0x0001e6000c101906 */
[----:B------:R-:W-:Y:S01]  /*0320*/  @P1 IMAD.WIDE R20, R21, 0x4, R4 ;  /* 0x0000000415141825 */ /* 0x000fe200078e0204 */
[----:B------:R-:W2:Y:S04]  /*0330*/  @P1 LDG.E R24, desc[UR6][R6.64] ;  /* 0x0000000606181981 */ /* 0x000ea8000c1e1900 */
[----:B------:R-:W2:Y:S04]  /*0340*/  @P1 LDG.E R19, desc[UR6][R18.64] ;  /* 0x0000000612131981 */ /* 0x000ea8000c1e1900 */
[----:B------:R-:W3:Y:S04]  /*0350*/  @P1 LDG.E R20, desc[UR6][R20.64] ;  /* 0x0000000614141981 */ /* 0x000ee8000c1e1900 */
[----:B------:R-:W3:Y:S01]  /*0360*/  @P1 LDG.E R16, desc[UR6][R16.64] ;  /* 0x0000000610101981 */ /* 0x000ee2000c1e1900 */
[----:B------:R-:W-:-:S13]  /*0370*/  ISETP.GT.AND P0, PT, R12, 0x4, PT ;  /* 0x000000040c00780c */ /* 0x000fda0003f04270 */
[----:B------:R-:W1:Y:S01]  /*0380*/  @!P0 LDC.64 R22, c[0x0][0x3a0] ;  /* 0x0000e800ff168b82 */ /* 0x000e620000000a00 */
[----:B------:R-:W-:-:S04]  /*0390*/  @!P0 IMAD R29, R10, UR8, R13 ;  /* 0x000000080a1d8c24 */ /* 0x000fc8000f8e020d */
[----:B-1----:R-:W-:-:S04]  /*03a0*/  @!P0 IMAD.WIDE.U32 R22, R29, 0x4, R22 ;  /* 0x000000041d168825 */ /* 0x002fc800078e0016 */
[----:B--2---:R-:W-:Y:S02]  /*03b0*/  @P1 FADD R27, R24, -R19 ;  /* 0x80000013181b1221 */ /* 0x004fe40000000000 */
[----:B------:R-:W2:Y:S02]  /*03c0*/  @!P0 LDG.E R24, desc[UR6][R14.64+0x4] ;  /* 0x000004060e188981 */ /* 0x000ea4000c1e1900 */
[----:B---3--:R-:W-:-:S05]  /*03d0*/  @P1 FFMA R27, R27, R16, R20 ;  /* 0x000000101b1b1223 */ /* 0x008fca0000000014 */
[----:B------:R-:W-:Y:S04]  /*03e0*/  @P1 STG.E desc[UR6][R14.64], R27 ;  /* 0x0000001b0e001986 */ /* 0x000fe8000c101906 */
[----:B------:R-:W2:Y:S04]  /*03f0*/  @!P0 LDG.E R19, desc[UR6][R6.64] ;  /* 0x0000000606138981 */ /* 0x000ea8000c1e1900 */
[----:B------:R-:W3:Y:S04]  /*0400*/  @!P0 LDG.E R22, desc[UR6][R22.64] ;  /* 0x0000000616168981 */ /* 0x000ee8000c1e1900 */
[----:B------:R-:W3:Y:S01]  /*0410*/  @!P0 LDG.E R18, desc[UR6][R6.64+0x4] ;  /* 0x0000040606128981 */ /* 0x000ee2000c1e1900 */
[----:B------:R-:W-:-:S04]  /*0420*/  IADD3 R17, PT, PT, R8, -0x5, RZ ;  /* 0xfffffffb08117810 */ /* 0x000fc80007ffe0ff */
[----:B------:R-:W-:-:S13]  /*0430*/  ISETP.GE.AND P1, PT, R12, R17, PT ;  /* 0x000000110c00720c */ /* 0x000fda0003f26270 */
[----:B------:R-:W1:Y:S01]  /*0440*/  @P1 LDC.64 R16, c[0x0][0x398] ;  /* 0x0000e600ff101b82 */ /* 0x000e620000000a00 */
[----:B------:R-:W-:Y:S01]  /*0450*/  @P1 IMAD R13, R10, UR8, R13 ;  /* 0x000000080a0d1c24 */ /* 0x000fe2000f8e020d */
[----:B------:R-:W4:Y:S03]  /*0460*/  @P1 LDG.E R20, desc[UR6][R14.64+-0x4] ;  /* 0xfffffc060e141981 */ /* 0x000f26000c1e1900 */
[----:B-1----:R-:W-:-:S04]  /*0470*/  @P1 IMAD.WIDE.U32 R16, R13, 0x4, R16 ;  /* 0x000000040d101825 */ /* 0x002fc800078e0010 */
[----:B--2---:R-:W-:-:S04]  /*0480*/  @!P0 FADD R19, R19, -R24 ;  /* 0x8000001813138221 */ /* 0x004fc80000000000 */
[----:B---3--:R-:W-:-:S05]  /*0490*/  @!P0 FFMA R21, R19, R22, R18 ;  /* 0x0000001613158223 */ /* 0x008fca0000000012 */
[----:B------:R1:W-:Y:S04]  /*04a0*/  @!P0 STG.E desc[UR6][R14.64], R21 ;  /* 0x000000150e008986 */ /* 0x0003e8000c101906 */
[----:B------:R-:W4:Y:S04]  /*04b0*/  @P1 LDG.E R19, desc[UR6][R6.64] ;  /* 0x0000000606131981 */ /* 0x000f28000c1e1900 */
[----:B------:R-:W2:Y:S04]  /*04c0*/  @P1 LDG.E R16, desc[UR6][R16.64] ;  /* 0x0000000610101981 */ /* 0x000ea8000c1e1900 */
[----:B------:R-:W2:Y:S01]  /*04d0*/  @P1 LDG.E R18, desc[UR6][R6.64+-0x4] ;  /* 0xfffffc0606121981 */ /* 0x000ea2000c1e1900 */
[----:B------:R-:W-:-:S13]  /*04e0*/  ISETP.GT.U32.AND P0, PT, R10, 0x4, PT ;  /* 0x000000040a00780c */ /* 0x000fda0003f04070 */
[----:B------:R-:W3:Y:S01]  /*04f0*/  @!P0 LDC.64 R12, c[0x0][0x3b0] ;  /* 0x0000ec00ff0c8b82 */ /* 0x000ee20000000a00 */
[----:B------:R-:W-:-:S05]  /*0500*/  @!P0 IADD3 R23, PT, PT, R11, R8, RZ ;  /* 0x000000080b178210 */ /* 0x000fca0007ffe0ff */
[----:B0-----:R-:W-:Y:S02]  /*0510*/  @!P0 IMAD R25, R23, UR8, R0 ;  /* 0x0000000817198c24 */ /* 0x001fe4000f8e0200 */
[----:B---3--:R-:W-:-:S04]  /*0520*/  @!P0 IMAD.WIDE R12, R0, 0x4, R12 ;  /* 0x00000004000c8825 */ /* 0x008fc800078e020c */
[----:B----4-:R-:W-:-:S04]  /*0530*/  @P1 FADD R19, R19, -R20 ;  /* 0x8000001413131221 */ /* 0x010fc80000000000 */
[----:B--2---:R-:W-:Y:S01]  /*0540*/  @P1 FFMA R23, R19, R16, R18 ;  /* 0x0000001013171223 */ /* 0x004fe20000000012 */
[----:B------:R-:W-:-:S04]  /*0550*/  @!P0 IMAD.WIDE R18, R25, 0x4, R2 ;  /* 0x0000000419128825 */ /* 0x000fc800078e0202 */
[----:B------:R-:W-:Y:S01]  /*0560*/  @!P0 IMAD.WIDE R16, R25, 0x4, R4 ;  /* 0x0000000419108825 */ /* 0x000fe200078e0204 */
[----:B------:R0:W-:Y:S04]  /*0570*/  @P1 STG.E desc[UR6][R14.64], R23 ;  /* 0x000000170e001986 */ /* 0x0001e8000c101906 */
[----:B------:R-:W2:Y:S04]  /*0580*/  @!P0 LDG.E R19, desc[UR6][R18.64] ;  /* 0x0000000612138981 */ /* 0x000ea8000c1e1900 */
[----:B------:R-:W2:Y:S04]  /*0590*/  @!P0 LDG.E R20, desc[UR6][R6.64] ;  /* 0x0000000606148981 */ /* 0x000ea8000c1e1900 */
[----:B------:R-:W3:Y:S04]  /*05a0*/  @!P0 LDG.E R16, desc[UR6][R16.64] ;  /* 0x0000000610108981 */ /* 0x000ee8000c1e1900 */
[----:B------:R-:W3:Y:S01]  /*05b0*/  @!P0 LDG.E R12, desc[UR6][R12.64] ;  /* 0x000000060c0c8981 */ /* 0x000ee2000c1e1900 */
[----:B-1----:R-:W-:-:S04]  /*05c0*/  IADD3 R21, PT, PT, R9, -0x5, RZ ;  /* 0xfffffffb09157810 */ /* 0x002fc80007ffe0ff */
[----:B------:R-:W-:Y:S01]  /*05d0*/  ISETP.GE.AND P1, PT, R10, R21, PT ;  /* 0x000000150a00720c */ /* 0x000fe20003f26270 */
[----:B--2---:R-:W-:-:S04]  /*05e0*/  @!P0 FADD R9, R20, -R19 ;  /* 0x8000001314098221 */ /* 0x004fc80000000000 */
[----:B---3--:R-:W-:-:S05]  /*05f0*/  @!P0 FFMA R9, R9, R12, R16 ;  /* 0x0000000c09098223 */ /* 0x008fca0000000010 */
[----:B------:R0:W-:Y:S03]  /*0600*/  @!P0 STG.E desc[UR6][R14.64], R9 ;  /* 0x000000090e008986 */ /* 0x0001e6000c101906 */
[----:B------:R-:W-:Y:S05]  /*0610*/  @!P1 EXIT ;  /* 0x000000000000994d */ /* 0x000fea0003800000 */
[----:B------:R-:W0:Y:S01]  /*0620*/  LDC.64 R12, c[0x0][0x3b8] ;  /* 0x0000ee00ff0c7b82 */ /* 0x000e220000000a00 */
[----:B------:R-:W-:Y:S01]  /*0630*/  IADD3 R11, PT, PT, R11, -R8, RZ ;  /* 0x800000080b0b7210 */ /* 0x000fe20007ffe0ff */
[----:B------:R-:W2:Y:S04]  /*0640*/  LDG.E R6, desc[UR6][R6.64] ;  /* 0x0000000606067981 */ /* 0x000ea8000c1e1900 */
[----:B------:R-:W-:-:S04]  /*0650*/  IMAD R11, R11, UR8, R0 ;  /* 0x000000080b0b7c24 */ /* 0x000fc8000f8e0200 */
[----:B------:R-:W-:-:S04]  /*0660*/  IMAD.WIDE R2, R11, 0x4, R2 ;  /* 0x000000040b027825 */ /* 0x000fc800078e0202 */
[----:B------:R-:W-:Y:S02]  /*0670*/  IMAD.WIDE R4, R11, 0x4, R4 ;  /* 0x000000040b047825 */ /* 0x000fe400078e0204 */
[----:B------:R-:W2:Y:S04]  /*0680*/  LDG.E R3, desc[UR6][R2.64] ;  /* 0x0000000602037981 */ /* 0x000ea8000c1e1900 */
[----:B------:R-:W3:Y:S01]  /*0690*/  LDG.E R4, desc[UR6][R4.64] ;  /* 0x0000000604047981 */ /* 0x000ee2000c1e1900 */
[----:B0-----:R-:W-:-:S06]  /*06a0*/  IMAD.WIDE R8, R0, 0x4, R12 ;  /* 0x0000000400087825 */ /* 0x001fcc00078e020c */
[----:B------:R-:W3:Y:S01]  /*06b0*/  LDG.E R8, desc[UR6][R8.64] ;  /* 0x0000000608087981 */ /* 0x000ee2000c1e1900 */
[----:B--2---:R-:W-:-:S04]  /*06c0*/  FADD R11, R6, -R3 ;  /* 0x80000003060b7221 */ /* 0x004fc80000000000 */
[----:B---3--:R-:W-:-:S05]  /*06d0*/  FFMA R11, R11, R8, R4 ;  /* 0x000000080b0b7223 */ /* 0x008fca0000000004 */
[----:B------:R-:W-:Y:S01]  /*06e0*/  STG.E desc[UR6][R14.64], R11 ;  /* 0x0000000b0e007986 */ /* 0x000fe2000c101906 */
[----:B------:R-:W-:Y:S05]  /*06f0*/  EXIT ;  /* 0x000000000000794d */ /* 0x000fea0003800000 */
.L_x_40:
        /* <DEDUP_REMOVED lines=16> */
.L_x_243:


//--------------------- .text._Z11onewayBC_2DPfS_S_S_S_S_ii --------------------------
	.section	.text._Z11onewayBC_2DPfS_S_S_S_S_ii,"ax",@progbits
	.align	128
        .global         _Z11onewayBC_2DPfS_S_S_S_S_ii
        .type           _Z11onewayBC_2DPfS_S_S_S_S_ii,@function
        .size           _Z11onewayBC_2DPfS_S_S_S_S_ii,(.L_x_244 - _Z11onewayBC_2DPfS_S_S_S_S_ii)
        .other          _Z11onewayBC_2DPfS_S_S_S_S_ii,@"STO_CUDA_ENTRY STV_DEFAULT"
_Z11onewayBC_2DPfS_S_S_S_S_ii:
.text._Z11onewayBC_2DPfS_S_S_S_S_ii:
[----:B------:R-:W-:Y:S01]  /*0000*/  LDC R1, c[0x0][0x37c] ;  /* 0x0000df00ff017b82 */ /* 0x000fe20000000800 */
[----:B------:R-:W0:Y:S07]  /*0010*/  S2R R11, SR_TID.X ;  /* 0x00000000000b7919 */ /* 0x000e2e0000002100 */
[----:B------:R-:W0:Y:S01]  /*0020*/  LDC R0, c[0x0][0x360] ;  /* 0x0000d800ff007b82 */ /* 0x000e220000000800 */
[----:B------:R-:W1:Y:S07]  /*0030*/  S2R R24, SR_TID.Y ;  /* 0x0000000000187919 */ /* 0x000e6e0000002200 */
[----:B------:R-:W0:Y:S08]  /*0040*/  S2UR UR4, SR_CTAID.X ;  /* 0x00000000000479c3 */ /* 0x000e300000002500 */
[----:B------:R-:W1:Y:S08]  /*0050*/  S2UR UR5, SR_CTAID.Y ;  /* 0x00000000000579c3 */ /* 0x000e700000002600 */
[----:B------:R-:W1:Y:S08]  /*0060*/  LDC R3, c[0x0][0x364] ;  /* 0x0000d900ff037b82 */ /* 0x000e700000000800 */
[----:B------:R-:W2:Y:S01]  /*0070*/  LDC R13, c[0x0][0x3b0] ;  /* 0x0000ec00ff0d7b82 */ /* 0x000ea20000000800 */
[----:B0-----:R-:W-:-:S02]  /*0080*/  IMAD R11, R0, UR4, R11 ;  /* 0x00000004000b7c24 */ /* 0x001fc4000f8e020b */
[----:B-1----:R-:W-:-:S05]  /*0090*/  IMAD R24, R3, UR5, R24 ;  /* 0x0000000503187c24 */ /* 0x002fca000f8e0218 */
[----:B------:R-:W-:-:S04]  /*00a0*/  VIMNMX R0, PT, PT, R11, R24, !PT ;  /* 0x000000180b007248 */ /* 0x000fc80007fe0100 */
[----:B--2---:R-:W-:-:S13]  /*00b0*/  ISETP.GE.AND P0, PT, R0, R13, PT ;  /* 0x0000000d0000720c */ /* 0x004fda0003f06270 */
[----:B------:R-:W-:Y:S05]  /*00c0*/  @P0 EXIT ;  /* 0x000000000000094d */ /* 0x000fea0003800000 */
[----:B------:R-:W0:Y:S01]  /*00d0*/  LDCU UR4, c[0x0][0x3b4] ;  /* 0x00007680ff0477ac */ /* 0x000e220008000800 */
[----:B------:R-:W1:Y:S01]  /*00e0*/  LDC.64 R6, c[0x0][0x388] ;  /* 0x0000e200ff067b82 */ /* 0x000e620000000a00 */
[CC--:B------:R-:W-:Y:S01]  /*00f0*/  IMAD R23, R24.reuse, R13.reuse, R13 ;  /* 0x0000000d18177224 */ /* 0x0c0fe200078e020d */
[----:B------:R-:W-:Y:S01]  /*0100*/  IADD3 R22, PT, PT, -R13, RZ, RZ ;  /* 0x000000ff0d167210 */ /* 0x000fe20007ffe1ff */
[----:B------:R-:W2:Y:S01]  /*0110*/  LDCU UR8, c[0x0][0x390] ;  /* 0x00007200ff0877ac */ /* 0x000ea20008000800 */
[----:B------:R-:W-:Y:S02]  /*0120*/  IMAD R11, R24, R13, R11 ;  /* 0x0000000d180b7224 */ /* 0x000fe400078e020b */
[----:B------:R-:W-:Y:S01]  /*0130*/  LEA R25, R22, R23, 0x1 ;  /* 0x0000001716197211 */ /* 0x000fe200078e08ff */
[----:B------:R-:W3:Y:S01]  /*0140*/  LDCU UR9, c[0x0][0x398] ;  /* 0x00007300ff0977ac */ /* 0x000ee20008000800 */
[----:B------:R-:W4:Y:S01]  /*0150*/  LDC.64 R8, c[0x0][0x380] ;  /* 0x0000e000ff087b82 */ /* 0x000f220000000a00 */
[----:B------:R-:W1:Y:S07]  /*0160*/  LDCU.64 UR6, c[0x0][0x358] ;  /* 0x00006b00ff0677ac */ /* 0x000e6e0008000a00 */
[----:B------:R-:W4:Y:S01]  /*0170*/  LDC R15, c[0x0][0x394] ;  /* 0x0000e500ff0f7b82 */ /* 0x000f220000000800 */
[----:B0-----:R-:W-:-:S02]  /*0180*/  UIADD3 UR5, UPT, UPT, UR4, -0x5, URZ ;  /* 0xfffffffb04057890 */ /* 0x001fc4000fffe0ff */
[----:B------:R-:W-:Y:S01]  /*0190*/  UIADD3 UR4, UPT, UPT, UR4, -0x3, URZ ;  /* 0xfffffffd04047890 */ /* 0x000fe2000fffe0ff */
[----:B--2---:R-:W-:-:S03]  /*01a0*/  MOV R14, UR8 ;  /* 0x00000008000e7c02 */ /* 0x004fc60008000f00 */
[C---:B------:R-:W-:Y:S01]  /*01b0*/  ISETP.NE.AND P1, PT, R24.reuse, UR5, PT ;  /* 0x0000000518007c0c */ /* 0x040fe2000bf25270 */
[----:B------:R-:W0:Y:S01]  /*01c0*/  LDC R21, c[0x0][0x39c] ;  /* 0x0000e700ff157b82 */ /* 0x000e220000000800 */
[----:B------:R-:W-:Y:S01]  /*01d0*/  ISETP.NE.AND P0, PT, R24, UR4, PT ;  /* 0x0000000418007c0c */ /* 0x000fe2000bf05270 */
[----:B-1----:R-:W-:Y:S01]  /*01e0*/  IMAD.WIDE R6, R11, 0x4, R6 ;  /* 0x000000040b067825 */ /* 0x002fe200078e0206 */
[----:B---3--:R-:W-:-:S05]  /*01f0*/  MOV R20, UR9 ;  /* 0x0000000900147c02 */ /* 0x008fca0008000f00 */
[----:B------:R-:W1:Y:S01]  /*0200*/  LDC R0, c[0x0][0x3b4] ;  /* 0x0000ed00ff007b82 */ /* 0x000e620000000800 */
[----:B----4-:R-:W-:-:S07]  /*0210*/  IMAD.WIDE R8, R11, 0x4, R8 ;  /* 0x000000040b087825 */ /* 0x010fce00078e0208 */
[----:B------:R-:W2:Y:S08]  /*0220*/  LDC.64 R2, c[0x0][0x380] ;  /* 0x0000e000ff027b82 */ /* 0x000eb00000000a00 */
[----:B------:R-:W3:Y:S02]  /*0230*/  LDC.64 R4, c[0x0][0x388] ;  /* 0x0000e200ff047b82 */ /* 0x000ee40000000a00 */
.L_x_47:
[----:B------:R-:W-:Y:S01]  /*0240*/  ISETP.NE.AND P2, PT, R24, 0x4, PT ;  /* 0x000000041800780c */ /* 0x000fe20003f45270 */
[----:B--2-4-:R-:W-:-:S04]  /*0250*/  IMAD.WIDE.U32 R10, R23, 0x4, R2 ;  /* 0x00000004170a7825 */ /* 0x014fc800078e0002 */
[----:B---3--:R-:W-:-:S08]  /*0260*/  IMAD.WIDE.U32 R12, R23, 0x4, R4 ;  /* 0x00000004170c7825 */ /* 0x008fd000078e0004 */
[----:B------:R-:W2:Y:S04]  /*0270*/  @!P2 LDG.E R17, desc[UR6][R6.64] ;  /* 0x000000060611a981 */ /* 0x000ea8000c1e1900 */
[----:B------:R-:W2:Y:S04]  /*0280*/  @!P2 LDG.E R18, desc[UR6][R10.64] ;  /* 0x000000060a12a981 */ /* 0x000ea8000c1e1900 */
[----:B------:R-:W3:Y:S04]  /*0290*/  @!P2 LDG.E R19, desc[UR6][R14.64] ;  /* 0x000000060e13a981 */ /* 0x000ee8000c1e1900 */
[----:B------:R-:W3:Y:S01]  /*02a0*/  @!P2 LDG.E R16, desc[UR6][R12.64] ;  /* 0x000000060c10a981 */ /* 0x000ee2000c1e1900 */
[----:B--2---:R-:W-:-:S04]  /*02b0*/  @!P2 FADD R17, R17, -R18 ;  /* 0x800000121111a221 */ /* 0x004fc80000000000 */
[----:B01-3--:R-:W-:Y:S01]  /*02c0*/  @!P2 FFMA R27, R17, R19, R16 ;  /* 0x00000013111ba223 */ /* 0x00bfe20000000010 */
[----:B------:R-:W-:-:S04]  /*02d0*/  IMAD.WIDE R16, R25, 0x4, R2 ;  /* 0x0000000419107825 */ /* 0x000fc800078e0202 */
[----:B------:R2:W-:Y:S04]  /*02e0*/  @!P2 STG.E desc[UR6][R8.64], R27 ;  /* 0x0000001b0800a986 */ /* 0x0005e8000c101906 */
[----:B------:R-:W3:Y:S04]  /*02f0*/  @!P1 LDG.E R26, desc[UR6][R6.64] ;  /* 0x00000006061a9981 */ /* 0x000ee8000c1e1900 */
[----:B------:R-:W3:Y:S04]  /*0300*/  @!P1 LDG.E R19, desc[UR6][R16.64] ;  /* 0x0000000610139981 */ /* 0x000ee8000c1e1900 */
[----:B0-----:R-:W4:Y:S01]  /*0310*/  @!P1 LDG.E R28, desc[UR6][R20.64] ;  /* 0x00000006141c9981 */ /* 0x001f22000c1e1900 */
[----:B---3--:R-:W-:Y:S01]  /*0320*/  @!P1 FADD R26, R26, -R19 ;  /* 0x800000131a1a9221 */ /* 0x008fe20000000000 */
[----:B------:R-:W-:-:S05]  /*0330*/  IMAD.WIDE R18, R25, 0x4, R4 ;  /* 0x0000000419127825 */ /* 0x000fca00078e0204 */
[----:B------:R-:W4:Y:S01]  /*0340*/  @!P1 LDG.E R29, desc[UR6][R18.64] ;  /* 0x00000006121d9981 */ /* 0x000f22000c1e1900 */
[----:B------:R-:W-:Y:S01]  /*0350*/  ISETP.NE.AND P2, PT, R24, 0x3, PT ;  /* 0x000000031800780c */ /* 0x000fe20003f45270 */
[----:B----4-:R-:W-:-:S05]  /*0360*/  @!P1 FFMA R29, R26, R28, R29 ;  /* 0x0000001c1a1d9223 */ /* 0x010fca000000001d */
[----:B------:R0:W-:Y:S07]  /*0370*/  @!P1 STG.E desc[UR6][R8.64], R29 ;  /* 0x0000001d08009986 */ /* 0x0001ee000c101906 */
[----:B------:R-:W3:Y:S04]  /*0380*/  @!P2 LDG.E R26, desc[UR6][R6.64] ;  /* 0x00000006061aa981 */ /* 0x000ee8000c1e1900 */
[----:B--2---:R-:W3:Y:S04]  /*0390*/  @!P2 LDG.E R27, desc[UR6][R10.64] ;  /* 0x000000060a1ba981 */ /* 0x004ee8000c1e1900 */
[----:B------:R-:W2:Y:S01]  /*03a0*/  @!P2 LDG.E R28, desc[UR6][R14.64] ;  /* 0x000000060e1ca981 */ /* 0x000ea2000c1e1900 */
[----:B---3--:R-:W-:-:S03]  /*03b0*/  @!P2 FADD R27, R26, -R27 ;  /* 0x8000001b1a1ba221 */ /* 0x008fc60000000000 */
[----:B------:R-:W2:Y:S02]  /*03c0*/  @!P2 LDG.E R26, desc[UR6][R12.64] ;  /* 0x000000060c1aa981 */ /* 0x000ea4000c1e1900 */
[----:B--2---:R-:W-:Y:S01]  /*03d0*/  @!P2 FFMA R27, R27, R28, R26 ;  /* 0x0000001c1b1ba223 */ /* 0x004fe2000000001a */
[----:B-1----:R-:W-:-:S04]  /*03e0*/  IADD3 R26, PT, PT, R0, -0x4, RZ ;  /* 0xfffffffc001a7810 */ /* 0x002fc80007ffe0ff */
[----:B------:R-:W-:Y:S01]  /*03f0*/  ISETP.NE.AND P3, PT, R24, R26, PT ;  /* 0x0000001a1800720c */ /* 0x000fe20003f65270 */
[----:B------:R1:W-:-:S12]  /*0400*/  @!P2 STG.E desc[UR6][R8.64], R27 ;  /* 0x0000001b0800a986 */ /* 0x0003d8000c101906 */
[----:B------:R-:W2:Y:S04]  /*0410*/  @!P3 LDG.E R26, desc[UR6][R6.64] ;  /* 0x00000006061ab981 */ /* 0x000ea8000c1e1900 */
[----:B0-----:R-:W2:Y:S04]  /*0420*/  @!P3 LDG.E R29, desc[UR6][R16.64] ;  /* 0x00000006101db981 */ /* 0x001ea8000c1e1900 */
[----:B------:R-:W3:Y:S01]  /*0430*/  @!P3 LDG.E R28, desc[UR6][R20.64] ;  /* 0x00000006141cb981 */ /* 0x000ee2000c1e1900 */
[----:B--2---:R-:W-:-:S03]  /*0440*/  @!P3 FADD R29, R26, -R29 ;  /* 0x8000001d1a1db221 */ /* 0x004fc60000000000 */
[----:B------:R-:W3:Y:S01]  /*0450*/  @!P3 LDG.E R26, desc[UR6][R18.64] ;  /* 0x00000006121ab981 */ /* 0x000ee2000c1e1900 */
[----:B------:R-:W-:Y:S01]  /*0460*/  ISETP.NE.AND P4, PT, R24, 0x2, PT ;  /* 0x000000021800780c */ /* 0x000fe20003f85270 */
[----:B------:R-:W-:Y:S01]  /*0470*/  BSSY.RECONVERGENT B0, `(.L_x_41) ;  /* 0x000000e000007945 */ /* 0x000fe20003800200 */
[----:B------:R-:W-:Y:S02]  /*0480*/  IADD3 R22, PT, PT, R22, 0x1, RZ ;  /* 0x0000000116167810 */ /* 0x000fe40007ffe0ff */
[----:B------:R-:W-:Y:S02]  /*0490*/  ISETP.NE.AND P5, PT, R24, 0x1, PT ;  /* 0x000000011800780c */ /* 0x000fe40003fa5270 */
[----:B------:R-:W-:Y:S01]  /*04a0*/  ISETP.NE.AND P2, PT, R22, RZ, PT ;  /* 0x000000ff1600720c */ /* 0x000fe20003f45270 */
[----:B---3--:R-:W-:-:S05]  /*04b0*/  @!P3 FFMA R29, R29, R28, R26 ;  /* 0x0000001c1d1db223 */ /* 0x008fca000000001a */
[----:B------:R1:W-:Y:S01]  /*04c0*/  @!P3 STG.E desc[UR6][R8.64], R29 ;  /* 0x0000001d0800b986 */ /* 0x0003e2000c101906 */
[----:B------:R-:W-:Y:S06]  /*04d0*/  @P4 BRA `(.L_x_42) ;  /* 0x00000000001c4947 */ /* 0x000fec0003800000 */
[----:B------:R-:W2:Y:S04]  /*04e0*/  LDG.E R26, desc[UR6][R6.64] ;  /* 0x00000006061a7981 */ /* 0x000ea8000c1e1900 */
[----:B-1----:R-:W2:Y:S04]  /*04f0*/  LDG.E R27, desc[UR6][R10.64] ;  /* 0x000000060a1b7981 */ /* 0x002ea8000c1e1900 */
[----:B------:R-:W3:Y:S01]  /*0500*/  LDG.E R28, desc[UR6][R14.64] ;  /* 0x000000060e1c7981 */ /* 0x000ee2000c1e1900 */
[----:B--2---:R-:W-:-:S03]  /*0510*/  FADD R27, R26, -R27 ;  /* 0x8000001b1a1b7221 */ /* 0x004fc60000000000 */
[----:B------:R-:W3:Y:S02]  /*0520*/  LDG.E R26, desc[UR6][R12.64] ;  /* 0x000000060c1a7981 */ /* 0x000ee4000c1e1900 */
[----:B---3--:R-:W-:-:S05]  /*0530*/  FFMA R27, R27, R28, R26 ;  /* 0x0000001c1b1b7223 */ /* 0x008fca000000001a */
[----:B------:R0:W-:Y:S02]  /*0540*/  STG.E desc[UR6][R8.64], R27 ;  /* 0x0000001b08007986 */ /* 0x0001e4000c101906 */
.L_x_42:
[----:B------:R-:W-:Y:S05]  /*0550*/  BSYNC.RECONVERGENT B0 ;  /* 0x0000000000007941 */ /* 0x000fea0003800200 */
.L_x_41:
[----:B------:R-:W-:Y:S04]  /*0560*/  BSSY.RECONVERGENT B0, `(.L_x_43) ;  /* 0x0000009000007945 */ /* 0x000fe80003800200 */
[----:B------:R-:W-:Y:S05]  /*0570*/  @P0 BRA `(.L_x_44) ;  /* 0x00000000001c0947 */ /* 0x000fea0003800000 */
[----:B------:R-:W2:Y:S04]  /*0580*/  LDG.E R26, desc[UR6][R6.64] ;  /* 0x00000006061a7981 */ /* 0x000ea8000c1e1900 */
[----:B01----:R-:W2:Y:S04]  /*0590*/  LDG.E R27, desc[UR6][R16.64] ;  /* 0x00000006101b7981 */ /* 0x003ea8000c1e1900 */
[----:B------:R-:W3:Y:S01]  /*05a0*/  LDG.E R28, desc[UR6][R20.64] ;  /* 0x00000006141c7981 */ /* 0x000ee2000c1e1900 */
[----:B--2---:R-:W-:-:S03]  /*05b0*/  FADD R27, R26, -R27 ;  /* 0x8000001b1a1b7221 */ /* 0x004fc60000000000 */
[----:B------:R-:W3:Y:S02]  /*05c0*/  LDG.E R26, desc[UR6][R18.64] ;  /* 0x00000006121a7981 */ /* 0x000ee4000c1e1900 */
[----:B---3--:R-:W-:-:S05]  /*05d0*/  FFMA R27, R27, R28, R26 ;  /* 0x0000001c1b1b7223 */ /* 0x008fca000000001a */
[----:B------:R2:W-:Y:S02]  /*05e0*/  STG.E desc[UR6][R8.64], R27 ;  /* 0x0000001b08007986 */ /* 0x0005e4000c101906 */
.L_x_44:
[----:B------:R-:W-:Y:S05]  /*05f0*/  BSYNC.RECONVERGENT B0 ;  /* 0x0000000000007941 */ /* 0x000fea0003800200 */
.L_x_43:
[----:B------:R-:W-:Y:S04]  /*0600*/  BSSY.RECONVERGENT B0, `(.L_x_45) ;  /* 0x0000009000007945 */ /* 0x000fe80003800200 */
[----:B------:R-:W-:Y:S05]  /*0610*/  @P5 BRA `(.L_x_46) ;  /* 0x00000000001c5947 */ /* 0x000fea0003800000 */
[----:B------:R-:W0:Y:S04]  /*0620*/  LDG.E R11, desc[UR6][R10.64] ;  /* 0x000000060a0b7981 */ /* 0x000e28000c1e1900 */
[----:B------:R-:W0:Y:S04]  /*0630*/  LDG.E R26, desc[UR6][R6.64] ;  /* 0x00000006061a7981 */ /* 0x000e28000c1e1900 */
[----:B------:R-:W3:Y:S04]  /*0640*/  LDG.E R12, desc[UR6][R12.64] ;  /* 0x000000060c0c7981 */ /* 0x000ee8000c1e1900 */
[----:B------:R-:W3:Y:S01]  /*0650*/  LDG.E R28, desc[UR6][R14.64] ;  /* 0x000000060e1c7981 */ /* 0x000ee2000c1e1900 */
[----:B012---:R-:W-:-:S04]  /*0660*/  FADD R27, R26, -R11 ;  /* 0x8000000b1a1b7221 */ /* 0x007fc80000000000 */
[----:B---3--:R-:W-:-:S05]  /*0670*/  FFMA R27, R27, R28, R12 ;  /* 0x0000001c1b1b7223 */ /* 0x008fca000000000c */
[----:B------:R3:W-:Y:S02]  /*0680*/  STG.E desc[UR6][R8.64], R27 ;  /* 0x0000001b08007986 */ /* 0x0007e4000c101906 */
.L_x_46:
[----:B------:R-:W-:Y:S05]  /*0690*/  BSYNC.RECONVERGENT B0 ;  /* 0x0000000000007941 */ /* 0x000fea0003800200 */
.L_x_45:
[----:B------:R-:W-:-:S04]  /*06a0*/  IADD3 R11, PT, PT, R0, -0x2, RZ ;  /* 0xfffffffe000b7810 */ /* 0x000fc80007ffe0ff */
[----:B------:R-:W-:-:S13]  /*06b0*/  ISETP.NE.AND P3, PT, R24, R11, PT ;  /* 0x0000000b1800720c */ /* 0x000fda0003f65270 */
[----:B------:R-:W4:Y:S04]  /*06c0*/  @!P3 LDG.E R17, desc[UR6][R16.64] ;  /* 0x000000061011b981 */ /* 0x000f28000c1e1900 */
[----:B------:R-:W4:Y:S04]  /*06d0*/  @!P3 LDG.E R10, desc[UR6][R6.64] ;  /* 0x00000006060ab981 */ /* 0x000f28000c1e1900 */
[----:B------:R-:W5:Y:S04]  /*06e0*/  @!P3 LDG.E R18, desc[UR6][R18.64] ;  /* 0x000000061212b981 */ /* 0x000f68000c1e1900 */
[----:B------:R-:W5:Y:S01]  /*06f0*/  @!P3 LDG.E R12, desc[UR6][R20.64] ;  /* 0x00000006140cb981 */ /* 0x000f62000c1e1900 */
[----:B------:R-:W-:Y:S01]  /*0700*/  IADD3 R14, P4, PT, R14, 0x4, RZ ;  /* 0x000000040e0e7810 */ /* 0x000fe20007f9e0ff */
[----:B------:R-:W-:Y:S01]  /*0710*/  VIADD R23, R23, 0x1 ;  /* 0x0000000117177836 */ /* 0x000fe20000000000 */
[----:B------:R-:W-:-:S02]  /*0720*/  IADD3 R25, PT, PT, R25, 0x1, RZ ;  /* 0x0000000119197810 */ /* 0x000fc40007ffe0ff */
[----:B------:R-:W-:Y:S01]  /*0730*/  IADD3.X R15, PT, PT, RZ, R15, RZ, P4, !PT ;  /* 0x0000000fff0f7210 */ /* 0x000fe200027fe4ff */
[----:B----4-:R-:W-:-:S04]  /*0740*/  @!P3 FADD R11, R10, -R17 ;  /* 0x800000110a0bb221 */ /* 0x010fc80000000000 */
[----:B-----5:R-:W-:-:S05]  /*0750*/  @!P3 FFMA R11, R11, R12, R18 ;  /* 0x0000000c0b0bb223 */ /* 0x020fca0000000012 */
[----:B------:R4:W-:Y:S01]  /*0760*/  @!P3 STG.E desc[UR6][R8.64], R11 ;  /* 0x0000000b0800b986 */ /* 0x0009e2000c101906 */
[----:B------:R-:W-:-:S04]  /*0770*/  IADD3 R20, P3, PT, R20, 0x4, RZ ;  /* 0x0000000414147810 */ /* 0x000fc80007f7e0ff */
[----:B------:R-:W-:Y:S01]  /*0780*/  IADD3.X R21, PT, PT, RZ, R21, RZ, P3, !PT ;  /* 0x00000015ff157210 */ /* 0x000fe20001ffe4ff */
[----:B------:R-:W-:Y:S08]  /*0790*/  @P2 BRA `(.L_x_47) ;  /* 0xfffffff800a82947 */ /* 0x000ff0000383ffff */
[----:B------:R-:W-:-:S13]  /*07a0*/  ISETP.GE.AND P0, PT, R0, 0x1, PT ;  /* 0x000000010000780c */ /* 0x000fda0003f06270 */
[----:B------:R-:W-:Y:S05]  /*07b0*/  @!P0 EXIT ;  /* 0x000000000000894d */ /* 0x000fea0003800000 */
[----:B----4-:R-:W4:Y:S01]  /*07c0*/  LDC R11, c[0x0][0x3a4] ;  /* 0x0000e900ff0b7b82 */ /* 0x010f220000000800 */
[----:B------:R-:W5:Y:S01]  /*07d0*/  LDCU UR4, c[0x0][0x3a0] ;  /* 0x00007400ff0477ac */ /* 0x000f620008000800 */
[----:B------:R-:W-:Y:S01]  /*07e0*/  IADD3 R0, PT, PT, -R0, RZ, RZ ;  /* 0x000000ff00007210 */ /* 0x000fe20007ffe1ff */
[----:B------:R-:W0:Y:S05]  /*07f0*/  LDCU UR5, c[0x0][0x3b0] ;  /* 0x00007600ff0577ac */ /* 0x000e2a0008000800 */
[----:B------:R-:W1:Y:S01]  /*0800*/  LDC R14, c[0x0][0x3b0] ;  /* 0x0000ec00ff0e7b82 */ /* 0x000e620000000800 */
[----:B------:R-:W2:Y:S07]  /*0810*/  LDCU UR8, c[0x0][0x3b0] ;  /* 0x00007600ff0877ac */ /* 0x000eae0008000800 */
[----:B------:R-:W1:Y:S01]  /*0820*/  LDC.64 R2, c[0x0][0x380] ;  /* 0x0000e000ff027b82 */ /* 0x000e620000000a00 */
[----:B-----5:R-:W-:-:S02]  /*0830*/  MOV R10, UR4 ;  /* 0x00000004000a7c02 */ /* 0x020fc40008000f00 */
[----:B0-----:R-:W-:-:S05]  /*0840*/  MOV R15, UR5 ;  /* 0x00000005000f7c02 */ /* 0x001fca0008000f00 */
[----:B------:R-:W0:Y:S01]  /*0850*/  LDC.64 R4, c[0x0][0x388] ;  /* 0x0000e200ff047b82 */ /* 0x000e220000000a00 */
[----:B--2---:R-:W-:-:S11]  /*0860*/  UISETP.GT.AND UP0, UPT, UR8, 0x2, UPT ;  /* 0x000000020800788c */ /* 0x004fd6000bf04270 */
.L_x_51:
[----:B------:R-:W-:Y:S01]  /*0870*/  IADD3 R17, PT, PT, R15, 0x1, RZ ;  /* 0x000000010f117810 */ /* 0x000fe20007ffe0ff */
[----:B------:R-:W-:-:S04]  /*0880*/  VIADD R0, R0, 0x1 ;  /* 0x0000000100007836 */ /* 0x000fc80000000000 */
[----:B0-----:R-:W-:Y:S01]  /*0890*/  IMAD.WIDE R12, R17, 0x4, R4 ;  /* 0x00000004110c7825 */ /* 0x001fe200078e0204 */
[----:B------:R-:W-:-:S03]  /*08a0*/  ISETP.NE.AND P1, PT, R0, RZ, PT ;  /* 0x000000ff0000720c */ /* 0x000fc60003f25270 */
[----:B-1----:R-:W-:Y:S01]  /*08b0*/  IMAD.WIDE R16, R17, 0x4, R2 ;  /* 0x0000000411107825 */ /* 0x002fe200078e0202 */
[----:B--2---:R-:W-:Y:S09]  /*08c0*/  BRA.U UP0, `(.L_x_48) ;  /* 0x0000000100587547 */ /* 0x004ff2000b800000 */
[----:B------:R-:W-:-:S04]  /*08d0*/  MOV R19, 0xffffffff ;  /* 0xffffffff00137802 */ /* 0x000fc80000000f00 */
[----:B------:R-:W-:-:S04]  /*08e0*/  VIADDMNMX.U32 R18, R14, R19, 0x2, PT ;  /* 0x000000020e127446 */ /* 0x000fc80003800013 */
[----:B------:R-:W-:-:S04]  /*08f0*/  SHF.L.U32 R20, R18, 0x2, RZ ;  /* 0x0000000212147819 */ /* 0x000fc800000006ff */
[----:B------:R-:W0:Y:S02]  /*0900*/  LDC R18, c[0x2][R20] ;  /* 0x0080000014127b82 */ /* 0x000e240000000800 */
[----:B0-----:R-:W-:-:S04]  /*0910*/  SHF.R.S32.HI R19, RZ, 0x1f, R18 ;  /* 0x0000001fff137819 */ /* 0x001fc80000011412 */
.L_x_229:
[----:B------:R-:W-:Y:S05]  /*0920*/  BRX R18 -0x930                                                                (*"BRANCH_TARGETS .L_x_230,.L_x_231,.L_x_49"*) ;  /* 0xfffffff412b47949 */ /* 0x000fea000383ffff */
.L_x_231:
[----:B------:R-:W2:Y:S04]  /*0930*/  LDG.E R17, desc[UR6][R16.64] ;  /* 0x0000000610117981 */ /* 0x000ea8000c1e1900 */
[----:B------:R-:W2:Y:S04]  /*0940*/  LDG.E R18, desc[UR6][R6.64] ;  /* 0x0000000606127981 */ /* 0x000ea8000c1e1900 */
[----:B------:R-:W5:Y:S04]  /*0950*/  LDG.E R12, desc[UR6][R12.64] ;  /* 0x000000060c0c7981 */ /* 0x000f68000c1e1900 */
[----:B----4-:R-:W5:Y:S01]  /*0960*/  LDG.E R20, desc[UR6][R10.64] ;  /* 0x000000060a147981 */ /* 0x010f62000c1e1900 */
[----:B--2---:R-:W-:-:S04]  /*0970*/  FADD R19, R18, -R17 ;  /* 0x8000001112137221 */ /* 0x004fc80000000000 */
[----:B-----5:R-:W-:-:S05]  /*0980*/  FFMA R19, R19, R20, R12 ;  /* 0x0000001413137223 */ /* 0x020fca000000000c */
[----:B------:R2:W-:Y:S01]  /*0990*/  STG.E desc[UR6][R8.64], R19 ;  /* 0x0000001308007986 */ /* 0x0005e2000c101906 */
[----:B------:R-:W-:Y:S05]  /*09a0*/  BRA `(.L_x_49) ;  /* 0x00000000006c7947 */ /* 0x000fea0003800000 */
.L_x_230:
        /* <DEDUP_REMOVED lines=8> */
.L_x_48:
[----:B------:R-:W-:-:S13]  /*0a30*/  ISETP.NE.AND P0, PT, R14, 0x3, PT ;  /* 0x000000030e00780c */ /* 0x000fda0003f05270 */
[----:B------:R-:W-:Y:S05]  /*0a40*/  @!P0 BRA `(.L_x_50) ;  /* 0x0000000000288947 */ /* 0x000fea0003800000 */
[----:B------:R-:W-:-:S13]  /*0a50*/  ISETP.NE.AND P0, PT, R14, 0x4, PT ;  /* 0x000000040e00780c */ /* 0x000fda0003f05270 */
[----:B------:R-:W-:Y:S05]  /*0a60*/  @P0 BRA `(.L_x_49) ;  /* 0x00000000003c0947 */ /* 0x000fea0003800000 */
        /* <DEDUP_REMOVED lines=8> */
.L_x_50:
[----:B------:R-:W2:Y:S04]  /*0af0*/  LDG.E R17, desc[UR6][R16.64] ;  /* 0x0000000610117981 */ /* 0x000ea8000c1e1900 */
[----:B------:R-:W2:Y:S04]  /*0b00*/  LDG.E R18, desc[UR6][R6.64] ;  /* 0x0000000606127981 */ /* 0x000ea8000c1e1900 */
[----:B------:R-:W5:Y:S04]  /*0b10*/  LDG.E R12, desc[UR6][R12.64] ;  /* 0x000000060c0c7981 */ /* 0x000f68000c1e1900 */
[----:B----4-:R-:W5:Y:S01]  /*0b20*/  LDG.E R20, desc[UR6][R10.64] ;  /* 0x000000060a147981 */ /* 0x010f62000c1e1900 */
[----:B--2---:R-:W-:-:S04]  /*0b30*/  FADD R19, R18, -R17 ;  /* 0x8000001112137221 */ /* 0x004fc80000000000 */
[----:B-----5:R-:W-:-:S05]  /*0b40*/  FFMA R19, R19, R20, R12 ;  /* 0x0000001413137223 */ /* 0x020fca000000000c */
[----:B------:R1:W-:Y:S02]  /*0b50*/  STG.E desc[UR6][R8.64], R19 ;  /* 0x0000001308007986 */ /* 0x0003e4000c101906 */
.L_x_49:
[----:B------:R-:W-:Y:S02]  /*0b60*/  IADD3 R10, P0, PT, R10, 0x4, RZ ;  /* 0x000000040a0a7810 */ /* 0x000fe40007f1e0ff */
[----:B------:R-:W-:Y:S02]  /*0b70*/  IADD3 R15, PT, PT, R15, R14, RZ ;  /* 0x0000000e0f0f7210 */ /* 0x000fe40007ffe0ff */
[----:B----4-:R-:W-:Y:S01]  /*0b80*/  IADD3.X R11, PT, PT, RZ, R11, RZ, P0, !PT ;  /* 0x0000000bff0b7210 */ /* 0x010fe200007fe4ff */
[----:B------:R-:W-:Y:S08]  /*0b90*/  @P1 BRA `(.L_x_51) ;  /* 0xfffffffc00341947 */ /* 0x000ff0000383ffff */
[----:B------:R-:W-:Y:S05]  /*0ba0*/  EXIT ;  /* 0x000000000000794d */ /* 0x000fea0003800000 */
.L_x_52:
        /* <DEDUP_REMOVED lines=13> */
.L_x_244:


//--------------------- .text._Z11freeSurf_3DPfiiii --------------------------
	.section	.text._Z11freeSurf_3DPfiiii,"ax",@progbits
	.align	128
        .global         _Z11freeSurf_3DPfiiii
        .type           _Z11freeSurf_3DPfiiii,@function
        .size           _Z11freeSurf_3DPfiiii,(.L_x_245 - _Z11freeSurf_3DPfiiii)
        .other          _Z11freeSurf_3DPfiiii,@"STO_CUDA_ENTRY STV_DEFAULT"
_Z11freeSurf_3DPfiiii:
.text._Z11freeSurf_3DPfiiii:
        /* <DEDUP_REMOVED lines=19> */
[----:B------:R-:W0:Y:S01]  /*0130*/  LDCU UR6, c[0x0][0x390] ;  /* 0x00007200ff0677ac */ /* 0x000e220008000800 */
[----:B------:R-:W1:Y:S01]  /*0140*/  LDC.64 R2, c[0x0][0x380] ;  /* 0x0000e000ff027b82 */ /* 0x000e620000000a00 */
[----:B------:R-:W2:Y:S01]  /*0150*/  LDCU.64 UR4, c[0x0][0x358] ;  /* 0x00006b00ff0477ac */ /* 0x000ea20008000a00 */
[----:B0-----:R-:W-:-:S04]  /*0160*/  IMAD R5, R4, UR6, R5 ;  /* 0x0000000604057c24 */ /* 0x001fc8000f8e0205 */
[----:B------:R-:W-:-:S04]  /*0170*/  IMAD R5, R5, UR8, R0 ;  /* 0x0000000805057c24 */ /* 0x000fc8000f8e0200 */
[----:B-1----:R-:W-:-:S05]  /*0180*/  IMAD.WIDE R2, R5, 0x4, R2 ;  /* 0x0000000405027825 */ /* 0x002fca00078e0202 */
[----:B--2---:R-:W-:Y:S01]  /*0190*/  STG.E desc[UR4][R2.64], RZ ;  /* 0x000000ff02007986 */ /* 0x004fe2000c101904 */
[----:B------:R-:W-:Y:S05]  /*01a0*/  EXIT ;  /* 0x000000000000794d */ /* 0x000fea0003800000 */
.L_x_53:
        /* <DEDUP_REMOVED lines=13> */
.L_x_245:


//--------------------- .text._Z11freeSurf_2DPfiii --------------------------
	.section	.text._Z11freeSurf_2DPfiii,"ax",@progbits
	.align	128
        .global         _Z11freeSurf_2DPfiii
        .type           _Z11freeSurf_2DPfiii,@function
        .size           _Z11freeSurf_2DPfiii,(.L_x_246 - _Z11freeSurf_2DPfiii)
        .other          _Z11freeSurf_2DPfiii,@"STO_CUDA_ENTRY STV_DEFAULT"
_Z11freeSurf_2DPfiii:
.text._Z11freeSurf_2DPfiii:
[----:B------:R-:W-:Y:S01]  /*0000*/  LDC R1, c[0x0][0x37c] ;  /* 0x0000df00ff017b82 */ /* 0x000fe20000000800 */
[----:B------:R-:W0:Y:S07]  /*0010*/  S2R R0, SR_TID.X ;  /* 0x0000000000007919 */ /* 0x000e2e0000002100 */
[----:B------:R-:W0:Y:S01]  /*0020*/  S2UR UR5, SR_CTAID.X ;  /* 0x00000000000579c3 */ /* 0x000e220000002500 */
[----:B------:R-:W1:Y:S01]  /*0030*/  LDCU UR4, c[0x0][0x390] ;  /* 0x00007200ff0477ac */ /* 0x000e620008000800 */
[----:B------:R-:W2:Y:S01]  /*0040*/  S2R R5, SR_TID.Y ;  /* 0x0000000000057919 */ /* 0x000ea20000002200 */
[----:B------:R-:W1:Y:S05]  /*0050*/  LDCU.64 UR8, c[0x0][0x388] ;  /* 0x00007100ff0877ac */ /* 0x000e6a0008000a00 */
[----:B------:R-:W0:Y:S08]  /*0060*/  LDC R3, c[0x0][0x360] ;  /* 0x0000d800ff037b82 */ /* 0x000e300000000800 */
[----:B------:R-:W2:Y:S01]  /*0070*/  S2UR UR6, SR_CTAID.Y ;  /* 0x00000000000679c3 */ /* 0x000ea20000002600 */
[----:B-1----:R-:W-:-:S07]  /*0080*/  UIADD3 UR4, UPT, UPT, UR8, -UR4, URZ ;  /* 0x8000000408047290 */ /* 0x002fce000fffe0ff */
[----:B------:R-:W2:Y:S01]  /*0090*/  LDC R2, c[0x0][0x364] ;  /* 0x0000d900ff027b82 */ /* 0x000ea20000000800 */
[----:B0-----:R-:W-:-:S05]  /*00a0*/  IMAD R0, R3, UR5, R0 ;  /* 0x0000000503007c24 */ /* 0x001fca000f8e0200 */
[----:B------:R-:W-:Y:S01]  /*00b0*/  ISETP.GT.AND P0, PT, R0, UR4, PT ;  /* 0x0000000400007c0c */ /* 0x000fe2000bf04270 */
[----:B--2---:R-:W-:-:S05]  /*00c0*/  IMAD R5, R2, UR6, R5 ;  /* 0x0000000602057c24 */ /* 0x004fca000f8e0205 */
[----:B------:R-:W-:-:S13]  /*00d0*/  ISETP.GE.OR P0, PT, R5, UR9, !P0 ;  /* 0x0000000905007c0c */ /* 0x000fda000c706670 */
[----:B------:R-:W-:Y:S05]  /*00e0*/  @P0 EXIT ;  /* 0x000000000000094d */ /* 0x000fea0003800000 */
[----:B------:R-:W0:Y:S01]  /*00f0*/  LDC.64 R2, c[0x0][0x380] ;  /* 0x0000e000ff027b82 */ /* 0x000e220000000a00 */
[----:B------:R-:W1:Y:S01]  /*0100*/  LDCU.64 UR4, c[0x0][0x358] ;  /* 0x00006b00ff0477ac */ /* 0x000e620008000a00 */
[----:B------:R-:W-:-:S04]  /*0110*/  IMAD R5, R5, UR8, R0 ;  /* 0x0000000805057c24 */ /* 0x000fc8000f8e0200 */
[----:B0-----:R-:W-:-:S05]  /*0120*/  IMAD.WIDE R2, R5, 0x4, R2 ;  /* 0x0000000405027825 */ /* 0x001fca00078e0202 */
[----:B-1----:R-:W-:Y:S01]  /*0130*/  STG.E desc[UR4][R2.64], RZ ;  /* 0x000000ff02007986 */ /* 0x002fe2000c101904 */
[----:B------:R-:W-:Y:S05]  /*0140*/  EXIT ;  /* 0x000000000000794d */ /* 0x000fea0003800000 */
.L_x_54:
        /* <DEDUP_REMOVED lines=11> */
.L_x_246:


//--------------------- .text._Z10extract_3DPfiiiiiS_PiS0_S0_S_S_S_S_S_S_S_S_ --------------------------
	.section	.text._Z10extract_3DPfiiiiiS_PiS0_S0_S_S_S_S_S_S_S_S_,"ax",@progbits
	.align	128
        .global         _Z10extract_3DPfiiiiiS_PiS0_S0_S_S_S_S_S_S_S_S_
        .type           _Z10extract_3DPfiiiiiS_PiS0_S0_S_S_S_S_S_S_S_S_,@function
        .size           _Z10extract_3DPfiiiiiS_PiS0_S0_S_S_S_S_S_S_S_S_,(.L_x_247 - _Z10extract_3DPfiiiiiS_PiS0_S0_S_S_S_S_S_S_S_S_)
        .other          _Z10extract_3DPfiiiiiS_PiS0_S0_S_S_S_S_S_S_S_S_,@"STO_CUDA_ENTRY STV_DEFAULT"
_Z10extract_3DPfiiiiiS_PiS0_S0_S_S_S_S_S_S_S_S_:
.text._Z10extract_3DPfiiiiiS_PiS0_S0_S_S_S_S_S_S_S_S_:
[----:B------:R-:W-:Y:S01]  /*0000*/  LDC R1, c[0x0][0x37c] ;  /* 0x0000df00ff017b82 */ /* 0x000fe20000000800 */
[----:B------:R-:W0:Y:S07]  /*0010*/  S2R R23, SR_TID.X ;  /* 0x0000000000177919 */ /* 0x000e2e0000002100 */
[----:B------:R-:W0:Y:S01]  /*0020*/  S2UR UR4, SR_CTAID.X ;  /* 0x00000000000479c3 */ /* 0x000e220000002500 */
[----:B------:R-:W1:Y:S07]  /*0030*/  LDCU UR6, c[0x0][0x38c] ;  /* 0x00007180ff0677ac */ /* 0x000e6e0008000800 */
[----:B------:R-:W0:Y:S02]  /*0040*/  LDC R0, c[0x0][0x360] ;  /* 0x0000d800ff007b82 */ /* 0x000e240000000800 */
[----:B0-----:R-:W-:-:S05]  /*0050*/  IMAD R23, R0, UR4, R23 ;  /* 0x0000000400177c24 */ /* 0x001fca000f8e0217 */
[----:B-1----:R-:W-:-:S13]  /*0060*/  ISETP.GE.AND P0, PT, R23, UR6, PT ;  /* 0x0000000617007c0c */ /* 0x002fda000bf06270 */
[----:B------:R-:W-:Y:S05]  /*0070*/  @P0 EXIT ;  /* 0x000000000000094d */ /* 0x000fea0003800000 */
[----:B------:R-:W0:Y:S01]  /*0080*/  LDC.64 R2, c[0x0][0x3b0] ;  /* 0x0000ec00ff027b82 */ /* 0x000e220000000a00 */
[----:B------:R-:W1:Y:S01]  /*0090*/  LDCU.64 UR4, c[0x0][0x358] ;  /* 0x00006b00ff0477ac */ /* 0x000e620008000a00 */
[----:B------:R-:W2:Y:S06]  /*00a0*/  LDCU UR7, c[0x0][0x398] ;  /* 0x00007300ff0777ac */ /* 0x000eac0008000800 */
[----:B------:R-:W3:Y:S08]  /*00b0*/  LDC.64 R4, c[0x0][0x3b8] ;  /* 0x0000ee00ff047b82 */ /* 0x000ef00000000a00 */
[----:B------:R-:W4:Y:S01]  /*00c0*/  LDC.64 R8, c[0x0][0x3a8] ;  /* 0x0000ea00ff087b82 */ /* 0x000f220000000a00 */
[----:B0-----:R-:W-:-:S07]  /*00d0*/  IMAD.WIDE R2, R23, 0x4, R2 ;  /* 0x0000000417027825 */ /* 0x001fce00078e0202 */
[----:B------:R-:W2:Y:S01]  /*00e0*/  LDC R27, c[0x0][0x390] ;  /* 0x0000e400ff1b7b82 */ /* 0x000ea20000000800 */
[----:B-1----:R-:W5:Y:S01]  /*00f0*/  LDG.E R2, desc[UR4][R2.64] ;  /* 0x0000000402027981 */ /* 0x002f62000c1e1900 */
[----:B---3--:R-:W-:-:S06]  /*0100*/  IMAD.WIDE R4, R23, 0x4, R4 ;  /* 0x0000000417047825 */ /* 0x008fcc00078e0204 */
[----:B------:R-:W0:Y:S01]  /*0110*/  LDC.64 R18, c[0x0][0x3a0] ;  /* 0x0000e800ff127b82 */ /* 0x000e220000000a00 */
[----:B------:R-:W5:Y:S01]  /*0120*/  LDG.E R5, desc[UR4][R4.64] ;  /* 0x0000000404057981 */ /* 0x000f62000c1e1900 */
[----:B----4-:R-:W-:-:S06]  /*0130*/  IMAD.WIDE R8, R23, 0x4, R8 ;  /* 0x0000000417087825 */ /* 0x010fcc00078e0208 */
[----:B------:R-:W1:Y:S01]  /*0140*/  LDC.64 R6, c[0x0][0x3c8] ;  /* 0x0000f200ff067b82 */ /* 0x000e620000000a00 */
[----:B------:R-:W3:Y:S07]  /*0150*/  LDG.E R8, desc[UR4][R8.64] ;  /* 0x0000000408087981 */ /* 0x000eee000c1e1900 */
[----:B------:R-:W4:Y:S08]  /*0160*/  LDC.64 R10, c[0x0][0x3c0] ;  /* 0x0000f000ff0a7b82 */ /* 0x000f300000000a00 */
[----:B------:R-:W2:Y:S08]  /*0170*/  LDC.64 R12, c[0x0][0x3d0] ;  /* 0x0000f400ff0c7b82 */ /* 0x000eb00000000a00 */
[----:B------:R-:W0:Y:S01]  /*0180*/  LDC.64 R14, c[0x0][0x3d8] ;  /* 0x0000f600ff0e7b82 */ /* 0x000e220000000a00 */
[----:B-1----:R-:W-:-:S06]  /*0190*/  IMAD.WIDE R24, R23, 0x4, R6 ;  /* 0x0000000417187825 */ /* 0x002fcc00078e0206 */
[----:B------:R-:W3:Y:S01]  /*01a0*/  LDG.E R25, desc[UR4][R24.64] ;  /* 0x0000000418197981 */ /* 0x000ee2000c1e1900 */
[----:B------:R-:W1:Y:S01]  /*01b0*/  LDC.64 R6, c[0x0][0x3f0] ;  /* 0x0000fc00ff067b82 */ /* 0x000e620000000a00 */
[----:B----4-:R-:W-:-:S07]  /*01c0*/  IMAD.WIDE R28, R23, 0x4, R10 ;  /* 0x00000004171c7825 */ /* 0x010fce00078e020a */
[----:B------:R-:W4:Y:S01]  /*01d0*/  LDC.64 R10, c[0x0][0x3f8] ;  /* 0x0000fe00ff0a7b82 */ /* 0x000f220000000a00 */
[----:B--2---:R-:W-:-:S04]  /*01e0*/  IMAD.WIDE R12, R23, 0x4, R12 ;  /* 0x00000004170c7825 */ /* 0x004fc800078e020c */
[----:B------:R-:W-:Y:S02]  /*01f0*/  IMAD R17, R27, UR7, RZ ;  /* 0x000000071b117c24 */ /* 0x000fe4000f8e02ff */
[----:B------:R-:W2:Y:S01]  /*0200*/  LDG.E R13, desc[UR4][R12.64] ;  /* 0x000000040c0d7981 */ /* 0x000ea2000c1e1900 */
[----:B0-----:R-:W-:-:S06]  /*0210*/  IMAD.WIDE R14, R23, 0x4, R14 ;  /* 0x00000004170e7825 */ /* 0x001fcc00078e020e */
[----:B------:R-:W2:Y:S01]  /*0220*/  LDG.E R15, desc[UR4][R14.64] ;  /* 0x000000040e0f7981 */ /* 0x000ea2000c1e1900 */
[----:B-1----:R-:W-:-:S06]  /*0230*/  IMAD.WIDE R6, R23, 0x4, R6 ;  /* 0x0000000417067825 */ /* 0x002fcc00078e0206 */
[----:B------:R-:W2:Y:S01]  /*0240*/  LDG.E R7, desc[UR4][R6.64] ;  /* 0x0000000406077981 */ /* 0x000ea2000c1e1900 */
[----:B----4-:R-:W-:-:S06]  /*0250*/  IMAD.WIDE R10, R23, 0x4, R10 ;  /* 0x00000004170a7825 */ /* 0x010fcc00078e020a */
[----:B------:R-:W4:Y:S01]  /*0260*/  LDG.E R11, desc[UR4][R10.64] ;  /* 0x000000040a0b7981 */ /* 0x000f22000c1e1900 */
[----:B-----5:R-:W-:Y:S02]  /*0270*/  IMAD R0, R2, UR7, R5 ;  /* 0x0000000702007c24 */ /* 0x020fe4000f8e0205 */
[----:B------:R-:W0:Y:S02]  /*0280*/  LDC.64 R4, c[0x0][0x3e0] ;  /* 0x0000f800ff047b82 */ /* 0x000e240000000a00 */
[----:B---3--:R-:W-:Y:S02]  /*0290*/  IMAD R3, R0, R27, R8 ;  /* 0x0000001b00037224 */ /* 0x008fe400078e0208 */
[----:B------:R-:W3:Y:S02]  /*02a0*/  LDG.E R0, desc[UR4][R28.64] ;  /* 0x000000041c007981 */ /* 0x000ee4000c1e1900 */
[----:B------:R-:W-:Y:S02]  /*02b0*/  IMAD.WIDE R18, R3, 0x4, R18 ;  /* 0x0000000403127825 */ /* 0x000fe400078e0212 */
[----:B------:R-:W1:Y:S03]  /*02c0*/  LDC.64 R2, c[0x0][0x3e8] ;  /* 0x0000fa00ff027b82 */ /* 0x000e660000000a00 */
[----:B------:R-:W3:Y:S01]  /*02d0*/  LDG.E R21, desc[UR4][R18.64] ;  /* 0x0000000412157981 */ /* 0x000ee2000c1e1900 */
[----:B------:R-:W-:-:S03]  /*02e0*/  IMAD.WIDE R8, R27, 0x4, R18 ;  /* 0x000000041b087825 */ /* 0x000fc600078e0212 */
[----:B------:R5:W2:Y:S04]  /*02f0*/  LDG.E R22, desc[UR4][R18.64+0x4] ;  /* 0x0000040412167981 */ /* 0x000aa8000c1e1900 */
[----:B------:R-:W4:Y:S01]  /*0300*/  LDG.E R20, desc[UR4][R8.64] ;  /* 0x0000000408147981 */ /* 0x000f22000c1e1900 */
[----:B------:R-:W-:-:S03]  /*0310*/  IMAD.WIDE R16, R17, 0x4, R18 ;  /* 0x0000000411107825 */ /* 0x000fc600078e0212 */
[----:B------:R1:W2:Y:S01]  /*0320*/  LDG.E R24, desc[UR4][R8.64+0x4] ;  /* 0x0000040408187981 */ /* 0x0002a2000c1e1900 */
[----:B0-----:R-:W-:Y:S01]  /*0330*/  IMAD.WIDE R4, R23, 0x4, R4 ;  /* 0x0000000417047825 */ /* 0x001fe200078e0204 */
[----:B-----5:R-:W0:Y:S02]  /*0340*/  LDC R18, c[0x0][0x388] ;  /* 0x0000e200ff127b82 */ /* 0x020e240000000800 */
[----:B------:R-:W5:Y:S01]  /*0350*/  LDG.E R29, desc[UR4][R16.64] ;  /* 0x00000004101d7981 */ /* 0x000f62000c1e1900 */
[----:B------:R-:W-:-:S03]  /*0360*/  IMAD.WIDE R26, R27, 0x4, R16 ;  /* 0x000000041b1a7825 */ /* 0x000fc600078e0210 */
[----:B------:R-:W5:Y:S01]  /*0370*/  LDG.E R4, desc[UR4][R4.64] ;  /* 0x0000000404047981 */ /* 0x000f62000c1e1900 */
[----:B-1----:R-:W-:Y:S01]  /*0380*/  IMAD.WIDE R2, R23, 0x4, R2 ;  /* 0x0000000417027825 */ /* 0x002fe200078e0202 */
[----:B------:R-:W1:Y:S02]  /*0390*/  LDC.64 R8, c[0x0][0x380] ;  /* 0x0000e000ff087b82 */ /* 0x000e640000000a00 */
[----:B------:R-:W5:Y:S04]  /*03a0*/  LDG.E R19, desc[UR4][R26.64] ;  /* 0x000000041a137981 */ /* 0x000f68000c1e1900 */
[----:B------:R-:W5:Y:S04]  /*03b0*/  LDG.E R2, desc[UR4][R2.64] ;  /* 0x0000000402027981 */ /* 0x000f68000c1e1900 */
[----:B------:R-:W5:Y:S04]  /*03c0*/  LDG.E R12, desc[UR4][R16.64+0x4] ;  /* 0x00000404100c7981 */ /* 0x000f68000c1e1900 */
[----:B------:R-:W5:Y:S01]  /*03d0*/  LDG.E R14, desc[UR4][R26.64+0x4] ;  /* 0x000004041a0e7981 */ /* 0x000f62000c1e1900 */
[----:B0-----:R-:W-:-:S04]  /*03e0*/  IMAD R23, R18, UR6, R23 ;  /* 0x0000000612177c24 */ /* 0x001fc8000f8e0217 */
[----:B-1----:R-:W-:-:S04]  /*03f0*/  IMAD.WIDE R8, R23, 0x4, R8 ;  /* 0x0000000417087825 */ /* 0x002fc800078e0208 */
[----:B----4-:R-:W-:-:S04]  /*0400*/  FMUL R20, R20, R25 ;  /* 0x0000001914147220 */ /* 0x010fc80000400000 */
[----:B---3--:R-:W-:-:S04]  /*0410*/  FFMA R21, R21, R0, R20 ;  /* 0x0000000015157223 */ /* 0x008fc80000000014 */
[----:B--2---:R-:W-:-:S04]  /*0420*/  FFMA R13, R22, R13, R21 ;  /* 0x0000000d160d7223 */ /* 0x004fc80000000015 */
[----:B------:R-:W-:-:S04]  /*0430*/  FFMA R24, R24, R15, R13 ;  /* 0x0000000f18187223 */ /* 0x000fc8000000000d */
[----:B-----5:R-:W-:-:S04]  /*0440*/  FFMA R4, R29, R4, R24 ;  /* 0x000000041d047223 */ /* 0x020fc80000000018 */
[----:B------:R-:W-:-:S04]  /*0450*/  FFMA R19, R19, R2, R4 ;  /* 0x0000000213137223 */ /* 0x000fc80000000004 */
[----:B------:R-:W-:-:S04]  /*0460*/  FFMA R7, R12, R7, R19 ;  /* 0x000000070c077223 */ /* 0x000fc80000000013 */
[----:B------:R-:W-:-:S05]  /*0470*/  FFMA R7, R14, R11, R7 ;  /* 0x0000000b0e077223 */ /* 0x000fca0000000007 */
[----:B------:R-:W-:Y:S01]  /*0480*/  STG.E desc[UR4][R8.64], R7 ;  /* 0x0000000708007986 */ /* 0x000fe2000c101904 */
[----:B------:R-:W-:Y:S05]  /*0490*/  EXIT ;  /* 0x000000000000794d */ /* 0x000fea0003800000 */
.L_x_55:
        /* <DEDUP_REMOVED lines=14> */
.L_x_247:


//--------------------- .text._Z10extract_2DPfiiiiS_PiS0_S_S_S_S_ --------------------------
	.section	.text._Z10extract_2DPfiiiiS_PiS0_S_S_S_S_,"ax",@progbits
	.align	128
        .global         _Z10extract_2DPfiiiiS_PiS0_S_S_S_S_
        .type           _Z10extract_2DPfiiiiS_PiS0_S_S_S_S_,@function
        .size           _Z10extract_2DPfiiiiS_PiS0_S_S_S_S_,(.L_x_248 - _Z10extract_2DPfiiiiS_PiS0_S_S_S_S_)
        .other          _Z10extract_2DPfiiiiS_PiS0_S_S_S_S_,@"STO_CUDA_ENTRY STV_DEFAULT"
_Z10extract_2DPfiiiiS_PiS0_S_S_S_S_:
.text._Z10extract_2DPfiiiiS_PiS0_S_S_S_S_:
        /* <DEDUP_REMOVED lines=9> */
[----:B------:R-:W1:Y:S07]  /*0090*/  LDCU.64 UR4, c[0x0][0x358] ;  /* 0x00006b00ff0477ac */ /* 0x000e6e0008000a00 */
[----:B------:R-:W2:Y:S08]  /*00a0*/  LDC.64 R10, c[0x0][0x3a0] ;  /* 0x0000e800ff0a7b82 */ /* 0x000eb00000000a00 */
[----:B------:R-:W3:Y:S01]  /*00b0*/  LDC R19, c[0x0][0x390] ;  /* 0x0000e400ff137b82 */ /* 0x000ee20000000800 */
[----:B0-----:R-:W-:-:S07]  /*00c0*/  IMAD.WIDE R6, R0, 0x4, R6 ;  /* 0x0000000400067825 */ /* 0x001fce00078e0206 */
[----:B------:R-:W0:Y:S01]  /*00d0*/  LDC.64 R8, c[0x0][0x398] ;  /* 0x0000e600ff087b82 */ /* 0x000e220000000a00 */
[----:B-1----:R-:W3:Y:S01]  /*00e0*/  LDG.E R6, desc[UR4][R6.64] ;  /* 0x0000000406067981 */ /* 0x002ee2000c1e1900 */
[----:B--2---:R-:W-:-:S06]  /*00f0*/  IMAD.WIDE R10, R0, 0x4, R10 ;  /* 0x00000004000a7825 */ /* 0x004fcc00078e020a */
[----:B------:R-:W1:Y:S01]  /*0100*/  LDC.64 R12, c[0x0][0x3b8] ;  /* 0x0000ee00ff0c7b82 */ /* 0x000e620000000a00 */
[----:B------:R-:W3:Y:S07]  /*0110*/  LDG.E R11, desc[UR4][R10.64] ;  /* 0x000000040a0b7981 */ /* 0x000eee000c1e1900 */
[----:B------:R-:W2:Y:S08]  /*0120*/  LDC.64 R14, c[0x0][0x3b0] ;  /* 0x0000ec00ff0e7b82 */ /* 0x000eb00000000a00 */
[----:B------:R-:W4:Y:S08]  /*0130*/  LDC.64 R4, c[0x0][0x3c0] ;  /* 0x0000f000ff047b82 */ /* 0x000f300000000a00 */
[----:B------:R-:W5:Y:S01]  /*0140*/  LDC.64 R2, c[0x0][0x3c8] ;  /* 0x0000f200ff027b82 */ /* 0x000f620000000a00 */
[----:B-1----:R-:W-:-:S06]  /*0150*/  IMAD.WIDE R12, R0, 0x4, R12 ;  /* 0x00000004000c7825 */ /* 0x002fcc00078e020c */
[----:B------:R1:W5:Y:S01]  /*0160*/  LDG.E R12, desc[UR4][R12.64] ;  /* 0x000000040c0c7981 */ /* 0x000362000c1e1900 */
[----:B----4-:R-:W-:-:S06]  /*0170*/  IMAD.WIDE R4, R0, 0x4, R4 ;  /* 0x0000000400047825 */ /* 0x010fcc00078e0204 */
[----:B------:R-:W4:Y:S01]  /*0180*/  LDG.E R4, desc[UR4][R4.64] ;  /* 0x0000000404047981 */ /* 0x000f22000c1e1900 */
[----:B---3--:R-:W-:-:S04]  /*0190*/  IMAD R17, R6, R19, R11 ;  /* 0x0000001306117224 */ /* 0x008fc800078e020b */
[----:B0-----:R-:W-:-:S04]  /*01a0*/  IMAD.WIDE R8, R17, 0x4, R8 ;  /* 0x0000000411087825 */ /* 0x001fc800078e0208 */
[C---:B--2---:R-:W-:Y:S01]  /*01b0*/  IMAD.WIDE R10, R0.reuse, 0x4, R14 ;  /* 0x00000004000a7825 */ /* 0x044fe200078e020e */
[----:B------:R-:W2:Y:S03]  /*01c0*/  LDG.E R16, desc[UR4][R8.64] ;  /* 0x0000000408107981 */ /* 0x000ea6000c1e1900 */
[----:B------:R-:W-:Y:S01]  /*01d0*/  IMAD.WIDE R6, R19, 0x4, R8 ;  /* 0x0000000413067825 */ /* 0x000fe200078e0208 */
[----:B------:R-:W4:Y:S01]  /*01e0*/  LDG.E R18, desc[UR4][R8.64+0x4] ;  /* 0x0000040408127981 */ /* 0x000f22000c1e1900 */
[----:B------:R-:W1:Y:S03]  /*01f0*/  LDC R19, c[0x0][0x388] ;  /* 0x0000e200ff137b82 */ /* 0x000e660000000800 */
[----:B------:R-:W3:Y:S01]  /*0200*/  LDG.E R17, desc[UR4][R6.64] ;  /* 0x0000000406117981 */ /* 0x000ee2000c1e1900 */
[----:B-----5:R-:W-:-:S03]  /*0210*/  IMAD.WIDE R14, R0, 0x4, R2 ;  /* 0x00000004000e7825 */ /* 0x020fc600078e0202 */
[----:B------:R-:W2:Y:S01]  /*0220*/  LDG.E R11, desc[UR4][R10.64] ;  /* 0x000000040a0b7981 */ /* 0x000ea2000c1e1900 */
[----:B------:R-:W0:Y:S03]  /*0230*/  LDC.64 R2, c[0x0][0x380] ;  /* 0x0000e000ff027b82 */ /* 0x000e260000000a00 */
[----:B------:R-:W5:Y:S04]  /*0240*/  LDG.E R20, desc[UR4][R6.64+0x4] ;  /* 0x0000040406147981 */ /* 0x000f68000c1e1900 */
[----:B------:R-:W5:Y:S01]  /*0250*/  LDG.E R14, desc[UR4][R14.64] ;  /* 0x000000040e0e7981 */ /* 0x000f62000c1e1900 */
[----:B-1----:R-:W-:-:S04]  /*0260*/  IMAD R13, R19, UR6, R0 ;  /* 0x00000006130d7c24 */ /* 0x002fc8000f8e0200 */
[----:B0-----:R-:W-:-:S04]  /*0270*/  IMAD.WIDE R2, R13, 0x4, R2 ;  /* 0x000000040d027825 */ /* 0x001fc800078e0202 */
[----:B---3--:R-:W-:-:S04]  /*0280*/  FMUL R17, R17, R12 ;  /* 0x0000000c11117220 */ /* 0x008fc80000400000 */
[----:B--2---:R-:W-:-:S04]  /*0290*/  FFMA R11, R16, R11, R17 ;  /* 0x0000000b100b7223 */ /* 0x004fc80000000011 */
[----:B----4-:R-:W-:-:S04]  /*02a0*/  FFMA R11, R18, R4, R11 ;  /* 0x00000004120b7223 */ /* 0x010fc8000000000b */
[----:B-----5:R-:W-:-:S05]  /*02b0*/  FFMA R11, R20, R14, R11 ;  /* 0x0000000e140b7223 */ /* 0x020fca000000000b */
[----:B------:R-:W-:Y:S01]  /*02c0*/  STG.E desc[UR4][R2.64], R11 ;  /* 0x0000000b02007986 */ /* 0x000fe2000c101904 */
[----:B------:R-:W-:Y:S05]  /*02d0*/  EXIT ;  /* 0x000000000000794d */ /* 0x000fea0003800000 */
.L_x_56:
        /* <DEDUP_REMOVED lines=10> */
.L_x_248:


//--------------------- .text._Z8shift_3DPfS_S_iii --------------------------
	.section	.text._Z8shift_3DPfS_S_iii,"ax",@progbits
	.align	128
        .global         _Z8shift_3DPfS_S_iii
        .type           _Z8shift_3DPfS_S_iii,@function
        .size           _Z8shift_3DPfS_S_iii,(.L_x_249 - _Z8shift_3DPfS_S_iii)
        .other          _Z8shift_3DPfS_S_iii,@"STO_CUDA_ENTRY STV_DEFAULT"
_Z8shift_3DPfS_S_iii:
.text._Z8shift_3DPfS_S_iii:
        /* <DEDUP_REMOVED lines=19> */
[----:B------:R-:W0:Y:S01]  /*0130*/  LDC.64 R2, c[0x0][0x388] ;  /* 0x0000e200ff027b82 */ /* 0x000e220000000a00 */
[----:B------:R-:W1:Y:S01]  /*0140*/  LDCU.64 UR4, c[0x0][0x358] ;  /* 0x00006b00ff0477ac */ /* 0x000e620008000a00 */
[----:B------:R-:W-:-:S04]  /*0150*/  IMAD R5, R4, UR7, R5 ;  /* 0x0000000704057c24 */ /* 0x000fc8000f8e0205 */
[----:B------:R-:W-:Y:S02]  /*0160*/  IMAD R9, R5, UR8, R0 ;  /* 0x0000000805097c24 */ /* 0x000fe4000f8e0200 */
[----:B------:R-:W2:Y:S08]  /*0170*/  LDC.64 R4, c[0x0][0x390] ;  /* 0x0000e400ff047b82 */ /* 0x000eb00000000a00 */
[----:B------:R-:W3:Y:S01]  /*0180*/  LDC.64 R6, c[0x0][0x380] ;  /* 0x0000e000ff067b82 */ /* 0x000ee20000000a00 */
[----:B0-----:R-:W-:-:S05]  /*0190*/  IMAD.WIDE R2, R9, 0x4, R2 ;  /* 0x0000000409027825 */ /* 0x001fca00078e0202 */
[----:B-1----:R-:W4:Y:S01]  /*01a0*/  LDG.E R11, desc[UR4][R2.64] ;  /* 0x00000004020b7981 */ /* 0x002f22000c1e1900 */
[----:B--2---:R-:W-:-:S04]  /*01b0*/  IMAD.WIDE R4, R9, 0x4, R4 ;  /* 0x0000000409047825 */ /* 0x004fc800078e0204 */
[----:B---3--:R-:W-:Y:S01]  /*01c0*/  IMAD.WIDE R6, R9, 0x4, R6 ;  /* 0x0000000409067825 */ /* 0x008fe200078e0206 */
[----:B----4-:R-:W-:Y:S05]  /*01d0*/  STG.E desc[UR4][R4.64], R11 ;  /* 0x0000000b04007986 */ /* 0x010fea000c101904 */
[----:B------:R-:W2:Y:S04]  /*01e0*/  LDG.E R7, desc[UR4][R6.64] ;  /* 0x0000000406077981 */ /* 0x000ea8000c1e1900 */
[----:B--2---:R-:W-:Y:S01]  /*01f0*/  STG.E desc[UR4][R2.64], R7 ;  /* 0x0000000702007986 */ /* 0x004fe2000c101904 */
[----:B------:R-:W-:Y:S05]  /*0200*/  EXIT ;  /* 0x000000000000794d */ /* 0x000fea0003800000 */
.L_x_57:
        /* <DEDUP_REMOVED lines=15> */
.L_x_249:


//--------------------- .text._Z8shift_2DPfS_S_ii --------------------------
	.section	.text._Z8shift_2DPfS_S_ii,"ax",@progbits
	.align	128
        .global         _Z8shift_2DPfS_S_ii
        .type           _Z8shift_2DPfS_S_ii,@function
        .size           _Z8shift_2DPfS_S_ii,(.L_x_250 - _Z8shift_2DPfS_S_ii)
        .other          _Z8shift_2DPfS_S_ii,@"STO_CUDA_ENTRY STV_DEFAULT"
_Z8shift_2DPfS_S_ii:
.text._Z8shift_2DPfS_S_ii:
        /* <DEDUP_REMOVED lines=13> */
[----:B------:R-:W0:Y:S01]  /*00d0*/  LDC.64 R2, c[0x0][0x388] ;  /* 0x0000e200ff027b82 */ /* 0x000e220000000a00 */
[----:B------:R-:W1:Y:S01]  /*00e0*/  LDCU.64 UR4, c[0x0][0x358] ;  /* 0x00006b00ff0477ac */ /* 0x000e620008000a00 */
[----:B------:R-:W-:-:S06]  /*00f0*/  IMAD R9, R5, UR6, R0 ;  /* 0x0000000605097c24 */ /* 0x000fcc000f8e0200 */
        /* <DEDUP_REMOVED lines=10> */
.L_x_58:
        /* <DEDUP_REMOVED lines=14> */
.L_x_250:


//--------------------- .text._Z8solve_3DPfS_S_S_ffffiii --------------------------
	.section	.text._Z8solve_3DPfS_S_S_ffffiii,"ax",@progbits
	.align	128
        .global         _Z8solve_3DPfS_S_S_ffffiii
        .type           _Z8solve_3DPfS_S_S_ffffiii,@function
        .size           _Z8solve_3DPfS_S_S_ffffiii,(.L_x_237 - _Z8solve_3DPfS_S_S_ffffiii)
        .other          _Z8solve_3DPfS_S_S_ffffiii,@"STO_CUDA_ENTRY STV_DEFAULT"
_Z8solve_3DPfS_S_S_ffffiii:
.text._Z8solve_3DPfS_S_S_ffffiii:
        /* <DEDUP_REMOVED lines=19> */
[----:B------:R-:W-:Y:S01]  /*0130*/  VIADD R0, R12, 0xfffffffc ;  /* 0xfffffffc0c007836 */ /* 0x000fe20000000000 */
[----:B------:R-:W-:Y:S02]  /*0140*/  UIADD3 UR4, UPT, UPT, UR8, -0x4, URZ ;  /* 0xfffffffc08047890 */ /* 0x000fe4000fffe0ff */
[----:B------:R-:W-:Y:S01]  /*0150*/  IMAD R8, R14, UR8, RZ ;  /* 0x000000080e087c24 */ /* 0x000fe2000f8e02ff */
[----:B------:R-:W0:Y:S01]  /*0160*/  LDCU.64 UR6, c[0x0][0x358] ;  /* 0x00006b00ff0677ac */ /* 0x000e220008000a00 */
[----:B------:R-:W-:Y:S01]  /*0170*/  IMAD R10, R9, R12, RZ ;  /* 0x0000000c090a7224 */ /* 0x000fe200078e02ff */
[----:B------:R-:W-:Y:S01]  /*0180*/  ISETP.GE.AND P0, PT, R11, R0, PT ;  /* 0x000000000b00720c */ /* 0x000fe20003f06270 */
[----:B------:R-:W-:Y:S01]  /*0190*/  IMAD R12, R8, R12, RZ ;  /* 0x0000000c080c7224 */ /* 0x000fe200078e02ff */
[----:B------:R-:W-:Y:S01]  /*01a0*/  ISETP.LT.AND P1, PT, R9, UR4, PT ;  /* 0x0000000409007c0c */ /* 0x000fe2000bf21270 */
[----:B------:R-:W-:Y:S01]  /*01b0*/  BSSY.RECONVERGENT B0, `(.L_x_59) ;  /* 0x0000069000007945 */ /* 0x000fe20003800200 */
[C---:B------:R-:W-:Y:S01]  /*01c0*/  ISETP.LT.OR P0, PT, R11.reuse, 0x4, P0 ;  /* 0x000000040b00780c */ /* 0x040fe20000701670 */
[C---:B------:R-:W-:Y:S01]  /*01d0*/  IMAD.IADD R8, R11.reuse, 0x1, R8 ;  /* 0x000000010b087824 */ /* 0x040fe200078e0208 */
[----:B------:R-:W-:-:S02]  /*01e0*/  IADD3 R15, PT, PT, R11, R10, RZ ;  /* 0x0000000a0b0f7210 */ /* 0x000fc40007ffe0ff */
[----:B------:R-:W-:Y:S02]  /*01f0*/  ISETP.LT.U32.OR P0, PT, R14, 0x4, P0 ;  /* 0x000000040e00780c */ /* 0x000fe40000701470 */
[----:B------:R-:W-:-:S11]  /*0200*/  IADD3 R7, PT, PT, R12, R15, RZ ;  /* 0x0000000f0c077210 */ /* 0x000fd60007ffe0ff */
[----:B------:R-:W-:-:S05]  /*0210*/  @!P0 VIADD R3, R13, 0xfffffffc ;  /* 0xfffffffc0d038836 */ /* 0x000fca0000000000 */
[----:B------:R-:W-:-:S04]  /*0220*/  ISETP.LT.AND P0, PT, R14, R3, !P0 ;  /* 0x000000030e00720c */ /* 0x000fc80004701270 */
[----:B------:R-:W-:-:S13]  /*0230*/  ISETP.GT.U32.AND P0, PT, R9, 0x3, P0 ;  /* 0x000000030900780c */ /* 0x000fda0000704070 */
[----:B0-----:R-:W-:Y:S05]  /*0240*/  @P0 BRA P1, `(.L_x_60) ;  /* 0x0000000000140947 */ /* 0x001fea0000800000 */
[----:B------:R-:W0:Y:S02]  /*0250*/  LDC.64 R2, c[0x0][0x388] ;  /* 0x0000e200ff027b82 */ /* 0x000e240000000a00 */
[----:B0-----:R-:W-:-:S05]  /*0260*/  IMAD.WIDE R2, R7, 0x4, R2 ;  /* 0x0000000407027825 */ /* 0x001fca00078e0202 */
[----:B------:R0:W5:Y:S01]  /*0270*/  LDG.E R6, desc[UR6][R2.64] ;  /* 0x0000000602067981 */ /* 0x000162000c1e1900 */
[----:B------:R-:W-:Y:S01]  /*0280*/  IMAD.MOV.U32 R0, RZ, RZ, RZ ;  /* 0x000000ffff007224 */ /* 0x000fe200078e00ff */
[----:B------:R-:W-:Y:S06]  /*0290*/  BRA `(.L_x_61) ;  /* 0x0000000400687947 */ /* 0x000fec0003800000 */
.L_x_60:
[----:B------:R-:W0:Y:S01]  /*02a0*/  LDC.64 R4, c[0x0][0x388] ;  /* 0x0000e200ff047b82 */ /* 0x000e220000000a00 */
[----:B------:R-:W1:Y:S01]  /*02b0*/  LDCU.64 UR4, c[0x0][0x388] ;  /* 0x00007100ff0477ac */ /* 0x000e620008000a00 */
[----:B------:R-:W-:Y:S02]  /*02c0*/  SHF.R.S32.HI R0, RZ, 0x1f, R12 ;  /* 0x0000001fff007819 */ /* 0x000fe4000001140c */
[--C-:B------:R-:W-:Y:S02]  /*02d0*/  SHF.R.S32.HI R3, RZ, 0x1f, R10.reuse ;  /* 0x0000001fff037819 */ /* 0x100fe4000001140a */
[----:B------:R-:W-:Y:S02]  /*02e0*/  SHF.R.S32.HI R2, RZ, 0x1f, R11 ;  /* 0x0000001fff027819 */ /* 0x000fe4000001140b */
[----:B------:R-:W-:Y:S01]  /*02f0*/  IADD3 R6, P0, P1, R12, R11, R10 ;  /* 0x0000000b0c067210 */ /* 0x000fe2000791e00a */
[----:B------:R-:W2:Y:S03]  /*0300*/  LDC R19, c[0x0][0x3a0] ;  /* 0x0000e800ff137b82 */ /* 0x000ea60000000800 */
[----:B------:R-:W-:-:S02]  /*0310*/  IADD3.X R3, PT, PT, R0, R2, R3, P0, P1 ;  /* 0x0000000200037210 */ /* 0x000fc400007e2403 */
[----:B-1----:R-:W-:-:S04]  /*0320*/  LEA R2, P0, R6, UR4, 0x2 ;  /* 0x0000000406027c11 */ /* 0x002fc8000f8010ff */
[----:B------:R-:W-:Y:S01]  /*0330*/  LEA.HI.X R3, R6, UR5, R3, 0x2, P0 ;  /* 0x0000000506037c11 */ /* 0x000fe200080f1403 */
[----:B0-----:R-:W-:-:S04]  /*0340*/  IMAD.WIDE R4, R7, 0x4, R4 ;  /* 0x0000000407047825 */ /* 0x001fc800078e0204 */
[----:B------:R-:W3:Y:S04]  /*0350*/  LDG.E R0, desc[UR6][R2.64+0x4] ;  /* 0x0000040602007981 */ /* 0x000ee8000c1e1900 */
[----:B------:R-:W4:Y:S04]  /*0360*/  LDG.E R6, desc[UR6][R4.64] ;  /* 0x0000000604067981 */ /* 0x000f28000c1e1900 */
[----:B------:R-:W5:Y:S01]  /*0370*/  LDG.E R17, desc[UR6][R2.64+-0x4] ;  /* 0xfffffc0602117981 */ /* 0x000f62000c1e1900 */
[----:B--2---:R-:W-:-:S04]  /*0380*/  FMUL R19, R19, R19 ;  /* 0x0000001313137220 */ /* 0x004fc80000400000 */
[----:B------:R-:W0:Y:S01]  /*0390*/  MUFU.RCP R16, R19 ;  /* 0x0000001300107308 */ /* 0x000e220000001000 */
[----:B------:R-:W-:Y:S01]  /*03a0*/  BSSY.RECONVERGENT B1, `(.L_x_62) ;  /* 0x000000f000017945 */ /* 0x000fe20003800200 */
[----:B0-----:R-:W-:-:S04]  /*03b0*/  FFMA R21, -R19, R16, 1 ;  /* 0x3f80000013157423 */ /* 0x001fc80000000110 */
[----:B------:R-:W-:Y:S01]  /*03c0*/  FFMA R21, R16, R21, R16 ;  /* 0x0000001510157223 */ /* 0x000fe20000000010 */
[----:B----4-:R-:W-:-:S04]  /*03d0*/  FADD R13, R6, R6 ;  /* 0x00000006060d7221 */ /* 0x010fc80000000000 */
[----:B---3--:R-:W-:-:S04]  /*03e0*/  FADD R0, R0, -R13 ;  /* 0x8000000d00007221 */ /* 0x008fc80000000000 */
[----:B-----5:R-:W-:-:S04]  /*03f0*/  FADD R0, R0, R17 ;  /* 0x0000001100007221 */ /* 0x020fc80000000000 */
[----:B------:R-:W0:Y:S01]  /*0400*/  FCHK P0, R0, R19 ;  /* 0x0000001300007302 */ /* 0x000e220000000000 */
[----:B------:R-:W-:-:S04]  /*0410*/  FFMA R16, R0, R21, RZ ;  /* 0x0000001500107223 */ /* 0x000fc800000000ff */
[----:B------:R-:W-:-:S04]  /*0420*/  FFMA R2, -R19, R16, R0 ;  /* 0x0000001013027223 */ /* 0x000fc80000000100 */
[----:B------:R-:W-:Y:S01]  /*0430*/  FFMA R2, R21, R2, R16 ;  /* 0x0000000215027223 */ /* 0x000fe20000000010 */
[----:B0-----:R-:W-:Y:S06]  /*0440*/  @!P0 BRA `(.L_x_63) ;  /* 0x0000000000108947 */ /* 0x001fec0003800000 */
[----:B------:R-:W-:Y:S02]  /*0450*/  MOV R3, R19 ;  /* 0x0000001300037202 */ /* 0x000fe40000000f00 */
[----:B------:R-:W-:-:S07]  /*0460*/  MOV R16, 0x480 ;  /* 0x0000048000107802 */ /* 0x000fce0000000f00 */
[----:B------:R-:W-:Y:S05]  /*0470*/  CALL.REL.NOINC `($__internal_2_$__cuda_sm3x_div_rn_noftz_f32_slowpath) ;  /* 0x0000000400407944 */ /* 0x000fea0003c00000 */
[----:B------:R-:W-:-:S07]  /*0480*/  IMAD.MOV.U32 R2, RZ, RZ, R0 ;  /* 0x000000ffff027224 */ /* 0x000fce00078e0000 */
.L_x_63:
[----:B------:R-:W-:Y:S05]  /*0490*/  BSYNC.RECONVERGENT B1 ;  /* 0x0000000000017941 */ /* 0x000fea0003800200 */
.L_x_62:
[----:B------:R-:W0:Y:S01]  /*04a0*/  LDC R3, c[0x0][0x3b0] ;  /* 0x0000ec00ff037b82 */ /* 0x000e220000000800 */
[----:B------:R-:W1:Y:S01]  /*04b0*/  LDCU UR4, c[0x0][0x3b8] ;  /* 0x00007700ff0477ac */ /* 0x000e620008000800 */
[----:B------:R-:W-:-:S06]  /*04c0*/  IADD3 R0, PT, PT, R14, -0x1, RZ ;  /* 0xffffffff0e007810 */ /* 0x000fcc0007ffe0ff */
[----:B------:R-:W2:Y:S01]  /*04d0*/  LDC.64 R16, c[0x0][0x388] ;  /* 0x0000e200ff107b82 */ /* 0x000ea20000000a00 */
[-C--:B0-----:R-:W-:Y:S02]  /*04e0*/  IMAD R14, R14, R3.reuse, R3 ;  /* 0x000000030e0e7224 */ /* 0x081fe400078e0203 */
[----:B------:R-:W-:Y:S02]  /*04f0*/  IMAD R0, R0, R3, RZ ;  /* 0x0000000300007224 */ /* 0x000fe400078e02ff */
[--C-:B-1----:R-:W-:Y:S02]  /*0500*/  IMAD R3, R14, UR4, R15.reuse ;  /* 0x000000040e037c24 */ /* 0x102fe4000f8e020f */
[----:B------:R-:W-:Y:S02]  /*0510*/  IMAD R19, R0, UR4, R15 ;  /* 0x0000000400137c24 */ /* 0x000fe4000f8e020f */
[--C-:B--2---:R-:W-:Y:S02]  /*0520*/  IMAD.WIDE R14, R3, 0x4, R16.reuse ;  /* 0x00000004030e7825 */ /* 0x104fe400078e0210 */
[----:B------:R-:W0:Y:S02]  /*0530*/  LDC R3, c[0x0][0x3a4] ;  /* 0x0000e900ff037b82 */ /* 0x000e240000000800 */
[----:B------:R-:W-:-:S02]  /*0540*/  IMAD.WIDE R16, R19, 0x4, R16 ;  /* 0x0000000413107825 */ /* 0x000fc400078e0210 */
[----:B------:R-:W2:Y:S04]  /*0550*/  LDG.E R14, desc[UR6][R14.64] ;  /* 0x000000060e0e7981 */ /* 0x000ea8000c1e1900 */
[----:B------:R-:W3:Y:S01]  /*0560*/  LDG.E R17, desc[UR6][R16.64] ;  /* 0x0000000610117981 */ /* 0x000ee2000c1e1900 */
[----:B------:R-:W-:Y:S01]  /*0570*/  BSSY.RECONVERGENT B1, `(.L_x_64) ;  /* 0x000000f000017945 */ /* 0x000fe20003800200 */
[----:B0-----:R-:W-:-:S04]  /*0580*/  FMUL R3, R3, R3 ;  /* 0x0000000303037220 */ /* 0x001fc80000400000 */
[----:B------:R-:W0:Y:S02]  /*0590*/  MUFU.RCP R18, R3 ;  /* 0x0000000300127308 */ /* 0x000e240000001000 */
[----:B0-----:R-:W-:-:S04]  /*05a0*/  FFMA R19, -R3, R18, 1 ;  /* 0x3f80000003137423 */ /* 0x001fc80000000112 */
[----:B------:R-:W-:Y:S01]  /*05b0*/  FFMA R19, R18, R19, R18 ;  /* 0x0000001312137223 */ /* 0x000fe20000000012 */
[----:B--2---:R-:W-:-:S04]  /*05c0*/  FADD R0, -R13, R14 ;  /* 0x0000000e0d007221 */ /* 0x004fc80000000100 */
[----:B---3--:R-:W-:-:S04]  /*05d0*/  FADD R0, R0, R17 ;  /* 0x0000001100007221 */ /* 0x008fc80000000000 */
[----:B------:R-:W0:Y:S01]  /*05e0*/  FCHK P0, R0, R3 ;  /* 0x0000000300007302 */ /* 0x000e220000000000 */
[----:B------:R-:W-:-:S04]  /*05f0*/  FFMA R18, R0, R19, RZ ;  /* 0x0000001300127223 */ /* 0x000fc800000000ff */
[----:B------:R-:W-:-:S04]  /*0600*/  FFMA R15, -R3, R18, R0 ;  /* 0x00000012030f7223 */ /* 0x000fc80000000100 */
[----:B------:R-:W-:Y:S01]  /*0610*/  FFMA R15, R19, R15, R18 ;  /* 0x0000000f130f7223 */ /* 0x000fe20000000012 */
[----:B0-----:R-:W-:Y:S06]  /*0620*/  @!P0 BRA `(.L_x_65) ;  /* 0x00000000000c8947 */ /* 0x001fec0003800000 */
[----:B------:R-:W-:-:S07]  /*0630*/  MOV R16, 0x650 ;  /* 0x0000065000107802 */ /* 0x000fce0000000f00 */
[----:B------:R-:W-:Y:S05]  /*0640*/  CALL.REL.NOINC `($__internal_2_$__cuda_sm3x_div_rn_noftz_f32_slowpath) ;  /* 0x0000000000cc7944 */ /* 0x000fea0003c00000 */
[----:B------:R-:W-:-:S07]  /*0650*/  IMAD.MOV.U32 R15, RZ, RZ, R0 ;  /* 0x000000ffff0f7224 */ /* 0x000fce00078e0000 */
.L_x_65:
[----:B------:R-:W-:Y:S05]  /*0660*/  BSYNC.RECONVERGENT B1 ;  /* 0x0000000000017941 */ /* 0x000fea0003800200 */
.L_x_64:
[----:B------:R-:W0:Y:S08]  /*0670*/  LDC R19, c[0x0][0x3b0] ;  /* 0x0000ec00ff137b82 */ /* 0x000e300000000800 */
[----:B------:R-:W1:Y:S01]  /*0680*/  LDC.64 R16, c[0x0][0x388] ;  /* 0x0000e200ff107b82 */ /* 0x000e620000000a00 */
[----:B0-----:R-:W-:Y:S01]  /*0690*/  IMAD.MOV R3, RZ, RZ, -R19 ;  /* 0x000000ffff037224 */ /* 0x001fe200078e0a13 */
[----:B------:R-:W-:Y:S01]  /*06a0*/  IADD3 R10, PT, PT, R10, R19, RZ ;  /* 0x000000130a0a7210 */ /* 0x000fe20007ffe0ff */
[----:B------:R-:W-:-:S03]  /*06b0*/  IMAD.WIDE R4, R19, 0x4, R4 ;  /* 0x0000000413047825 */ /* 0x000fc600078e0204 */
[----:B------:R-:W-:Y:S02]  /*06c0*/  LEA R10, R3, R10, 0x1 ;  /* 0x0000000a030a7211 */ /* 0x000fe400078e08ff */
[----:B------:R-:W0:Y:S01]  /*06d0*/  LDC R3, c[0x0][0x3a8] ;  /* 0x0000ea00ff037b82 */ /* 0x000e220000000800 */
[----:B------:R-:W2:Y:S01]  /*06e0*/  LDG.E R4, desc[UR6][R4.64] ;  /* 0x0000000604047981 */ /* 0x000ea2000c1e1900 */
[----:B------:R-:W-:-:S05]  /*06f0*/  IADD3 R11, PT, PT, R12, R10, R11 ;  /* 0x0000000a0c0b7210 */ /* 0x000fca0007ffe00b */
[----:B-1----:R-:W-:-:S06]  /*0700*/  IMAD.WIDE R16, R11, 0x4, R16 ;  /* 0x000000040b107825 */ /* 0x002fcc00078e0210 */
[----:B------:R-:W3:Y:S01]  /*0710*/  LDG.E R17, desc[UR6][R16.64] ;  /* 0x0000000610117981 */ /* 0x000ee2000c1e1900 */
[----:B0-----:R-:W-:-:S04]  /*0720*/  FMUL R3, R3, R3 ;  /* 0x0000000303037220 */ /* 0x001fc80000400000 */
[----:B------:R-:W0:Y:S01]  /*0730*/  MUFU.RCP R10, R3 ;  /* 0x00000003000a7308 */ /* 0x000e220000001000 */
[----:B------:R-:W-:Y:S01]  /*0740*/  BSSY.RECONVERGENT B1, `(.L_x_66) ;  /* 0x000000d000017945 */ /* 0x000fe20003800200 */
        /* <DEDUP_REMOVED lines=12> */
.L_x_67:
[----:B------:R-:W-:Y:S05]  /*0810*/  BSYNC.RECONVERGENT B1 ;  /* 0x0000000000017941 */ /* 0x000fea0003800200 */
.L_x_66:
[----:B------:R-:W-:-:S04]  /*0820*/  FADD R15, R15, R2 ;  /* 0x000000020f0f7221 */ /* 0x000fc80000000000 */
[----:B------:R-:W-:-:S07]  /*0830*/  FADD R0, R15, R4 ;  /* 0x000000040f007221 */ /* 0x000fce0000000000 */
.L_x_61:
[----:B------:R-:W-:Y:S05]  /*0840*/  BSYNC.RECONVERGENT B0 ;  /* 0x0000000000007941 */ /* 0x000fea0003800200 */
.L_x_59:
[----:B0-----:R-:W0:Y:S01]  /*0850*/  LDC.64 R2, c[0x0][0x398] ;  /* 0x0000e600ff027b82 */ /* 0x001e220000000a00 */
[----:B------:R-:W1:Y:S07]  /*0860*/  LDCU UR4, c[0x0][0x3b8] ;  /* 0x00007700ff0477ac */ /* 0x000e6e0008000800 */
[----:B------:R-:W2:Y:S08]  /*0870*/  LDC.64 R4, c[0x0][0x390] ;  /* 0x0000e400ff047b82 */ /* 0x000eb00000000a00 */
[----:B------:R-:W3:Y:S01]  /*0880*/  LDC R10, c[0x0][0x3ac] ;  /* 0x0000eb00ff0a7b82 */ /* 0x000ee20000000800 */
[----:B-1----:R-:W-:-:S04]  /*0890*/  IMAD R9, R8, UR4, R9 ;  /* 0x0000000408097c24 */ /* 0x002fc8000f8e0209 */
[----:B0-----:R-:W-:-:S03]  /*08a0*/  IMAD.WIDE R2, R9, 0x4, R2 ;  /* 0x0000000409027825 */ /* 0x001fc600078e0202 */
[----:B------:R-:W0:Y:S03]  /*08b0*/  LDC.64 R8, c[0x0][0x380] ;  /* 0x0000e000ff087b82 */ /* 0x000e260000000a00 */
[----:B------:R-:W4:Y:S01]  /*08c0*/  LDG.E R2, desc[UR6][R2.64] ;  /* 0x0000000602027981 */ /* 0x000f22000c1e1900 */
[----:B--2---:R-:W-:-:S06]  /*08d0*/  IMAD.WIDE R4, R7, 0x4, R4 ;  /* 0x0000000407047825 */ /* 0x004fcc00078e0204 */
[----:B------:R-:W2:Y:S01]  /*08e0*/  LDG.E R4, desc[UR6][R4.64] ;  /* 0x0000000604047981 */ /* 0x000ea2000c1e1900 */
[----:B----4-:R-:W-:-:S04]  /*08f0*/  FMUL R11, R2, R2 ;  /* 0x00000002020b7220 */ /* 0x010fc80000400000 */
[----:B------:R-:W-:Y:S01]  /*0900*/  FMUL R11, R11, R0 ;  /* 0x000000000b0b7220 */ /* 0x000fe20000400000 */
[----:B---3--:R-:W-:-:S04]  /*0910*/  FMUL R0, R10, R10 ;  /* 0x0000000a0a007220 */ /* 0x008fc80000400000 */
[----:B------:R-:W-:-:S04]  /*0920*/  FMUL R11, R0, R11 ;  /* 0x0000000b000b7220 */ /* 0x000fc80000400000 */
[----:B-----5:R-:W-:Y:S01]  /*0930*/  FFMA R11, R6, 2, R11 ;  /* 0x40000000060b7823 */ /* 0x020fe2000000000b */
[----:B0-----:R-:W-:-:S04]  /*0940*/  IMAD.WIDE R6, R7, 0x4, R8 ;  /* 0x0000000407067825 */ /* 0x001fc800078e0208 */
[----:B--2---:R-:W-:-:S05]  /*0950*/  FADD R11, R11, -R4 ;  /* 0x800000040b0b7221 */ /* 0x004fca0000000000 */
[----:B------:R-:W-:Y:S01]  /*0960*/  STG.E desc[UR6][R6.64], R11 ;  /* 0x0000000b06007986 */ /* 0x000fe2000c101906 */
[----:B------:R-:W-:Y:S05]  /*0970*/  EXIT ;  /* 0x000000000000794d */ /* 0x000fea0003800000 */
        .weak           $__internal_2_$__cuda_sm3x_div_rn_noftz_f32_slowpath
        .type           $__internal_2_$__cuda_sm3x_div_rn_noftz_f32_slowpath,@function
        .size           $__internal_2_$__cuda_sm3x_div_rn_noftz_f32_slowpath,(.L_x_237 - $__internal_2_$__cuda_sm3x_div_rn_noftz_f32_slowpath)
$__internal_2_$__cuda_sm3x_div_rn_noftz_f32_slowpath:
[----:B------:R-:W-:Y:S01]  /*0980*/  SHF.R.U32.HI R17, RZ, 0x17, R3 ;  /* 0x00000017ff117819 */ /* 0x000fe20000011603 */
[----:B------:R-:W-:Y:S01]  /*0990*/  BSSY.RECONVERGENT B2, `(.L_x_68) ;  /* 0x0000062000027945 */ /* 0x000fe20003800200 */
[----:B------:R-:W-:Y:S02]  /*09a0*/  SHF.R.U32.HI R18, RZ, 0x17, R0 ;  /* 0x00000017ff127819 */ /* 0x000fe40000011600 */
[----:B------:R-:W-:Y:S02]  /*09b0*/  LOP3.LUT R17, R17, 0xff, RZ, 0xc0, !PT ;  /* 0x000000ff11117812 */ /* 0x000fe400078ec0ff */
[----:B------:R-:W-:Y:S02]  /*09c0*/  LOP3.LUT R21, R18, 0xff, RZ, 0xc0, !PT ;  /* 0x000000ff12157812 */ /* 0x000fe400078ec0ff */
[----:B------:R-:W-:-:S03]  /*09d0*/  IADD3 R20, PT, PT, R17, -0x1, RZ ;  /* 0xffffffff11147810 */ /* 0x000fc60007ffe0ff */
[----:B------:R-:W-:Y:S01]  /*09e0*/  VIADD R19, R21, 0xffffffff ;  /* 0xffffffff15137836 */ /* 0x000fe20000000000 */
[----:B------:R-:W-:-:S04]  /*09f0*/  ISETP.GT.U32.AND P0, PT, R20, 0xfd, PT ;  /* 0x000000fd1400780c */ /* 0x000fc80003f04070 */
[----:B------:R-:W-:-:S13]  /*0a00*/  ISETP.GT.U32.OR P0, PT, R19, 0xfd, P0 ;  /* 0x000000fd1300780c */ /* 0x000fda0000704470 */
[----:B------:R-:W-:Y:S01]  /*0a10*/  @!P0 MOV R18, RZ ;  /* 0x000000ff00128202 */ /* 0x000fe20000000f00 */
[----:B------:R-:W-:Y:S06]  /*0a20*/  @!P0 BRA `(.L_x_69) ;  /* 0x00000000005c8947 */ /* 0x000fec0003800000 */
[----:B------:R-:W-:Y:S02]  /*0a30*/  FSETP.GTU.FTZ.AND P0, PT, |R0|, +INF , PT ;  /* 0x7f8000000000780b */ /* 0x000fe40003f1c200 */
[----:B------:R-:W-:-:S04]  /*0a40*/  FSETP.GTU.FTZ.AND P1, PT, |R3|, +INF , PT ;  /* 0x7f8000000300780b */ /* 0x000fc80003f3c200 */
[----:B------:R-:W-:-:S13]  /*0a50*/  PLOP3.LUT P0, PT, P0, P1, PT, 0xf8, 0x8f ;  /* 0x00000000008f781c */ /* 0x000fda0000703f70 */
[----:B------:R-:W-:Y:S05]  /*0a60*/  @P0 BRA `(.L_x_70) ;  /* 0x00000004004c0947 */ /* 0x000fea0003800000 */
[----:B------:R-:W-:-:S13]  /*0a70*/  LOP3.LUT P0, RZ, R3, 0x7fffffff, R0, 0xc8, !PT ;  /* 0x7fffffff03ff7812 */ /* 0x000fda000780c800 */
[----:B------:R-:W-:Y:S05]  /*0a80*/  @!P0 BRA `(.L_x_71) ;  /* 0x00000004003c8947 */ /* 0x000fea0003800000 */
[C---:B------:R-:W-:Y:S02]  /*0a90*/  FSETP.NEU.FTZ.AND P2, PT, |R0|.reuse, +INF , PT ;  /* 0x7f8000000000780b */ /* 0x040fe40003f5d200 */
[----:B------:R-:W-:Y:S02]  /*0aa0*/  FSETP.NEU.FTZ.AND P1, PT, |R3|, +INF , PT ;  /* 0x7f8000000300780b */ /* 0x000fe40003f3d200 */
[----:B------:R-:W-:-:S11]  /*0ab0*/  FSETP.NEU.FTZ.AND P0, PT, |R0|, +INF , PT ;  /* 0x7f8000000000780b */ /* 0x000fd60003f1d200 */
[----:B------:R-:W-:Y:S05]  /*0ac0*/  @!P1 BRA !P2, `(.L_x_71) ;  /* 0x00000004002c9947 */ /* 0x000fea0005000000 */
[----:B------:R-:W-:-:S04]  /*0ad0*/  LOP3.LUT P2, RZ, R0, 0x7fffffff, RZ, 0xc0, !PT ;  /* 0x7fffffff00ff7812 */ /* 0x000fc8000784c0ff */
[----:B------:R-:W-:-:S13]  /*0ae0*/  PLOP3.LUT P1, PT, P1, P2, PT, 0x2f, 0xf2 ;  /* 0x0000000000f2781c */ /* 0x000fda0000f24577 */
[----:B------:R-:W-:Y:S05]  /*0af0*/  @P1 BRA `(.L_x_72) ;  /* 0x0000000400181947 */ /* 0x000fea0003800000 */
[----:B------:R-:W-:-:S04]  /*0b00*/  LOP3.LUT P1, RZ, R3, 0x7fffffff, RZ, 0xc0, !PT ;  /* 0x7fffffff03ff7812 */ /* 0x000fc8000782c0ff */
[----:B------:R-:W-:-:S13]  /*0b10*/  PLOP3.LUT P0, PT, P0, P1, PT, 0x2f, 0xf2 ;  /* 0x0000000000f2781c */ /* 0x000fda0000702577 */
[----:B------:R-:W-:Y:S05]  /*0b20*/  @P0 BRA `(.L_x_73) ;  /* 0x0000000400000947 */ /* 0x000fea0003800000 */
[----:B------:R-:W-:Y:S02]  /*0b30*/  ISETP.GE.AND P0, PT, R19, RZ, PT ;  /* 0x000000ff1300720c */ /* 0x000fe40003f06270 */
[----:B------:R-:W-:-:S11]  /*0b40*/  ISETP.GE.AND P1, PT, R20, RZ, PT ;  /* 0x000000ff1400720c */ /* 0x000fd60003f26270 */
[----:B------:R-:W-:Y:S01]  /*0b50*/  @P0 IMAD.MOV.U32 R18, RZ, RZ, RZ ;  /* 0x000000ffff120224 */ /* 0x000fe200078e00ff */
[----:B------:R-:W-:Y:S01]  /*0b60*/  @!P0 MOV R18, 0xffffffc0 ;  /* 0xffffffc000128802 */ /* 0x000fe20000000f00 */
[----:B------:R-:W-:Y:S01]  /*0b70*/  @!P0 FFMA R0, R0, 1.84467440737095516160e+19, RZ ;  /* 0x5f80000000008823 */ /* 0x000fe200000000ff */
[----:B------:R-:W-:-:S03]  /*0b80*/  @!P1 FFMA R3, R3, 1.84467440737095516160e+19, RZ ;  /* 0x5f80000003039823 */ /* 0x000fc600000000ff */
[----:B------:R-:W-:-:S07]  /*0b90*/  @!P1 VIADD R18, R18, 0x40 ;  /* 0x0000004012129836 */ /* 0x000fce0000000000 */
.L_x_69:
[----:B------:R-:W-:Y:S01]  /*0ba0*/  LEA R20, R17, 0xc0800000, 0x17 ;  /* 0xc080000011147811 */ /* 0x000fe200078eb8ff */
[----:B------:R-:W-:Y:S01]  /*0bb0*/  VIADD R21, R21, 0xffffff81 ;  /* 0xffffff8115157836 */ /* 0x000fe20000000000 */
[----:B------:R-:W-:Y:S02]  /*0bc0*/  BSSY.RECONVERGENT B3, `(.L_x_74) ;  /* 0x0000035000037945 */ /* 0x000fe40003800200 */
[----:B------:R-:W-:Y:S01]  /*0bd0*/  IADD3 R22, PT, PT, -R20, R3, RZ ;  /* 0x0000000314167210 */ /* 0x000fe20007ffe1ff */
[C---:B------:R-:W-:Y:S01]  /*0be0*/  IMAD R0, R21.reuse, -0x800000, R0 ;  /* 0xff80000015007824 */ /* 0x040fe200078e0200 */
[----:B------:R-:W-:Y:S02]  /*0bf0*/  IADD3 R21, PT, PT, R21, 0x7f, -R17 ;  /* 0x0000007f15157810 */ /* 0x000fe40007ffe811 */
[----:B------:R-:W0:Y:S01]  /*0c00*/  MUFU.RCP R3, R22 ;  /* 0x0000001600037308 */ /* 0x000e220000001000 */
[----:B------:R-:W-:Y:S01]  /*0c10*/  FADD.FTZ R19, -R22, -RZ ;  /* 0x800000ff16137221 */ /* 0x000fe20000010100 */
[----:B------:R-:W-:-:S03]  /*0c20*/  IADD3 R21, PT, PT, R21, R18, RZ ;  /* 0x0000001215157210 */ /* 0x000fc60007ffe0ff */
[----:B0-----:R-:W-:-:S04]  /*0c30*/  FFMA R20, R3, R19, 1 ;  /* 0x3f80000003147423 */ /* 0x001fc80000000013 */
[----:B------:R-:W-:-:S04]  /*0c40*/  FFMA R3, R3, R20, R3 ;  /* 0x0000001403037223 */ /* 0x000fc80000000003 */
[----:B------:R-:W-:-:S04]  /*0c50*/  FFMA R20, R0, R3, RZ ;  /* 0x0000000300147223 */ /* 0x000fc800000000ff */
[----:B------:R-:W-:-:S04]  /*0c60*/  FFMA R23, R19, R20, R0 ;  /* 0x0000001413177223 */ /* 0x000fc80000000000 */
[----:B------:R-:W-:-:S04]  /*0c70*/  FFMA R20, R3, R23, R20 ;  /* 0x0000001703147223 */ /* 0x000fc80000000014 */
[----:B------:R-:W-:-:S04]  /*0c80*/  FFMA R19, R19, R20, R0 ;  /* 0x0000001413137223 */ /* 0x000fc80000000000 */
[----:B------:R-:W-:-:S05]  /*0c90*/  FFMA R0, R3, R19, R20 ;  /* 0x0000001303007223 */ /* 0x000fca0000000014 */
[----:B------:R-:W-:-:S04]  /*0ca0*/  SHF.R.U32.HI R17, RZ, 0x17, R0 ;  /* 0x00000017ff117819 */ /* 0x000fc80000011600 */
[----:B------:R-:W-:-:S05]  /*0cb0*/  LOP3.LUT R17, R17, 0xff, RZ, 0xc0, !PT ;  /* 0x000000ff11117812 */ /* 0x000fca00078ec0ff */
[----:B------:R-:W-:-:S05]  /*0cc0*/  IMAD.IADD R22, R17, 0x1, R21 ;  /* 0x0000000111167824 */ /* 0x000fca00078e0215 */
[----:B------:R-:W-:-:S04]  /*0cd0*/  IADD3 R17, PT, PT, R22, -0x1, RZ ;  /* 0xffffffff16117810 */ /* 0x000fc80007ffe0ff */
[----:B------:R-:W-:-:S13]  /*0ce0*/  ISETP.GE.U32.AND P0, PT, R17, 0xfe, PT ;  /* 0x000000fe1100780c */ /* 0x000fda0003f06070 */
[----:B------:R-:W-:Y:S05]  /*0cf0*/  @!P0 BRA `(.L_x_75) ;  /* 0x0000000000808947 */ /* 0x000fea0003800000 */
[----:B------:R-:W-:-:S13]  /*0d00*/  ISETP.GT.AND P0, PT, R22, 0xfe, PT ;  /* 0x000000fe1600780c */ /* 0x000fda0003f04270 */
[----:B------:R-:W-:Y:S05]  /*0d10*/  @P0 BRA `(.L_x_76) ;  /* 0x00000000006c0947 */ /* 0x000fea0003800000 */
[----:B------:R-:W-:-:S13]  /*0d20*/  ISETP.GE.AND P0, PT, R22, 0x1, PT ;  /* 0x000000011600780c */ /* 0x000fda0003f06270 */
[----:B------:R-:W-:Y:S05]  /*0d30*/  @P0 BRA `(.L_x_77) ;  /* 0x0000000000740947 */ /* 0x000fea0003800000 */
[----:B------:R-:W-:Y:S02]  /*0d40*/  ISETP.GE.AND P0, PT, R22, -0x18, PT ;  /* 0xffffffe81600780c */ /* 0x000fe40003f06270 */
[----:B------:R-:W-:-:S11]  /*0d50*/  LOP3.LUT R0, R0, 0x80000000, RZ, 0xc0, !PT ;  /* 0x8000000000007812 */ /* 0x000fd600078ec0ff */
[----:B------:R-:W-:Y:S05]  /*0d60*/  @!P0 BRA `(.L_x_77) ;  /* 0x0000000000688947 */ /* 0x000fea0003800000 */
[-CC-:B------:R-:W-:Y:S01]  /*0d70*/  FFMA.RZ R17, R3, R19.reuse, R20.reuse ;  /* 0x0000001303117223 */ /* 0x180fe2000000c014 */
[C---:B------:R-:W-:Y:S02]  /*0d80*/  ISETP.NE.AND P2, PT, R22.reuse, RZ, PT ;  /* 0x000000ff1600720c */ /* 0x040fe40003f45270 */
[C---:B------:R-:W-:Y:S02]  /*0d90*/  ISETP.NE.AND P1, PT, R22.reuse, RZ, PT ;  /* 0x000000ff1600720c */ /* 0x040fe40003f25270 */
[----:B------:R-:W-:Y:S01]  /*0da0*/  LOP3.LUT R18, R17, 0x7fffff, RZ, 0xc0, !PT ;  /* 0x007fffff11127812 */ /* 0x000fe200078ec0ff */
[CCC-:B------:R-:W-:Y:S01]  /*0db0*/  FFMA.RP R17, R3.reuse, R19.reuse, R20.reuse ;  /* 0x0000001303117223 */ /* 0x1c0fe20000008014 */
[----:B------:R-:W-:Y:S01]  /*0dc0*/  FFMA.RM R20, R3, R19, R20 ;  /* 0x0000001303147223 */ /* 0x000fe20000004014 */
[----:B------:R-:W-:Y:S01]  /*0dd0*/  VIADD R3, R22, 0x20 ;  /* 0x0000002016037836 */ /* 0x000fe20000000000 */
[----:B------:R-:W-:Y:S02]  /*0de0*/  LOP3.LUT R18, R18, 0x800000, RZ, 0xfc, !PT ;  /* 0x0080000012127812 */ /* 0x000fe400078efcff */
[----:B------:R-:W-:-:S02]  /*0df0*/  IADD3 R19, PT, PT, -R22, RZ, RZ ;  /* 0x000000ff16137210 */ /* 0x000fc40007ffe1ff */
[----:B------:R-:W-:Y:S02]  /*0e00*/  SHF.L.U32 R3, R18, R3, RZ ;  /* 0x0000000312037219 */ /* 0x000fe400000006ff */
[----:B------:R-:W-:Y:S02]  /*0e10*/  FSETP.NEU.FTZ.AND P0, PT, R17, R20, PT ;  /* 0x000000141100720b */ /* 0x000fe40003f1d000 */
[----:B------:R-:W-:Y:S02]  /*0e20*/  SEL R17, R19, RZ, P2 ;  /* 0x000000ff13117207 */ /* 0x000fe40001000000 */
[----:B------:R-:W-:Y:S02]  /*0e30*/  ISETP.NE.AND P1, PT, R3, RZ, P1 ;  /* 0x000000ff0300720c */ /* 0x000fe40000f25270 */
[----:B------:R-:W-:Y:S02]  /*0e40*/  SHF.R.U32.HI R17, RZ, R17, R18 ;  /* 0x00000011ff117219 */ /* 0x000fe40000011612 */
[----:B------:R-:W-:-:S02]  /*0e50*/  PLOP3.LUT P0, PT, P0, P1, PT, 0xf8, 0x8f ;  /* 0x00000000008f781c */ /* 0x000fc40000703f70 */
[----:B------:R-:W-:Y:S02]  /*0e60*/  SHF.R.U32.HI R18, RZ, 0x1, R17 ;  /* 0x00000001ff127819 */ /* 0x000fe40000011611 */
[----:B------:R-:W-:-:S04]  /*0e70*/  SEL R3, RZ, 0x1, !P0 ;  /* 0x00000001ff037807 */ /* 0x000fc80004000000 */
[----:B------:R-:W-:-:S04]  /*0e80*/  LOP3.LUT R20, R3, 0x1, R18, 0xf8, !PT ;  /* 0x0000000103147812 */ /* 0x000fc800078ef812 */
[----:B------:R-:W-:-:S05]  /*0e90*/  LOP3.LUT R17, R20, R17, RZ, 0xc0, !PT ;  /* 0x0000001114117212 */ /* 0x000fca00078ec0ff */
[----:B------:R-:W-:-:S05]  /*0ea0*/  IMAD.IADD R17, R18, 0x1, R17 ;  /* 0x0000000112117824 */ /* 0x000fca00078e0211 */
[----:B------:R-:W-:Y:S01]  /*0eb0*/  LOP3.LUT R0, R17, R0, RZ, 0xfc, !PT ;  /* 0x0000000011007212 */ /* 0x000fe200078efcff */
[----:B------:R-:W-:Y:S06]  /*0ec0*/  BRA `(.L_x_77) ;  /* 0x0000000000107947 */ /* 0x000fec0003800000 */
.L_x_76:
[----:B------:R-:W-:-:S04]  /*0ed0*/  LOP3.LUT R0, R0, 0x80000000, RZ, 0xc0, !PT ;  /* 0x8000000000007812 */ /* 0x000fc800078ec0ff */
[----:B------:R-:W-:Y:S01]  /*0ee0*/  LOP3.LUT R0, R0, 0x7f800000, RZ, 0xfc, !PT ;  /* 0x7f80000000007812 */ /* 0x000fe200078efcff */
[----:B------:R-:W-:Y:S06]  /*0ef0*/  BRA `(.L_x_77) ;  /* 0x0000000000047947 */ /* 0x000fec0003800000 */
.L_x_75:
[----:B------:R-:W-:-:S07]  /*0f00*/  LEA R0, R21, R0, 0x17 ;  /* 0x0000000015007211 */ /* 0x000fce00078eb8ff */
.L_x_77:
[----:B------:R-:W-:Y:S05]  /*0f10*/  BSYNC.RECONVERGENT B3 ;  /* 0x0000000000037941 */ /* 0x000fea0003800200 */
.L_x_74:
[----:B------:R-:W-:Y:S05]  /*0f20*/  BRA `(.L_x_78) ;  /* 0x0000000000207947 */ /* 0x000fea0003800000 */
.L_x_73:
[----:B------:R-:W-:-:S04]  /*0f30*/  LOP3.LUT R0, R3, 0x80000000, R0, 0x48, !PT ;  /* 0x8000000003007812 */ /* 0x000fc800078e4800 */
[----:B------:R-:W-:Y:S01]  /*0f40*/  LOP3.LUT R0, R0, 0x7f800000, RZ, 0xfc, !PT ;  /* 0x7f80000000007812 */ /* 0x000fe200078efcff */
[----:B------:R-:W-:Y:S06]  /*0f50*/  BRA `(.L_x_78) ;  /* 0x0000000000147947 */ /* 0x000fec0003800000 */
.L_x_72:
[----:B------:R-:W-:Y:S01]  /*0f60*/  LOP3.LUT R0, R3, 0x80000000, R0, 0x48, !PT ;  /* 0x8000000003007812 */ /* 0x000fe200078e4800 */
[----:B------:R-:W-:Y:S06]  /*0f70*/  BRA `(.L_x_78) ;  /* 0x00000000000c7947 */ /* 0x000fec0003800000 */
.L_x_71:
[----:B------:R-:W0:Y:S01]  /*0f80*/  MUFU.RSQ R0, -QNAN ;  /* 0xffc0000000007908 */ /* 0x000e220000001400 */
[----:B------:R-:W-:Y:S05]  /*0f90*/  BRA `(.L_x_78) ;  /* 0x0000000000047947 */ /* 0x000fea0003800000 */
.L_x_70:
[----:B------:R-:W-:-:S07]  /*0fa0*/  FADD.FTZ R0, R0, R3 ;  /* 0x0000000300007221 */ /* 0x000fce0000010000 */
.L_x_78:
[----:B------:R-:W-:Y:S05]  /*0fb0*/  BSYNC.RECONVERGENT B2 ;  /* 0x0000000000027941 */ /* 0x000fea0003800200 */
.L_x_68:
[----:B------:R-:W-:-:S04]  /*0fc0*/  HFMA2 R17, -RZ, RZ, 0, 0 ;  /* 0x00000000ff117431 */ /* 0x000fc800000001ff */
[----:B0-----:R-:W-:Y:S05]  /*0fd0*/  RET.REL.NODEC R16 `(_Z8solve_3DPfS_S_S_ffffiii) ;  /* 0xfffffff010087950 */ /* 0x001fea0003c3ffff */
.L_x_79:
        /* <DEDUP_REMOVED lines=10> */
.L_x_237:


//--------------------- .text._Z8solve_2DPfS_S_S_fffii --------------------------
	.section	.text._Z8solve_2DPfS_S_S_fffii,"ax",@progbits
	.align	128
        .global         _Z8solve_2DPfS_S_S_fffii
        .type           _Z8solve_2DPfS_S_S_fffii,@function
        .size           _Z8solve_2DPfS_S_S_fffii,(.L_x_238 - _Z8solve_2DPfS_S_S_fffii)
        .other          _Z8solve_2DPfS_S_S_fffii,@"STO_CUDA_ENTRY STV_DEFAULT"
_Z8solve_2DPfS_S_S_fffii:
.text._Z8solve_2DPfS_S_S_fffii:
[----:B------:R-:W-:Y:S01]  /*0000*/  LDC R1, c[0x0][0x37c] ;  /* 0x0000df00ff017b82 */ /* 0x000fe20000000800 */
[----:B------:R-:W0:Y:S07]  /*0010*/  S2R R7, SR_TID.Y ;  /* 0x0000000000077919 */ /* 0x000e2e0000002200 */
[----:B------:R-:W1:Y:S01]  /*0020*/  LDC R3, c[0x0][0x360] ;  /* 0x0000d800ff037b82 */ /* 0x000e620000000800 */
[----:B------:R-:W2:Y:S01]  /*0030*/  LDCU UR8, c[0x0][0x3b0] ;  /* 0x00007600ff0877ac */ /* 0x000ea20008000800 */
[----:B------:R-:W1:Y:S01]  /*0040*/  S2R R8, SR_TID.X ;  /* 0x0000000000087919 */ /* 0x000e620000002100 */
[----:B------:R-:W3:Y:S05]  /*0050*/  LDCU UR9, c[0x0][0x3ac] ;  /* 0x00007580ff0977ac */ /* 0x000eea0008000800 */
[----:B------:R-:W0:Y:S08]  /*0060*/  S2UR UR5, SR_CTAID.Y ;  /* 0x00000000000579c3 */ /* 0x000e300000002600 */
[----:B------:R-:W0:Y:S08]  /*0070*/  LDC R0, c[0x0][0x364] ;  /* 0x0000d900ff007b82 */ /* 0x000e300000000800 */
[----:B------:R-:W1:Y:S01]  /*0080*/  S2UR UR4, SR_CTAID.X ;  /* 0x00000000000479c3 */ /* 0x000e620000002500 */
[----:B0-----:R-:W-:-:S05]  /*0090*/  IMAD R7, R0, UR5, R7 ;  /* 0x0000000500077c24 */ /* 0x001fca000f8e0207 */
[----:B--2---:R-:W-:Y:S01]  /*00a0*/  ISETP.GE.AND P0, PT, R7, UR8, PT ;  /* 0x0000000807007c0c */ /* 0x004fe2000bf06270 */
[----:B-1----:R-:W-:-:S05]  /*00b0*/  IMAD R8, R3, UR4, R8 ;  /* 0x0000000403087c24 */ /* 0x002fca000f8e0208 */
[----:B---3--:R-:W-:-:S13]  /*00c0*/  ISETP.GE.OR P0, PT, R8, UR9, P0 ;  /* 0x0000000908007c0c */ /* 0x008fda0008706670 */
[----:B------:R-:W-:Y:S05]  /*00d0*/  @P0 EXIT ;  /* 0x000000000000094d */ /* 0x000fea0003800000 */
[----:B------:R-:W-:Y:S02]  /*00e0*/  UIADD3 UR4, UPT, UPT, UR9, -0x4, URZ ;  /* 0xfffffffc09047890 */ /* 0x000fe4000fffe0ff */
[C---:B------:R-:W-:Y:S01]  /*00f0*/  IMAD R9, R7.reuse, UR9, RZ ;  /* 0x0000000907097c24 */ /* 0x040fe2000f8e02ff */
[----:B------:R-:W-:Y:S01]  /*0100*/  UIADD3 UR5, UPT, UPT, UR8, -0x4, URZ ;  /* 0xfffffffc08057890 */ /* 0x000fe2000fffe0ff */
[----:B------:R-:W-:Y:S01]  /*0110*/  BSSY.RECONVERGENT B0, `(.L_x_80) ;  /* 0x0000047000007945 */ /* 0x000fe20003800200 */
[----:B------:R-:W0:Y:S01]  /*0120*/  LDCU.64 UR6, c[0x0][0x358] ;  /* 0x00006b00ff0677ac */ /* 0x000e220008000a00 */
[C---:B------:R-:W-:Y:S01]  /*0130*/  IMAD.IADD R2, R8.reuse, 0x1, R9 ;  /* 0x0000000108027824 */ /* 0x040fe200078e0209 */
[C---:B------:R-:W-:Y:S02]  /*0140*/  ISETP.GE.AND P0, PT, R8.reuse, UR4, PT ;  /* 0x0000000408007c0c */ /* 0x040fe4000bf06270 */
[----:B------:R-:W-:Y:S02]  /*0150*/  ISETP.LT.AND P1, PT, R7, UR5, PT ;  /* 0x0000000507007c0c */ /* 0x000fe4000bf21270 */
[----:B------:R-:W-:-:S04]  /*0160*/  ISETP.GT.AND P0, PT, R8, 0x3, !P0 ;  /* 0x000000030800780c */ /* 0x000fc80004704270 */
[----:B------:R-:W-:Y:S01]  /*0170*/  ISETP.GT.U32.AND P0, PT, R7, 0x3, P0 ;  /* 0x000000030700780c */ /* 0x000fe20000704070 */
[----:B------:R-:W-:-:S12]  /*0180*/  IMAD R7, R8, UR8, R7 ;  /* 0x0000000808077c24 */ /* 0x000fd8000f8e0207 */
[----:B0-----:R-:W-:Y:S05]  /*0190*/  @P0 BRA P1, `(.L_x_81) ;  /* 0x0000000000140947 */ /* 0x001fea0000800000 */
[----:B------:R-:W0:Y:S02]  /*01a0*/  LDC.64 R4, c[0x0][0x388] ;  /* 0x0000e200ff047b82 */ /* 0x000e240000000a00 */
[----:B0-----:R-:W-:-:S05]  /*01b0*/  IMAD.WIDE R4, R2, 0x4, R4 ;  /* 0x0000000402047825 */ /* 0x001fca00078e0204 */
[----:B------:R0:W5:Y:S01]  /*01c0*/  LDG.E R6, desc[UR6][R4.64] ;  /* 0x0000000604067981 */ /* 0x000162000c1e1900 */
[----:B------:R-:W-:Y:S01]  /*01d0*/  IMAD.MOV.U32 R0, RZ, RZ, RZ ;  /* 0x000000ffff007224 */ /* 0x000fe200078e00ff */
[----:B------:R-:W-:Y:S06]  /*01e0*/  BRA `(.L_x_82) ;  /* 0x0000000000e47947 */ /* 0x000fec0003800000 */
.L_x_81:
[----:B------:R-:W0:Y:S01]  /*01f0*/  LDC.64 R4, c[0x0][0x388] ;  /* 0x0000e200ff047b82 */ /* 0x000e220000000a00 */
[----:B------:R-:W1:Y:S01]  /*0200*/  LDCU.64 UR4, c[0x0][0x388] ;  /* 0x00007100ff0477ac */ /* 0x000e620008000a00 */
[----:B------:R-:W-:-:S04]  /*0210*/  IADD3 R0, P0, PT, R8, R9, RZ ;  /* 0x0000000908007210 */ /* 0x000fc80007f1e0ff */
[----:B------:R-:W-:Y:S02]  /*0220*/  LEA.HI.X.SX32 R3, R9, RZ, 0x1, P0 ;  /* 0x000000ff09037211 */ /* 0x000fe400000f0eff */
[----:B------:R-:W2:Y:S01]  /*0230*/  LDC R15, c[0x0][0x3a0] ;  /* 0x0000e800ff0f7b82 */ /* 0x000ea20000000800 */
        /* <DEDUP_REMOVED lines=9> */
[----:B----4-:R-:W-:-:S04]  /*02d0*/  FADD R10, R6, R6 ;  /* 0x00000006060a7221 */ /* 0x010fc80000000000 */
[----:B---3--:R-:W-:-:S04]  /*02e0*/  FADD R0, R3, -R10 ;  /* 0x8000000a03007221 */ /* 0x008fc80000000000 */
[----:B-----5:R-:W-:Y:S01]  /*02f0*/  FADD R0, R0, R11 ;  /* 0x0000000b00007221 */ /* 0x020fe20000000000 */
[----:B0-----:R-:W-:-:S03]  /*0300*/  FFMA R3, -R15, R14, 1 ;  /* 0x3f8000000f037423 */ /* 0x001fc6000000010e */
[----:B------:R-:W0:Y:S01]  /*0310*/  FCHK P0, R0, R15 ;  /* 0x0000000f00007302 */ /* 0x000e220000000000 */
[----:B------:R-:W-:-:S04]  /*0320*/  FFMA R3, R14, R3, R14 ;  /* 0x000000030e037223 */ /* 0x000fc8000000000e */
[----:B------:R-:W-:-:S04]  /*0330*/  FFMA R14, R0, R3, RZ ;  /* 0x00000003000e7223 */ /* 0x000fc800000000ff */
[----:B------:R-:W-:-:S04]  /*0340*/  FFMA R11, -R15, R14, R0 ;  /* 0x0000000e0f0b7223 */ /* 0x000fc80000000100 */
[----:B------:R-:W-:Y:S01]  /*0350*/  FFMA R11, R3, R11, R14 ;  /* 0x0000000b030b7223 */ /* 0x000fe2000000000e */
[----:B0-----:R-:W-:Y:S06]  /*0360*/  @!P0 BRA `(.L_x_84) ;  /* 0x0000000000108947 */ /* 0x001fec0003800000 */
[----:B------:R-:W-:Y:S02]  /*0370*/  MOV R3, R15 ;  /* 0x0000000f00037202 */ /* 0x000fe40000000f00 */
[----:B------:R-:W-:-:S07]  /*0380*/  MOV R12, 0x3a0 ;  /* 0x000003a0000c7802 */ /* 0x000fce0000000f00 */
[----:B------:R-:W-:Y:S05]  /*0390*/  CALL.REL.NOINC `($__internal_3_$__cuda_sm3x_div_rn_noftz_f32_slowpath) ;  /* 0x0000000000c07944 */ /* 0x000fea0003c00000 */
[----:B------:R-:W-:-:S07]  /*03a0*/  IMAD.MOV.U32 R11, RZ, RZ, R0 ;  /* 0x000000ffff0b7224 */ /* 0x000fce00078e0000 */
.L_x_84:
[----:B------:R-:W-:Y:S05]  /*03b0*/  BSYNC.RECONVERGENT B1 ;  /* 0x0000000000017941 */ /* 0x000fea0003800200 */
.L_x_83:
[----:B------:R-:W0:Y:S08]  /*03c0*/  LDC R3, c[0x0][0x3ac] ;  /* 0x0000eb00ff037b82 */ /* 0x000e300000000800 */
[----:B------:R-:W1:Y:S01]  /*03d0*/  LDC.64 R12, c[0x0][0x388] ;  /* 0x0000e200ff0c7b82 */ /* 0x000e620000000a00 */
[----:B0-----:R-:W-:Y:S01]  /*03e0*/  IADD3 R0, PT, PT, -R3, RZ, RZ ;  /* 0x000000ff03007210 */ /* 0x001fe20007ffe1ff */
[----:B------:R-:W-:-:S02]  /*03f0*/  IMAD.IADD R9, R9, 0x1, R3 ;  /* 0x0000000109097824 */ /* 0x000fc400078e0203 */
[----:B------:R-:W-:-:S04]  /*0400*/  IMAD.WIDE R4, R3, 0x4, R4 ;  /* 0x0000000403047825 */ /* 0x000fc800078e0204 */
[----:B------:R-:W0:Y:S01]  /*0410*/  LDC R3, c[0x0][0x3a4] ;  /* 0x0000e900ff037b82 */ /* 0x000e220000000800 */
[----:B------:R-:W-:Y:S01]  /*0420*/  IMAD R9, R0, 0x2, R9 ;  /* 0x0000000200097824 */ /* 0x000fe200078e0209 */
[----:B------:R-:W2:Y:S03]  /*0430*/  LDG.E R5, desc[UR6][R4.64] ;  /* 0x0000000604057981 */ /* 0x000ea6000c1e1900 */
[----:B------:R-:W-:-:S04]  /*0440*/  IMAD.IADD R9, R8, 0x1, R9 ;  /* 0x0000000108097824 */ /* 0x000fc800078e0209 */
        /* <DEDUP_REMOVED lines=15> */
[----:B------:R-:W-:Y:S05]  /*0540*/  CALL.REL.NOINC `($__internal_3_$__cuda_sm3x_div_rn_noftz_f32_slowpath) ;  /* 0x0000000000547944 */ /* 0x000fea0003c00000 */
[----:B------:R-:W-:-:S07]  /*0550*/  MOV R4, R0 ;  /* 0x0000000000047202 */ /* 0x000fce0000000f00 */
.L_x_86:
[----:B------:R-:W-:Y:S05]  /*0560*/  BSYNC.RECONVERGENT B1 ;  /* 0x0000000000017941 */ /* 0x000fea0003800200 */
.L_x_85:
[----:B------:R-:W-:-:S07]  /*0570*/  FADD R0, R4, R11 ;  /* 0x0000000b04007221 */ /* 0x000fce0000000000 */
.L_x_82:
[----:B------:R-:W-:Y:S05]  /*0580*/  BSYNC.RECONVERGENT B0 ;  /* 0x0000000000007941 */ /* 0x000fea0003800200 */
.L_x_80:
[----:B0-----:R-:W0:Y:S08]  /*0590*/  LDC.64 R4, c[0x0][0x398] ;  /* 0x0000e600ff047b82 */ /* 0x001e300000000a00 */
[----:B------:R-:W1:Y:S08]  /*05a0*/  LDC.64 R8, c[0x0][0x390] ;  /* 0x0000e400ff087b82 */ /* 0x000e700000000a00 */
[----:B------:R-:W2:Y:S01]  /*05b0*/  LDC.64 R10, c[0x0][0x380] ;  /* 0x0000e000ff0a7b82 */ /* 0x000ea20000000a00 */
[----:B0-----:R-:W-:-:S07]  /*05c0*/  IMAD.WIDE R4, R7, 0x4, R4 ;  /* 0x0000000407047825 */ /* 0x001fce00078e0204 */
[----:B------:R-:W0:Y:S01]  /*05d0*/  LDC R7, c[0x0][0x3a8] ;  /* 0x0000ea00ff077b82 */ /* 0x000e220000000800 */
[----:B------:R-:W3:Y:S01]  /*05e0*/  LDG.E R4, desc[UR6][R4.64] ;  /* 0x0000000604047981 */ /* 0x000ee2000c1e1900 */
[----:B-1----:R-:W-:-:S06]  /*05f0*/  IMAD.WIDE R8, R2, 0x4, R8 ;  /* 0x0000000402087825 */ /* 0x002fcc00078e0208 */
[----:B------:R-:W4:Y:S01]  /*0600*/  LDG.E R9, desc[UR6][R8.64] ;  /* 0x0000000608097981 */ /* 0x000f22000c1e1900 */
[----:B---3--:R-:W-:-:S04]  /*0610*/  FMUL R3, R4, R4 ;  /* 0x0000000404037220 */ /* 0x008fc80000400000 */
[----:B------:R-:W-:Y:S01]  /*0620*/  FMUL R3, R3, R0 ;  /* 0x0000000003037220 */ /* 0x000fe20000400000 */
[----:B0-----:R-:W-:-:S04]  /*0630*/  FMUL R0, R7, R7 ;  /* 0x0000000707007220 */ /* 0x001fc80000400000 */
[----:B------:R-:W-:-:S04]  /*0640*/  FMUL R3, R0, R3 ;  /* 0x0000000300037220 */ /* 0x000fc80000400000 */
[----:B-----5:R-:W-:Y:S01]  /*0650*/  FFMA R6, R6, 2, R3 ;  /* 0x4000000006067823 */ /* 0x020fe20000000003 */
[----:B--2---:R-:W-:-:S04]  /*0660*/  IMAD.WIDE R2, R2, 0x4, R10 ;  /* 0x0000000402027825 */ /* 0x004fc800078e020a */
[----:B----4-:R-:W-:-:S05]  /*0670*/  FADD R5, R6, -R9 ;  /* 0x8000000906057221 */ /* 0x010fca0000000000 */
[----:B------:R-:W-:Y:S01]  /*0680*/  STG.E desc[UR6][R2.64], R5 ;  /* 0x0000000502007986 */ /* 0x000fe2000c101906 */
[----:B------:R-:W-:Y:S05]  /*0690*/  EXIT ;  /* 0x000000000000794d */ /* 0x000fea0003800000 */
        .weak           $__internal_3_$__cuda_sm3x_div_rn_noftz_f32_slowpath
        .type           $__internal_3_$__cuda_sm3x_div_rn_noftz_f32_slowpath,@function
        .size           $__internal_3_$__cuda_sm3x_div_rn_noftz_f32_slowpath,(.L_x_238 - $__internal_3_$__cuda_sm3x_div_rn_noftz_f32_slowpath)
$__internal_3_$__cuda_sm3x_div_rn_noftz_f32_slowpath:
[----:B------:R-:W-:Y:S01]  /*06a0*/  SHF.R.U32.HI R14, RZ, 0x17, R3 ;  /* 0x00000017ff0e7819 */ /* 0x000fe20000011603 */
[----:B------:R-:W-:Y:S01]  /*06b0*/  BSSY.RECONVERGENT B2, `(.L_x_87) ;  /* 0x0000062000027945 */ /* 0x000fe20003800200 */
[----:B------:R-:W-:Y:S02]  /*06c0*/  SHF.R.U32.HI R13, RZ, 0x17, R0 ;  /* 0x00000017ff0d7819 */ /* 0x000fe40000011600 */
[----:B------:R-:W-:Y:S02]  /*06d0*/  LOP3.LUT R14, R14, 0xff, RZ, 0xc0, !PT ;  /* 0x000000ff0e0e7812 */ /* 0x000fe400078ec0ff */
[----:B------:R-:W-:-:S03]  /*06e0*/  LOP3.LUT R15, R13, 0xff, RZ, 0xc0, !PT ;  /* 0x000000ff0d0f7812 */ /* 0x000fc600078ec0ff */
[----:B------:R-:W-:Y:S02]  /*06f0*/  VIADD R17, R14, 0xffffffff ;  /* 0xffffffff0e117836 */ /* 0x000fe40000000000 */
[----:B------:R-:W-:-:S03]  /*0700*/  VIADD R16, R15, 0xffffffff ;  /* 0xffffffff0f107836 */ /* 0x000fc60000000000 */
        /* <DEDUP_REMOVED lines=22> */
[----:B------:R-:W-:Y:S02]  /*0870*/  @P0 IMAD.MOV.U32 R13, RZ, RZ, RZ ;  /* 0x000000ffff0d0224 */ /* 0x000fe400078e00ff */
[----:B------:R-:W-:Y:S01]  /*0880*/  @!P0 FFMA R0, R0, 1.84467440737095516160e+19, RZ ;  /* 0x5f80000000008823 */ /* 0x000fe200000000ff */
[----:B------:R-:W-:Y:S02]  /*0890*/  @!P0 IMAD.MOV.U32 R13, RZ, RZ, -0x40 ;  /* 0xffffffc0ff0d8424 */ /* 0x000fe400078e00ff */
[----:B------:R-:W-:-:S03]  /*08a0*/  @!P1 FFMA R3, R3, 1.84467440737095516160e+19, RZ ;  /* 0x5f80000003039823 */ /* 0x000fc600000000ff */
[----:B------:R-:W-:-:S07]  /*08b0*/  @!P1 IADD3 R13, PT, PT, R13, 0x40, RZ ;  /* 0x000000400d0d9810 */ /* 0x000fce0007ffe0ff */
.L_x_88:
[----:B------:R-:W-:Y:S01]  /*08c0*/  LEA R16, R14, 0xc0800000, 0x17 ;  /* 0xc08000000e107811 */ /* 0x000fe200078eb8ff */
[----:B------:R-:W-:Y:S01]  /*08d0*/  VIADD R15, R15, 0xffffff81 ;  /* 0xffffff810f0f7836 */ /* 0x000fe20000000000 */
[----:B------:R-:W-:Y:S03]  /*08e0*/  BSSY.RECONVERGENT B3, `(.L_x_93) ;  /* 0x0000035000037945 */ /* 0x000fe60003800200 */
[----:B------:R-:W-:Y:S02]  /*08f0*/  IMAD.IADD R16, R3, 0x1, -R16 ;  /* 0x0000000103107824 */ /* 0x000fe400078e0a10 */
[C---:B------:R-:W-:Y:S02]  /*0900*/  IMAD R0, R15.reuse, -0x800000, R0 ;  /* 0xff8000000f007824 */ /* 0x040fe400078e0200 */
[----:B------:R0:W1:Y:S01]  /*0910*/  MUFU.RCP R3, R16 ;  /* 0x0000001000037308 */ /* 0x0000620000001000 */
[----:B------:R-:W-:Y:S01]  /*0920*/  FADD.FTZ R17, -R16, -RZ ;  /* 0x800000ff10117221 */ /* 0x000fe20000010100 */
[----:B0-----:R-:W-:-:S04]  /*0930*/  IADD3 R16, PT, PT, R15, 0x7f, -R14 ;  /* 0x0000007f0f107810 */ /* 0x001fc80007ffe80e */
[----:B------:R-:W-:Y:S01]  /*0940*/  IADD3 R13, PT, PT, R16, R13, RZ ;  /* 0x0000000d100d7210 */ /* 0x000fe20007ffe0ff */
[----:B-1----:R-:W-:-:S04]  /*0950*/  FFMA R18, R3, R17, 1 ;  /* 0x3f80000003127423 */ /* 0x002fc80000000011 */
        /* <DEDUP_REMOVED lines=8> */
[----:B------:R-:W-:-:S04]  /*09e0*/  IMAD.IADD R19, R14, 0x1, R13 ;  /* 0x000000010e137824 */ /* 0x000fc800078e020d */
[----:B------:R-:W-:-:S05]  /*09f0*/  VIADD R14, R19, 0xffffffff ;  /* 0xffffffff130e7836 */ /* 0x000fca0000000000 */
        /* <DEDUP_REMOVED lines=10> */
[----:B------:R-:W-:Y:S01]  /*0aa0*/  IADD3 R16, PT, PT, R19, 0x20, RZ ;  /* 0x0000002013107810 */ /* 0x000fe20007ffe0ff */
[-CC-:B------:R-:W-:Y:S01]  /*0ab0*/  FFMA.RM R14, R3, R17.reuse, R18.reuse ;  /* 0x00000011030e7223 */ /* 0x180fe20000004012 */
[----:B------:R-:W-:Y:S02]  /*0ac0*/  ISETP.NE.AND P2, PT, R19, RZ, PT ;  /* 0x000000ff1300720c */ /* 0x000fe40003f45270 */
[----:B------:R-:W-:Y:S01]  /*0ad0*/  LOP3.LUT R15, R13, 0x7fffff, RZ, 0xc0, !PT ;  /* 0x007fffff0d0f7812 */ /* 0x000fe200078ec0ff */
[----:B------:R-:W-:Y:S01]  /*0ae0*/  FFMA.RP R13, R3, R17, R18 ;  /* 0x00000011030d7223 */ /* 0x000fe20000008012 */
[----:B------:R-:W-:Y:S01]  /*0af0*/  IMAD.MOV R3, RZ, RZ, -R19 ;  /* 0x000000ffff037224 */ /* 0x000fe200078e0a13 */
[----:B------:R-:W-:Y:S02]  /*0b00*/  ISETP.NE.AND P1, PT, R19, RZ, PT ;  /* 0x000000ff1300720c */ /* 0x000fe40003f25270 */
[----:B------:R-:W-:-:S02]  /*0b10*/  LOP3.LUT R15, R15, 0x800000, RZ, 0xfc, !PT ;  /* 0x008000000f0f7812 */ /* 0x000fc400078efcff */
[----:B------:R-:W-:Y:S02]  /*0b20*/  FSETP.NEU.FTZ.AND P0, PT, R13, R14, PT ;  /* 0x0000000e0d00720b */ /* 0x000fe40003f1d000 */
[----:B------:R-:W-:Y:S02]  /*0b30*/  SHF.L.U32 R16, R15, R16, RZ ;  /* 0x000000100f107219 */ /* 0x000fe400000006ff */
[----:B------:R-:W-:Y:S02]  /*0b40*/  SEL R14, R3, RZ, P2 ;  /* 0x000000ff030e7207 */ /* 0x000fe40001000000 */
[----:B------:R-:W-:Y:S02]  /*0b50*/  ISETP.NE.AND P1, PT, R16, RZ, P1 ;  /* 0x000000ff1000720c */ /* 0x000fe40000f25270 */
[----:B------:R-:W-:Y:S02]  /*0b60*/  SHF.R.U32.HI R14, RZ, R14, R15 ;  /* 0x0000000eff0e7219 */ /* 0x000fe4000001160f */
[----:B------:R-:W-:-:S02]  /*0b70*/  PLOP3.LUT P0, PT, P0, P1, PT, 0xf8, 0x8f ;  /* 0x00000000008f781c */ /* 0x000fc40000703f70 */
[----:B------:R-:W-:Y:S02]  /*0b80*/  SHF.R.U32.HI R16, RZ, 0x1, R14 ;  /* 0x00000001ff107819 */ /* 0x000fe4000001160e */
[----:B------:R-:W-:-:S04]  /*0b90*/  SEL R3, RZ, 0x1, !P0 ;  /* 0x00000001ff037807 */ /* 0x000fc80004000000 */
[----:B------:R-:W-:-:S04]  /*0ba0*/  LOP3.LUT R3, R3, 0x1, R16, 0xf8, !PT ;  /* 0x0000000103037812 */ /* 0x000fc800078ef810 */
[----:B------:R-:W-:-:S04]  /*0bb0*/  LOP3.LUT R3, R3, R14, RZ, 0xc0, !PT ;  /* 0x0000000e03037212 */ /* 0x000fc800078ec0ff */
[----:B------:R-:W-:-:S04]  /*0bc0*/  IADD3 R3, PT, PT, R16, R3, RZ ;  /* 0x0000000310037210 */ /* 0x000fc80007ffe0ff */
[----:B------:R-:W-:Y:S01]  /*0bd0*/  LOP3.LUT R0, R3, R0, RZ, 0xfc, !PT ;  /* 0x0000000003007212 */ /* 0x000fe200078efcff */
[----:B------:R-:W-:Y:S06]  /*0be0*/  BRA `(.L_x_96) ;  /* 0x0000000000107947 */ /* 0x000fec0003800000 */
.L_x_95:
[----:B------:R-:W-:-:S04]  /*0bf0*/  LOP3.LUT R0, R0, 0x80000000, RZ, 0xc0, !PT ;  /* 0x8000000000007812 */ /* 0x000fc800078ec0ff */
[----:B------:R-:W-:Y:S01]  /*0c00*/  LOP3.LUT R0, R0, 0x7f800000, RZ, 0xfc, !PT ;  /* 0x7f80000000007812 */ /* 0x000fe200078efcff */
[----:B------:R-:W-:Y:S06]  /*0c10*/  BRA `(.L_x_96) ;  /* 0x0000000000047947 */ /* 0x000fec0003800000 */
.L_x_94:
[----:B------:R-:W-:-:S07]  /*0c20*/  IMAD R0, R13, 0x800000, R0 ;  /* 0x008000000d007824 */ /* 0x000fce00078e0200 */
.L_x_96:
[----:B------:R-:W-:Y:S05]  /*0c30*/  BSYNC.RECONVERGENT B3 ;  /* 0x0000000000037941 */ /* 0x000fea0003800200 */
.L_x_93:
[----:B------:R-:W-:Y:S05]  /*0c40*/  BRA `(.L_x_97) ;  /* 0x0000000000207947 */ /* 0x000fea0003800000 */
.L_x_92:
[----:B------:R-:W-:-:S04]  /*0c50*/  LOP3.LUT R0, R3, 0x80000000, R0, 0x48, !PT ;  /* 0x8000000003007812 */ /* 0x000fc800078e4800 */
[----:B------:R-:W-:Y:S01]  /*0c60*/  LOP3.LUT R0, R0, 0x7f800000, RZ, 0xfc, !PT ;  /* 0x7f80000000007812 */ /* 0x000fe200078efcff */
[----:B------:R-:W-:Y:S06]  /*0c70*/  BRA `(.L_x_97) ;  /* 0x0000000000147947 */ /* 0x000fec0003800000 */
.L_x_91:
[----:B------:R-:W-:Y:S01]  /*0c80*/  LOP3.LUT R0, R3, 0x80000000, R0, 0x48, !PT ;  /* 0x8000000003007812 */ /* 0x000fe200078e4800 */
[----:B------:R-:W-:Y:S06]  /*0c90*/  BRA `(.L_x_97) ;  /* 0x00000000000c7947 */ /* 0x000fec0003800000 */
.L_x_90:
[----:B------:R-:W0:Y:S01]  /*0ca0*/  MUFU.RSQ R0, -QNAN ;  /* 0xffc0000000007908 */ /* 0x000e220000001400 */
[----:B------:R-:W-:Y:S05]  /*0cb0*/  BRA `(.L_x_97) ;  /* 0x0000000000047947 */ /* 0x000fea0003800000 */
.L_x_89:
[----:B------:R-:W-:-:S07]  /*0cc0*/  FADD.FTZ R0, R0, R3 ;  /* 0x0000000300007221 */ /* 0x000fce0000010000 */
.L_x_97:
[----:B------:R-:W-:Y:S05]  /*0cd0*/  BSYNC.RECONVERGENT B2 ;  /* 0x0000000000027941 */ /* 0x000fea0003800200 */
.L_x_87:
[----:B------:R-:W-:-:S04]  /*0ce0*/  HFMA2 R13, -RZ, RZ, 0, 0 ;  /* 0x00000000ff0d7431 */ /* 0x000fc800000001ff */
[----:B0-----:R-:W-:Y:S05]  /*0cf0*/  RET.REL.NODEC R12 `(_Z8solve_2DPfS_S_S_fffii) ;  /* 0xfffffff00cc07950 */ /* 0x001fea0003c3ffff */
.L_x_98:
        /* <DEDUP_REMOVED lines=16> */
.L_x_238:


//--------------------- .text._Z17inject_sources_3DPfS_S_S_S_S_S_S_S_S_S_PiS0_S0_iiiii --------------------------
	.section	.text._Z17inject_sources_3DPfS_S_S_S_S_S_S_S_S_S_PiS0_S0_iiiii,"ax",@progbits
	.align	128
        .global         _Z17inject_sources_3DPfS_S_S_S_S_S_S_S_S_S_PiS0_S0_iiiii
        .type           _Z17inject_sources_3DPfS_S_S_S_S_S_S_S_S_S_PiS0_S0_iiiii,@function
        .size           _Z17inject_sources_3DPfS_S_S_S_S_S_S_S_S_S_PiS0_S0_iiiii,(.L_x_239 - _Z17inject_sources_3DPfS_S_S_S_S_S_S_S_S_S_PiS0_S0_iiiii)
        .other          _Z17inject_sources_3DPfS_S_S_S_S_S_S_S_S_S_PiS0_S0_iiiii,@"STO_CUDA_ENTRY STV_DEFAULT"
_Z17inject_sources_3DPfS_S_S_S_S_S_S_S_S_S_PiS0_S0_iiiii:
.text._Z17inject_sources_3DPfS_S_S_S_S_S_S_S_S_S_PiS0_S0_iiiii:
[----:B------:R-:W-:Y:S01]  /*0000*/  LDC R1, c[0x0][0x37c] ;  /* 0x0000df00ff017b82 */ /* 0x000fe20000000800 */
[----:B------:R-:W0:Y:S07]  /*0010*/  S2R R6, SR_TID.X ;  /* 0x0000000000067919 */ /* 0x000e2e0000002100 */
[----:B------:R-:W0:Y:S08]  /*0020*/  S2UR UR4, SR_CTAID.X ;  /* 0x00000000000479c3 */ /* 0x000e300000002500 */
[----:B------:R-:W0:Y:S08]  /*0030*/  LDC R5, c[0x0][0x360] ;  /* 0x0000d800ff057b82 */ /* 0x000e300000000800 */
[----:B------:R-:W1:Y:S01]  /*0040*/  LDC.64 R2, c[0x0][0x3f0] ;  /* 0x0000fc00ff027b82 */ /* 0x000e620000000a00 */
[----:B0-----:R-:W-:-:S05]  /*0050*/  IMAD R6, R5, UR4, R6 ;  /* 0x0000000405067c24 */ /* 0x001fca000f8e0206 */
[----:B-1----:R-:W-:-:S13]  /*0060*/  ISETP.GE.AND P0, PT, R6, R3, PT ;  /* 0x000000030600720c */ /* 0x002fda0003f06270 */
        /* <DEDUP_REMOVED lines=8> */
[----:B-1----:R-:W2:Y:S01]  /*00f0*/  LDG.E R7, desc[UR4][R10.64] ;  /* 0x000000040a077981 */ /* 0x002ea2000c1e1900 */
[----:B---3--:R-:W-:-:S06]  /*0100*/  IMAD.WIDE R20, R6, 0x4, R20 ;  /* 0x0000000406147825 */ /* 0x008fcc00078e0214 */
[----:B------:R-:W0:Y:S01]  /*0110*/  LDC.64 R8, c[0x0][0x390] ;  /* 0x0000e400ff087b82 */ /* 0x000e220000000a00 */
[----:B------:R-:W3:Y:S01]  /*0120*/  LDG.E R20, desc[UR4][R20.64] ;  /* 0x0000000414147981 */ /* 0x000ee2000c1e1900 */
[----:B----4-:R-:W-:-:S06]  /*0130*/  IMAD.WIDE R18, R6, 0x4, R18 ;  /* 0x0000000406127825 */ /* 0x010fcc00078e0212 */
[----:B------:R-:W1:Y:S01]  /*0140*/  LDC.64 R14, c[0x0][0x388] ;  /* 0x0000e200ff0e7b82 */ /* 0x000e620000000a00 */
[----:B------:R-:W4:Y:S01]  /*0150*/  LDG.E R18, desc[UR4][R18.64] ;  /* 0x0000000412127981 */ /* 0x000f22000c1e1900 */
[----:B--2---:R-:W-:Y:S02]  /*0160*/  IMAD R4, R5, UR6, RZ ;  /* 0x0000000605047c24 */ /* 0x004fe4000f8e02ff */
[----:B-1----:R-:W-:-:S05]  /*0170*/  IMAD.WIDE R14, R2, 0x4, R14 ;  /* 0x00000004020e7825 */ /* 0x002fca00078e020e */
[----:B------:R1:W5:Y:S01]  /*0180*/  LDG.E R2, desc[UR4][R14.64] ;  /* 0x000000040e027981 */ /* 0x000362000c1e1900 */
[----:B------:R-:W-:-:S05]  /*0190*/  IMAD R7, R7, R4, RZ ;  /* 0x0000000407077224 */ /* 0x000fca00078e02ff */
[----:B---3--:R-:W-:-:S05]  /*01a0*/  IADD3 R16, PT, PT, R20, R7, RZ ;  /* 0x0000000714107210 */ /* 0x008fca0007ffe0ff */
[----:B----4-:R-:W-:-:S04]  /*01b0*/  IMAD R3, R18, R5, R16 ;  /* 0x0000000512037224 */ /* 0x010fc800078e0210 */
[----:B0-----:R-:W-:-:S05]  /*01c0*/  IMAD.WIDE R12, R3, 0x4, R8 ;  /* 0x00000004030c7825 */ /* 0x001fca00078e0208 */
[----:B------:R-:W2:Y:S01]  /*01d0*/  LDG.E R0, desc[UR4][R12.64] ;  /* 0x000000040c007981 */ /* 0x000ea2000c1e1900 */
[----:B------:R-:W-:-:S05]  /*01e0*/  IMAD.WIDE R10, R5, 0x4, R12 ;  /* 0x00000004050a7825 */ /* 0x000fca00078e020c */
[----:B------:R-:W2:Y:S01]  /*01f0*/  LDG.E R17, desc[UR4][R10.64] ;  /* 0x000000040a117981 */ /* 0x000ea2000c1e1900 */
[----:B------:R-:W-:Y:S01]  /*0200*/  BSSY.RECONVERGENT B0, `(.L_x_99) ;  /* 0x000020c000007945 */ /* 0x000fe20003800200 */
[----:B--2---:R-:W-:-:S13]  /*0210*/  FSETP.NEU.AND P0, PT, R0, R17, PT ;  /* 0x000000110000720b */ /* 0x004fda0003f0d000 */
[----:B-1----:R-:W-:Y:S05]  /*0220*/  @!P0 BRA `(.L_x_100) ;  /* 0x0000000000408947 */ /* 0x002fea0003800000 */
[C-C-:B------:R-:W-:Y:S01]  /*0230*/  FADD R5, R0.reuse, R17.reuse ;  /* 0x0000001100057221 */ /* 0x140fe20000000000 */
[----:B------:R-:W-:Y:S01]  /*0240*/  FADD R0, R0, -R17 ;  /* 0x8000001100007221 */ /* 0x000fe20000000000 */
[----:B------:R-:W-:Y:S02]  /*0250*/  BSSY.RECONVERGENT B3, `(.L_x_101) ;  /* 0x000000b000037945 */ /* 0x000fe40003800200 */
[----:B------:R-:W0:Y:S08]  /*0260*/  MUFU.RCP R8, R5 ;  /* 0x0000000500087308 */ /* 0x000e300000001000 */
[----:B------:R-:W1:Y:S01]  /*0270*/  FCHK P0, R0, R5 ;  /* 0x0000000500007302 */ /* 0x000e620000000000 */
[----:B0-----:R-:W-:-:S04]  /*0280*/  FFMA R7, -R5, R8, 1 ;  /* 0x3f80000005077423 */ /* 0x001fc80000000108 */
[----:B------:R-:W-:-:S04]  /*0290*/  FFMA R7, R8, R7, R8 ;  /* 0x0000000708077223 */ /* 0x000fc80000000008 */
[----:B------:R-:W-:-:S04]  /*02a0*/  FFMA R8, R0, R7, RZ ;  /* 0x0000000700087223 */ /* 0x000fc800000000ff */
[----:B------:R-:W-:-:S04]  /*02b0*/  FFMA R9, -R5, R8, R0 ;  /* 0x0000000805097223 */ /* 0x000fc80000000100 */
[----:B------:R-:W-:Y:S01]  /*02c0*/  FFMA R7, R7, R9, R8 ;  /* 0x0000000907077223 */ /* 0x000fe20000000008 */
[----:B-1----:R-:W-:Y:S06]  /*02d0*/  @!P0 BRA `(.L_x_102) ;  /* 0x0000000000088947 */ /* 0x002fec0003800000 */
[----:B------:R-:W-:-:S07]  /*02e0*/  MOV R8, 0x300 ;  /* 0x0000030000087802 */ /* 0x000fce0000000f00 */
[----:B-----5:R-:W-:Y:S05]  /*02f0*/  CALL.REL.NOINC `($__internal_4_$__cuda_sm3x_div_rn_noftz_f32_slowpath) ;  /* 0x0000002000f07944 */ /* 0x020fea0003c00000 */
.L_x_102:
[----:B------:R-:W-:Y:S05]  /*0300*/  BSYNC.RECONVERGENT B3 ;  /* 0x0000000000037941 */ /* 0x000fea0003800200 */
.L_x_101:
[----:B------:R-:W-:Y:S01]  /*0310*/  FADD R5, |R7|, -RZ ;  /* 0x800000ff07057221 */ /* 0x000fe20000000200 */
[----:B------:R-:W-:Y:S06]  /*0320*/  BRA `(.L_x_103) ;  /* 0x0000001c00e47947 */ /* 0x000fec0003800000 */
.L_x_100:
[----:B------:R-:W-:-:S05]  /*0330*/  IMAD.WIDE R14, R4, 0x4, R12 ;  /* 0x00000004040e7825 */ /* 0x000fca00078e020c */
[----:B------:R-:W2:Y:S02]  /*0340*/  LDG.E R17, desc[UR4][R14.64] ;  /* 0x000000040e117981 */ /* 0x000ea4000c1e1900 */
[----:B--2---:R-:W-:-:S13]  /*0350*/  FSETP.NEU.AND P0, PT, R0, R17, PT ;  /* 0x000000110000720b */ /* 0x004fda0003f0d000 */
[----:B------:R-:W-:Y:S05]  /*0360*/  @!P0 BRA `(.L_x_104) ;  /* 0x0000000000408947 */ /* 0x000fea0003800000 */
        /* <DEDUP_REMOVED lines=13> */
.L_x_106:
[----:B------:R-:W-:Y:S05]  /*0440*/  BSYNC.RECONVERGENT B3 ;  /* 0x0000000000037941 */ /* 0x000fea0003800200 */
.L_x_105:
[----:B------:R-:W-:Y:S01]  /*0450*/  FADD R5, |R7|, -RZ ;  /* 0x800000ff07057221 */ /* 0x000fe20000000200 */
[----:B------:R-:W-:Y:S06]  /*0460*/  BRA `(.L_x_103) ;  /* 0x0000001c00947947 */ /* 0x000fec0003800000 */
.L_x_104:
        /* <DEDUP_REMOVED lines=16> */
.L_x_109:
[----:B------:R-:W-:Y:S05]  /*0570*/  BSYNC.RECONVERGENT B3 ;  /* 0x0000000000037941 */ /* 0x000fea0003800200 */
.L_x_108:
[----:B------:R-:W-:Y:S01]  /*0580*/  FADD R5, |R7|, -RZ ;  /* 0x800000ff07057221 */ /* 0x000fe20000000200 */
[----:B------:R-:W-:Y:S06]  /*0590*/  BRA `(.L_x_103) ;  /* 0x0000001c00487947 */ /* 0x000fec0003800000 */
.L_x_107:
[----:B------:R-:W-:Y:S01]  /*05a0*/  IMAD R21, R18, R5, R5 ;  /* 0x0000000512157224 */ /* 0x000fe200078e0205 */
[----:B------:R-:W-:-:S04]  /*05b0*/  IADD3 R22, PT, PT, -R5, RZ, RZ ;  /* 0x000000ff05167210 */ /* 0x000fc80007ffe1ff */
[----:B------:R-:W-:-:S04]  /*05c0*/  LEA R21, R22, R21, 0x1 ;  /* 0x0000001516157211 */ /* 0x000fc800078e08ff */
[----:B------:R-:W-:-:S05]  /*05d0*/  IADD3 R17, PT, PT, R16, R21, RZ ;  /* 0x0000001510117210 */ /* 0x000fca0007ffe0ff */
        /* <DEDUP_REMOVED lines=17> */
.L_x_112:
[----:B------:R-:W-:Y:S05]  /*06f0*/  BSYNC.RECONVERGENT B3 ;  /* 0x0000000000037941 */ /* 0x000fea0003800200 */
.L_x_111:
[----:B------:R-:W-:Y:S01]  /*0700*/  FADD R5, |R7|, -RZ ;  /* 0x800000ff07057221 */ /* 0x000fe20000000200 */
[----:B------:R-:W-:Y:S06]  /*0710*/  BRA `(.L_x_103) ;  /* 0x0000001800e87947 */ /* 0x000fec0003800000 */
.L_x_110:
[----:B------:R-:W-:Y:S01]  /*0720*/  IADD3 R7, PT, PT, R4, R7, RZ ;  /* 0x0000000704077210 */ /* 0x000fe20007ffe0ff */
[----:B------:R-:W-:-:S04]  /*0730*/  IMAD R18, R18, R5, R20 ;  /* 0x0000000512127224 */ /* 0x000fc800078e0214 */
[----:B------:R-:W-:-:S05]  /*0740*/  IMAD R7, R4, -0x2, R7 ;  /* 0xfffffffe04077824 */ /* 0x000fca00078e0207 */
        /* <DEDUP_REMOVED lines=18> */
.L_x_115:
[----:B------:R-:W-:Y:S05]  /*0870*/  BSYNC.RECONVERGENT B3 ;  /* 0x0000000000037941 */ /* 0x000fea0003800200 */
.L_x_114:
[----:B------:R-:W-:Y:S01]  /*0880*/  FADD R5, |R7|, -RZ ;  /* 0x800000ff07057221 */ /* 0x000fe20000000200 */
[----:B------:R-:W-:Y:S06]  /*0890*/  BRA `(.L_x_103) ;  /* 0x0000001800887947 */ /* 0x000fec0003800000 */
.L_x_113:
        /* <DEDUP_REMOVED lines=16> */
.L_x_118:
[----:B------:R-:W-:Y:S05]  /*09a0*/  BSYNC.RECONVERGENT B3 ;  /* 0x0000000000037941 */ /* 0x000fea0003800200 */
.L_x_117:
[----:B------:R-:W-:Y:S01]  /*09b0*/  FADD R5, |R7|, -RZ ;  /* 0x800000ff07057221 */ /* 0x000fe20000000200 */
[----:B------:R-:W-:Y:S06]  /*09c0*/  BRA `(.L_x_103) ;  /* 0x00000018003c7947 */ /* 0x000fec0003800000 */
.L_x_116:
        /* <DEDUP_REMOVED lines=16> */
.L_x_121:
[----:B------:R-:W-:Y:S05]  /*0ad0*/  BSYNC.RECONVERGENT B3 ;  /* 0x0000000000037941 */ /* 0x000fea0003800200 */
.L_x_120:
[----:B------:R-:W-:Y:S01]  /*0ae0*/  FADD R5, |R7|, -RZ ;  /* 0x800000ff07057221 */ /* 0x000fe20000000200 */
[----:B------:R-:W-:Y:S06]  /*0af0*/  BRA `(.L_x_103) ;  /* 0x0000001400f07947 */ /* 0x000fec0003800000 */
.L_x_119:
        /* <DEDUP_REMOVED lines=16> */
.L_x_124:
[----:B------:R-:W-:Y:S05]  /*0c00*/  BSYNC.RECONVERGENT B3 ;  /* 0x0000000000037941 */ /* 0x000fea0003800200 */
.L_x_123:
[----:B------:R-:W-:Y:S01]  /*0c10*/  FADD R5, |R7|, -RZ ;  /* 0x800000ff07057221 */ /* 0x000fe20000000200 */
[----:B------:R-:W-:Y:S06]  /*0c20*/  BRA `(.L_x_103) ;  /* 0x0000001400a47947 */ /* 0x000fec0003800000 */
.L_x_122:
        /* <DEDUP_REMOVED lines=16> */
.L_x_127:
[----:B------:R-:W-:Y:S05]  /*0d30*/  BSYNC.RECONVERGENT B3 ;  /* 0x0000000000037941 */ /* 0x000fea0003800200 */
.L_x_126:
[----:B------:R-:W-:Y:S01]  /*0d40*/  FADD R5, |R7|, -RZ ;  /* 0x800000ff07057221 */ /* 0x000fe20000000200 */
[----:B------:R-:W-:Y:S06]  /*0d50*/  BRA `(.L_x_103) ;  /* 0x0000001400587947 */ /* 0x000fec0003800000 */
.L_x_125:
        /* <DEDUP_REMOVED lines=16> */
.L_x_130:
[----:B------:R-:W-:Y:S05]  /*0e60*/  BSYNC.RECONVERGENT B3 ;  /* 0x0000000000037941 */ /* 0x000fea0003800200 */
.L_x_129:
[----:B------:R-:W-:Y:S01]  /*0e70*/  FADD R5, |R7|, -RZ ;  /* 0x800000ff07057221 */ /* 0x000fe20000000200 */
[----:B------:R-:W-:Y:S06]  /*0e80*/  BRA `(.L_x_103) ;  /* 0x00000014000c7947 */ /* 0x000fec0003800000 */
.L_x_128:
        /* <DEDUP_REMOVED lines=17> */
.L_x_133:
[----:B------:R-:W-:Y:S05]  /*0fa0*/  BSYNC.RECONVERGENT B3 ;  /* 0x0000000000037941 */ /* 0x000fea0003800200 */
.L_x_132:
[----:B------:R-:W-:Y:S01]  /*0fb0*/  FADD R5, |R7|, -RZ ;  /* 0x800000ff07057221 */ /* 0x000fe20000000200 */
[----:B------:R-:W-:Y:S06]  /*0fc0*/  BRA `(.L_x_103) ;  /* 0x0000001000bc7947 */ /* 0x000fec0003800000 */
.L_x_131:
[----:B------:R-:W-:-:S05]  /*0fd0*/  IADD3 R7, PT, PT, R21, R7, R20 ;  /* 0x0000000715077210 */ /* 0x000fca0007ffe014 */
        /* <DEDUP_REMOVED lines=17> */
.L_x_136:
[----:B------:R-:W-:Y:S05]  /*10f0*/  BSYNC.RECONVERGENT B3 ;  /* 0x0000000000037941 */ /* 0x000fea0003800200 */
.L_x_135:
[----:B------:R-:W-:Y:S01]  /*1100*/  FADD R5, |R7|, -RZ ;  /* 0x800000ff07057221 */ /* 0x000fe20000000200 */
[----:B------:R-:W-:Y:S06]  /*1110*/  BRA `(.L_x_103) ;  /* 0x0000001000687947 */ /* 0x000fec0003800000 */
.L_x_134:
        /* <DEDUP_REMOVED lines=17> */
.L_x_139:
[----:B------:R-:W-:Y:S05]  /*1230*/  BSYNC.RECONVERGENT B3 ;  /* 0x0000000000037941 */ /* 0x000fea0003800200 */
.L_x_138:
[----:B------:R-:W-:Y:S01]  /*1240*/  FADD R5, |R7|, -RZ ;  /* 0x800000ff07057221 */ /* 0x000fe20000000200 */
[----:B------:R-:W-:Y:S06]  /*1250*/  BRA `(.L_x_103) ;  /* 0x0000001000187947 */ /* 0x000fec0003800000 */
.L_x_137:
        /* <DEDUP_REMOVED lines=15> */
[----:B------:R-:W-:Y:S02]  /*1350*/  MOV R5, R7 ;  /* 0x0000000700057202 */ /* 0x000fe40000000f00 */
[----:B------:R-:W-:-:S07]  /*1360*/  MOV R8, 0x1380 ;  /* 0x0000138000087802 */ /* 0x000fce0000000f00 */
[----:B-----5:R-:W-:Y:S05]  /*1370*/  CALL.REL.NOINC `($__internal_4_$__cuda_sm3x_div_rn_noftz_f32_slowpath) ;  /* 0x0000001000d07944 */ /* 0x020fea0003c00000 */
[----:B------:R-:W-:-:S07]  /*1380*/  MOV R5, R7 ;  /* 0x0000000700057202 */ /* 0x000fce0000000f00 */
.L_x_142:
[----:B------:R-:W-:Y:S05]  /*1390*/  BSYNC.RECONVERGENT B3 ;  /* 0x0000000000037941 */ /* 0x000fea0003800200 */
.L_x_141:
[----:B------:R-:W-:Y:S01]  /*13a0*/  FADD R5, |R5|, -RZ ;  /* 0x800000ff05057221 */ /* 0x000fe20000000200 */
[----:B------:R-:W-:Y:S06]  /*13b0*/  BRA `(.L_x_103) ;  /* 0x0000000c00c07947 */ /* 0x000fec0003800000 */
.L_x_140:
        /* <DEDUP_REMOVED lines=18> */
.L_x_145:
[----:B------:R-:W-:Y:S05]  /*14e0*/  BSYNC.RECONVERGENT B3 ;  /* 0x0000000000037941 */ /* 0x000fea0003800200 */
.L_x_144:
[----:B------:R-:W-:Y:S01]  /*14f0*/  FADD R5, |R5|, -RZ ;  /* 0x800000ff05057221 */ /* 0x000fe20000000200 */
[----:B------:R-:W-:Y:S06]  /*1500*/  BRA `(.L_x_103) ;  /* 0x0000000c006c7947 */ /* 0x000fec0003800000 */
.L_x_143:
        /* <DEDUP_REMOVED lines=18> */
.L_x_148:
[----:B------:R-:W-:Y:S05]  /*1630*/  BSYNC.RECONVERGENT B3 ;  /* 0x0000000000037941 */ /* 0x000fea0003800200 */
.L_x_147:
[----:B------:R-:W-:Y:S01]  /*1640*/  FADD R5, |R5|, -RZ ;  /* 0x800000ff05057221 */ /* 0x000fe20000000200 */
[----:B------:R-:W-:Y:S06]  /*1650*/  BRA `(.L_x_103) ;  /* 0x0000000c00187947 */ /* 0x000fec0003800000 */
.L_x_146:
        /* <DEDUP_REMOVED lines=16> */
.L_x_151:
[----:B------:R-:W-:Y:S05]  /*1760*/  BSYNC.RECONVERGENT B3 ;  /* 0x0000000000037941 */ /* 0x000fea0003800200 */
.L_x_150:
[----:B------:R-:W-:Y:S01]  /*1770*/  FADD R5, |R7|, -RZ ;  /* 0x800000ff07057221 */ /* 0x000fe20000000200 */
[----:B------:R-:W-:Y:S06]  /*1780*/  BRA `(.L_x_103) ;  /* 0x0000000800cc7947 */ /* 0x000fec0003800000 */
.L_x_149:
        /* <DEDUP_REMOVED lines=16> */
.L_x_154:
[----:B------:R-:W-:Y:S05]  /*1890*/  BSYNC.RECONVERGENT B3 ;  /* 0x0000000000037941 */ /* 0x000fea0003800200 */
.L_x_153:
[----:B------:R-:W-:Y:S01]  /*18a0*/  FADD R5, |R7|, -RZ ;  /* 0x800000ff07057221 */ /* 0x000fe20000000200 */
[----:B------:R-:W-:Y:S06]  /*18b0*/  BRA `(.L_x_103) ;  /* 0x0000000800807947 */ /* 0x000fec0003800000 */
.L_x_152:
        /* <DEDUP_REMOVED lines=18> */
.L_x_157:
[----:B------:R-:W-:Y:S05]  /*19e0*/  BSYNC.RECONVERGENT B3 ;  /* 0x0000000000037941 */ /* 0x000fea0003800200 */
.L_x_156:
[----:B------:R-:W-:Y:S01]  /*19f0*/  FADD R5, |R5|, -RZ ;  /* 0x800000ff05057221 */ /* 0x000fe20000000200 */
[----:B------:R-:W-:Y:S06]  /*1a00*/  BRA `(.L_x_103) ;  /* 0x00000008002c7947 */ /* 0x000fec0003800000 */
.L_x_155:
        /* <DEDUP_REMOVED lines=16> */
.L_x_160:
[----:B------:R-:W-:Y:S05]  /*1b10*/  BSYNC.RECONVERGENT B3 ;  /* 0x0000000000037941 */ /* 0x000fea0003800200 */
.L_x_159:
[----:B------:R-:W-:Y:S01]  /*1b20*/  FADD R5, |R7|, -RZ ;  /* 0x800000ff07057221 */ /* 0x000fe20000000200 */
[----:B------:R-:W-:Y:S06]  /*1b30*/  BRA `(.L_x_103) ;  /* 0x0000000400e07947 */ /* 0x000fec0003800000 */
.L_x_158:
        /* <DEDUP_REMOVED lines=18> */
.L_x_163:
[----:B------:R-:W-:Y:S05]  /*1c60*/  BSYNC.RECONVERGENT B3 ;  /* 0x0000000000037941 */ /* 0x000fea0003800200 */
.L_x_162:
[----:B------:R-:W-:Y:S01]  /*1c70*/  FADD R5, |R5|, -RZ ;  /* 0x800000ff05057221 */ /* 0x000fe20000000200 */
[----:B------:R-:W-:Y:S06]  /*1c80*/  BRA `(.L_x_103) ;  /* 0x00000004008c7947 */ /* 0x000fec0003800000 */
.L_x_161:
        /* <DEDUP_REMOVED lines=16> */
.L_x_166:
[----:B------:R-:W-:Y:S05]  /*1d90*/  BSYNC.RECONVERGENT B3 ;  /* 0x0000000000037941 */ /* 0x000fea0003800200 */
.L_x_165:
[----:B------:R-:W-:Y:S01]  /*1da0*/  FADD R5, |R7|, -RZ ;  /* 0x800000ff07057221 */ /* 0x000fe20000000200 */
[----:B------:R-:W-:Y:S06]  /*1db0*/  BRA `(.L_x_103) ;  /* 0x0000000400407947 */ /* 0x000fec0003800000 */
.L_x_164:
        /* <DEDUP_REMOVED lines=18> */
.L_x_169:
[----:B------:R-:W-:Y:S05]  /*1ee0*/  BSYNC.RECONVERGENT B3 ;  /* 0x0000000000037941 */ /* 0x000fea0003800200 */
.L_x_168:
[----:B------:R-:W-:Y:S01]  /*1ef0*/  FADD R5, |R5|, -RZ ;  /* 0x800000ff05057221 */ /* 0x000fe20000000200 */
[----:B------:R-:W-:Y:S06]  /*1f00*/  BRA `(.L_x_103) ;  /* 0x0000000000ec7947 */ /* 0x000fec0003800000 */
.L_x_167:
        /* <DEDUP_REMOVED lines=16> */
.L_x_172:
[----:B------:R-:W-:Y:S05]  /*2010*/  BSYNC.RECONVERGENT B3 ;  /* 0x0000000000037941 */ /* 0x000fea0003800200 */
.L_x_171:
[----:B------:R-:W-:Y:S01]  /*2020*/  FADD R5, |R7|, -RZ ;  /* 0x800000ff07057221 */ /* 0x000fe20000000200 */
[----:B------:R-:W-:Y:S06]  /*2030*/  BRA `(.L_x_103) ;  /* 0x0000000000a07947 */ /* 0x000fec0003800000 */
.L_x_170:
        /* <DEDUP_REMOVED lines=18> */
.L_x_175:
[----:B------:R-:W-:Y:S05]  /*2160*/  BSYNC.RECONVERGENT B3 ;  /* 0x0000000000037941 */ /* 0x000fea0003800200 */
.L_x_174:
[----:B------:R-:W-:Y:S01]  /*2170*/  FADD R5, |R5|, -RZ ;  /* 0x800000ff05057221 */ /* 0x000fe20000000200 */
[----:B------:R-:W-:Y:S06]  /*2180*/  BRA `(.L_x_103) ;  /* 0x00000000004c7947 */ /* 0x000fec0003800000 */
.L_x_173:
[----:B------:R-:W2:Y:S01]  /*2190*/  LDG.E R9, desc[UR4][R8.64+-0x4] ;  /* 0xfffffc0408097981 */ /* 0x000ea2000c1e1900 */
[----:B------:R-:W-:Y:S01]  /*21a0*/  HFMA2 R5, -RZ, RZ, 0, 0 ;  /* 0x00000000ff057431 */ /* 0x000fe200000001ff */
        /* <DEDUP_REMOVED lines=15> */
.L_x_177:
[----:B------:R-:W-:Y:S05]  /*22a0*/  BSYNC.RECONVERGENT B3 ;  /* 0x0000000000037941 */ /* 0x000fea0003800200 */
.L_x_176:
[----:B------:R-:W-:-:S07]  /*22b0*/  FADD R5, |R7|, -RZ ;  /* 0x800000ff07057221 */ /* 0x000fce0000000200 */
.L_x_103:
[----:B------:R-:W-:Y:S05]  /*22c0*/  BSYNC.RECONVERGENT B0 ;  /* 0x0000000000007941 */ /* 0x000fea0003800200 */
.L_x_99:
[----:B------:R-:W0:Y:S08]  /*22d0*/  LDC.64 R12, c[0x0][0x398] ;  /* 0x0000e600ff0c7b82 */ /* 0x000e300000000a00 */
[----:B------:R-:W1:Y:S08]  /*22e0*/  LDC.64 R8, c[0x0][0x380] ;  /* 0x0000e000ff087b82 */ /* 0x000e700000000a00 */
[----:B------:R-:W2:Y:S01]  /*22f0*/  LDC.64 R14, c[0x0][0x3a0] ;  /* 0x0000e800ff0e7b82 */ /* 0x000ea20000000a00 */
[----:B0-----:R-:W-:-:S06]  /*2300*/  IMAD.WIDE R12, R6, 0x4, R12 ;  /* 0x00000004060c7825 */ /* 0x001fcc00078e020c */
[----:B------:R-:W3:Y:S01]  /*2310*/  LDG.E R13, desc[UR4][R12.64] ;  /* 0x000000040c0d7981 */ /* 0x000ee2000c1e1900 */
[----:B-1----:R-:W-:Y:S02]  /*2320*/  IMAD.WIDE R8, R3, 0x4, R8 ;  /* 0x0000000403087825 */ /* 0x002fe400078e0208 */
[----:B------:R-:W0:Y:S03]  /*2330*/  LDC R3, c[0x0][0x3f8] ;  /* 0x0000fe00ff037b82 */ /* 0x000e260000000800 */
[----:B------:R-:W4:Y:S01]  /*2340*/  LDG.E R7, desc[UR4][R8.64] ;  /* 0x0000000408077981 */ /* 0x000f22000c1e1900 */
[----:B--2---:R-:W-:-:S04]  /*2350*/  IMAD.WIDE R14, R6, 0x4, R14 ;  /* 0x00000004060e7825 */ /* 0x004fc800078e020e */
[----:B0-----:R-:W-:-:S04]  /*2360*/  IMAD.WIDE R10, R3, 0x4, R8 ;  /* 0x00000004030a7825 */ /* 0x001fc800078e0208 */
[----:B---3-5:R-:W-:Y:S02]  /*2370*/  FMUL R0, R2, R13 ;  /* 0x0000000d02007220 */ /* 0x028fe40000400000 */
[----:B------:R-:W0:Y:S02]  /*2380*/  LDC.64 R12, c[0x0][0x3a8] ;  /* 0x0000ea00ff0c7b82 */ /* 0x000e240000000a00 */
[----:B----4-:R-:W-:-:S05]  /*2390*/  FFMA R7, R0, R5, R7 ;  /* 0x0000000500077223 */ /* 0x010fca0000000007 */
[----:B------:R1:W-:Y:S04]  /*23a0*/  STG.E desc[UR4][R8.64], R7 ;  /* 0x0000000708007986 */ /* 0x0003e8000c101904 */
[----:B------:R-:W2:Y:S04]  /*23b0*/  LDG.E R15, desc[UR4][R14.64] ;  /* 0x000000040e0f7981 */ /* 0x000ea8000c1e1900 */
[----:B------:R-:W3:Y:S01]  /*23c0*/  LDG.E R17, desc[UR4][R10.64] ;  /* 0x000000040a117981 */ /* 0x000ee2000c1e1900 */
[----:B0-----:R-:W-:-:S04]  /*23d0*/  IMAD.WIDE R12, R6, 0x4, R12 ;  /* 0x00000004060c7825 */ /* 0x001fc800078e020c */
[----:B--2---:R-:W-:-:S04]  /*23e0*/  FMUL R0, R2, R15 ;  /* 0x0000000f02007220 */ /* 0x004fc80000400000 */
[----:B---3--:R-:W-:Y:S02]  /*23f0*/  FFMA R19, R0, R5, R17 ;  /* 0x0000000500137223 */ /* 0x008fe40000000011 */
[----:B------:R-:W0:Y:S03]  /*2400*/  LDC.64 R16, c[0x0][0x3b0] ;  /* 0x0000ec00ff107b82 */ /* 0x000e260000000a00 */
[----:B------:R-:W-:Y:S04]  /*2410*/  STG.E desc[UR4][R10.64], R19 ;  /* 0x000000130a007986 */ /* 0x000fe8000c101904 */
[----:B------:R-:W2:Y:S04]  /*2420*/  LDG.E R13, desc[UR4][R12.64] ;  /* 0x000000040c0d7981 */ /* 0x000ea8000c1e1900 */
[----:B------:R-:W3:Y:S01]  /*2430*/  LDG.E R21, desc[UR4][R8.64+0x4] ;  /* 0x0000040408157981 */ /* 0x000ee2000c1e1900 */
[----:B0-----:R-:W-:-:S02]  /*2440*/  IMAD.WIDE R14, R6, 0x4, R16 ;  /* 0x00000004060e7825 */ /* 0x001fc400078e0210 */
[----:B------:R-:W0:Y:S02]  /*2450*/  LDC.64 R16, c[0x0][0x3b8] ;  /* 0x0000ee00ff107b82 */ /* 0x000e240000000a00 */
[----:B--2---:R-:W-:-:S04]  /*2460*/  FMUL R0, R2, R13 ;  /* 0x0000000d02007220 */ /* 0x004fc80000400000 */
[----:B---3--:R-:W-:-:S05]  /*2470*/  FFMA R21, R0, R5, R21 ;  /* 0x0000000500157223 */ /* 0x008fca0000000015 */
[----:B------:R2:W-:Y:S04]  /*2480*/  STG.E desc[UR4][R8.64+0x4], R21 ;  /* 0x0000041508007986 */ /* 0x0005e8000c101904 */
[----:B------:R-:W3:Y:S04]  /*2490*/  LDG.E R15, desc[UR4][R14.64] ;  /* 0x000000040e0f7981 */ /* 0x000ee8000c1e1900 */
[----:B-1----:R-:W4:Y:S01]  /*24a0*/  LDG.E R7, desc[UR4][R10.64+0x4] ;  /* 0x000004040a077981 */ /* 0x002f22000c1e1900 */
[----:B0-----:R-:W-:-:S04]  /*24b0*/  IMAD.WIDE R16, R6, 0x4, R16 ;  /* 0x0000000406107825 */ /* 0x001fc800078e0210 */
[----:B------:R-:W-:Y:S02]  /*24c0*/  IMAD.WIDE R12, R4, 0x4, R8 ;  /* 0x00000004040c7825 */ /* 0x000fe400078e0208 */
[----:B--2---:R-:W0:Y:S02]  /*24d0*/  LDC.64 R8, c[0x0][0x3c0] ;  /* 0x0000f000ff087b82 */ /* 0x004e240000000a00 */
[----:B---3--:R-:W-:-:S04]  /*24e0*/  FMUL R0, R2, R15 ;  /* 0x0000000f02007220 */ /* 0x008fc80000400000 */
[----:B----4-:R-:W-:-:S05]  /*24f0*/  FFMA R7, R0, R5, R7 ;  /* 0x0000000500077223 */ /* 0x010fca0000000007 */
[----:B------:R1:W-:Y:S04]  /*2500*/  STG.E desc[UR4][R10.64+0x4], R7 ;  /* 0x000004070a007986 */ /* 0x0003e8000c101904 */
[----:B------:R-:W2:Y:S04]  /*2510*/  LDG.E R17, desc[UR4][R16.64] ;  /* 0x0000000410117981 */ /* 0x000ea8000c1e1900 */
[----:B------:R-:W3:Y:S01]  /*2520*/  LDG.E R19, desc[UR4][R12.64] ;  /* 0x000000040c137981 */ /* 0x000ee2000c1e1900 */
[----:B0-----:R-:W-:Y:S01]  /*2530*/  IMAD.WIDE R14, R6, 0x4, R8 ;  /* 0x00000004060e7825 */ /* 0x001fe200078e0208 */
[----:B-1----:R-:W0:Y:S03]  /*2540*/  LDC.64 R10, c[0x0][0x3c8] ;  /* 0x0000f200ff0a7b82 */ /* 0x002e260000000a00 */
[----:B------:R-:W-:-:S04]  /*2550*/  IMAD.WIDE R8, R3, 0x4, R12 ;  /* 0x0000000403087825 */ /* 0x000fc800078e020c */
[----:B--2---:R-:W-:Y:S01]  /*2560*/  FMUL R0, R2, R17 ;  /* 0x0000001102007220 */ /* 0x004fe20000400000 */
[----:B0-----:R-:W-:Y:S01]  /*2570*/  IMAD.WIDE R10, R6, 0x4, R10 ;  /* 0x00000004060a7825 */ /* 0x001fe200078e020a */
[----:B------:R-:W0:Y:S03]  /*2580*/  LDC.64 R16, c[0x0][0x3d0] ;  /* 0x0000f400ff107b82 */ /* 0x000e260000000a00 */
[----:B---3--:R-:W-:-:S05]  /*2590*/  FFMA R19, R0, R5, R19 ;  /* 0x0000000500137223 */ /* 0x008fca0000000013 */
[----:B------:R-:W-:Y:S04]  /*25a0*/  STG.E desc[UR4][R12.64], R19 ;  /* 0x000000130c007986 */ /* 0x000fe8000c101904 */
[----:B------:R-:W2:Y:S04]  /*25b0*/  LDG.E R15, desc[UR4][R14.64] ;  /* 0x000000040e0f7981 */ /* 0x000ea8000c1e1900 */
[----:B------:R-:W3:Y:S01]  /*25c0*/  LDG.E R3, desc[UR4][R8.64] ;  /* 0x0000000408037981 */ /* 0x000ee2000c1e1900 */
[----:B--2---:R-:W-:-:S04]  /*25d0*/  FMUL R0, R2, R15 ;  /* 0x0000000f02007220 */ /* 0x004fc80000400000 */
[----:B---3--:R-:W-:-:S05]  /*25e0*/  FFMA R3, R0, R5, R3 ;  /* 0x0000000500037223 */ /* 0x008fca0000000003 */
[----:B------:R-:W-:Y:S04]  /*25f0*/  STG.E desc[UR4][R8.64], R3 ;  /* 0x0000000308007986 */ /* 0x000fe8000c101904 */
[----:B------:R-:W2:Y:S04]  /*2600*/  LDG.E R11, desc[UR4][R10.64] ;  /* 0x000000040a0b7981 */ /* 0x000ea8000c1e1900 */
[----:B------:R-:W3:Y:S01]  /*2610*/  LDG.E R7, desc[UR4][R12.64+0x4] ;  /* 0x000004040c077981 */ /* 0x000ee2000c1e1900 */
[----:B--2---:R-:W-:-:S04]  /*2620*/  FMUL R0, R2, R11 ;  /* 0x0000000b02007220 */ /* 0x004fc80000400000 */
[----:B---3--:R-:W-:Y:S01]  /*2630*/  FFMA R15, R0, R5, R7 ;  /* 0x00000005000f7223 */ /* 0x008fe20000000007 */
[----:B0-----:R-:W-:-:S04]  /*2640*/  IMAD.WIDE R6, R6, 0x4, R16 ;  /* 0x0000000406067825 */ /* 0x001fc800078e0210 */
[----:B------:R-:W-:Y:S04]  /*2650*/  STG.E desc[UR4][R12.64+0x4], R15 ;  /* 0x0000040f0c007986 */ /* 0x000fe8000c101904 */
[----:B------:R-:W2:Y:S04]  /*2660*/  LDG.E R7, desc[UR4][R6.64] ;  /* 0x0000000406077981 */ /* 0x000ea8000c1e1900 */
[----:B------:R-:W3:Y:S01]  /*2670*/  LDG.E R17, desc[UR4][R8.64+0x4] ;  /* 0x0000040408117981 */ /* 0x000ee2000c1e1900 */
[----:B--2---:R-:W-:-:S04]  /*2680*/  FMUL R2, R2, R7 ;  /* 0x0000000702027220 */ /* 0x004fc80000400000 */
[----:B---3--:R-:W-:-:S05]  /*2690*/  FFMA R17, R2, R5, R17 ;  /* 0x0000000502117223 */ /* 0x008fca0000000011 */
[----:B------:R-:W-:Y:S01]  /*26a0*/  STG.E desc[UR4][R8.64+0x4], R17 ;  /* 0x0000041108007986 */ /* 0x000fe2000c101904 */
[----:B------:R-:W-:Y:S05]  /*26b0*/  EXIT ;  /* 0x000000000000794d */ /* 0x000fea0003800000 */
        .weak           $__internal_4_$__cuda_sm3x_div_rn_noftz_f32_slowpath
        .type           $__internal_4_$__cuda_sm3x_div_rn_noftz_f32_slowpath,@function
        .size           $__internal_4_$__cuda_sm3x_div_rn_noftz_f32_slowpath,(.L_x_239 - $__internal_4_$__cuda_sm3x_div_rn_noftz_f32_slowpath)
$__internal_4_$__cuda_sm3x_div_rn_noftz_f32_slowpath:
[----:B------:R-:W-:Y:S01]  /*26c0*/  SHF.R.U32.HI R9, RZ, 0x17, R5 ;  /* 0x00000017ff097819 */ /* 0x000fe20000011605 */
[----:B------:R-:W-:Y:S01]  /*26d0*/  BSSY.RECONVERGENT B1, `(.L_x_178) ;  /* 0x0000062000017945 */ /* 0x000fe20003800200 */
[----:B------:R-:W-:Y:S02]  /*26e0*/  SHF.R.U32.HI R7, RZ, 0x17, R0 ;  /* 0x00000017ff077819 */ /* 0x000fe40000011600 */
[----:B------:R-:W-:Y:S02]  /*26f0*/  LOP3.LUT R14, R9, 0xff, RZ, 0xc0, !PT ;  /* 0x000000ff090e7812 */ /* 0x000fe400078ec0ff */
[----:B------:R-:W-:Y:S02]  /*2700*/  LOP3.LUT R12, R7, 0xff, RZ, 0xc0, !PT ;  /* 0x000000ff070c7812 */ /* 0x000fe400078ec0ff */
[----:B------:R-:W-:Y:S02]  /*2710*/  IADD3 R10, PT, PT, R14, -0x1, RZ ;  /* 0xffffffff0e0a7810 */ /* 0x000fe40007ffe0ff */
[----:B------:R-:W-:-:S02]  /*2720*/  IADD3 R9, PT, PT, R12, -0x1, RZ ;  /* 0xffffffff0c097810 */ /* 0x000fc40007ffe0ff */
        /* <DEDUP_REMOVED lines=22> */
[----:B------:R-:W-:Y:S01]  /*2890*/  @P0 MOV R7, RZ ;  /* 0x000000ff00070202 */ /* 0x000fe20000000f00 */
[----:B------:R-:W-:Y:S01]  /*28a0*/  @!P0 FFMA R0, R0, 1.84467440737095516160e+19, RZ ;  /* 0x5f80000000008823 */ /* 0x000fe200000000ff */
[----:B------:R-:W-:Y:S01]  /*28b0*/  @!P0 MOV R7, 0xffffffc0 ;  /* 0xffffffc000078802 */ /* 0x000fe20000000f00 */
[----:B------:R-:W-:-:S03]  /*28c0*/  @!P1 FFMA R5, R5, 1.84467440737095516160e+19, RZ ;  /* 0x5f80000005059823 */ /* 0x000fc600000000ff */
[----:B------:R-:W-:-:S07]  /*28d0*/  @!P1 IADD3 R7, PT, PT, R7, 0x40, RZ ;  /* 0x0000004007079810 */ /* 0x000fce0007ffe0ff */
.L_x_179:
[----:B------:R-:W-:Y:S01]  /*28e0*/  LEA R10, R14, 0xc0800000, 0x17 ;  /* 0xc08000000e0a7811 */ /* 0x000fe200078eb8ff */
[----:B------:R-:W-:Y:S03]  /*28f0*/  BSSY.RECONVERGENT B2, `(.L_x_184) ;  /* 0x0000036000027945 */ /* 0x000fe60003800200 */
[----:B------:R-:W-:Y:S02]  /*2900*/  IADD3 R10, PT, PT, -R10, R5, RZ ;  /* 0x000000050a0a7210 */ /* 0x000fe40007ffe1ff */
[----:B------:R-:W-:Y:S02]  /*2910*/  IADD3 R5, PT, PT, R12, -0x7f, RZ ;  /* 0xffffff810c057810 */ /* 0x000fe40007ffe0ff */
[----:B------:R0:W1:Y:S01]  /*2920*/  MUFU.RCP R9, R10 ;  /* 0x0000000a00097308 */ /* 0x0000620000001000 */
[----:B------:R-:W-:Y:S02]  /*2930*/  FADD.FTZ R11, -R10, -RZ ;  /* 0x800000ff0a0b7221 */ /* 0x000fe40000010100 */
[C---:B------:R-:W-:Y:S01]  /*2940*/  IMAD R0, R5.reuse, -0x800000, R0 ;  /* 0xff80000005007824 */ /* 0x040fe200078e0200 */
        /* <DEDUP_REMOVED lines=10> */
[----:B------:R-:W-:-:S04]  /*29f0*/  LOP3.LUT R5, R5, 0xff, RZ, 0xc0, !PT ;  /* 0x000000ff05057812 */ /* 0x000fc800078ec0ff */
[----:B------:R-:W-:-:S04]  /*2a00*/  IADD3 R11, PT, PT, R5, R10, RZ ;  /* 0x0000000a050b7210 */ /* 0x000fc80007ffe0ff */
        /* <DEDUP_REMOVED lines=10> */
[CCC-:B------:R-:W-:Y:S01]  /*2ab0*/  FFMA.RZ R5, R16.reuse, R12.reuse, R9.reuse ;  /* 0x0000000c10057223 */ /* 0x1c0fe2000000c009 */
[CCC-:B------:R-:W-:Y:S01]  /*2ac0*/  FFMA.RM R10, R16.reuse, R12.reuse, R9.reuse ;  /* 0x0000000c100a7223 */ /* 0x1c0fe20000004009 */
[C---:B------:R-:W-:Y:S02]  /*2ad0*/  ISETP.NE.AND P2, PT, R11.reuse, RZ, PT ;  /* 0x000000ff0b00720c */ /* 0x040fe40003f45270 */
[----:B------:R-:W-:Y:S02]  /*2ae0*/  ISETP.NE.AND P1, PT, R11, RZ, PT ;  /* 0x000000ff0b00720c */ /* 0x000fe40003f25270 */
[----:B------:R-:W-:Y:S01]  /*2af0*/  LOP3.LUT R7, R5, 0x7fffff, RZ, 0xc0, !PT ;  /* 0x007fffff05077812 */ /* 0x000fe200078ec0ff */
[----:B------:R-:W-:Y:S01]  /*2b00*/  FFMA.RP R5, R16, R12, R9 ;  /* 0x0000000c10057223 */ /* 0x000fe20000008009 */
[----:B------:R-:W-:Y:S02]  /*2b10*/  IADD3 R12, PT, PT, R11, 0x20, RZ ;  /* 0x000000200b0c7810 */ /* 0x000fe40007ffe0ff */
[----:B------:R-:W-:-:S02]  /*2b20*/  LOP3.LUT R7, R7, 0x800000, RZ, 0xfc, !PT ;  /* 0x0080000007077812 */ /* 0x000fc400078efcff */
[----:B------:R-:W-:Y:S02]  /*2b30*/  IADD3 R9, PT, PT, -R11, RZ, RZ ;  /* 0x000000ff0b097210 */ /* 0x000fe40007ffe1ff */
[----:B------:R-:W-:Y:S02]  /*2b40*/  SHF.L.U32 R12, R7, R12, RZ ;  /* 0x0000000c070c7219 */ /* 0x000fe400000006ff */
[----:B------:R-:W-:Y:S02]  /*2b50*/  FSETP.NEU.FTZ.AND P0, PT, R5, R10, PT ;  /* 0x0000000a0500720b */ /* 0x000fe40003f1d000 */
[----:B------:R-:W-:Y:S02]  /*2b60*/  SEL R10, R9, RZ, P2 ;  /* 0x000000ff090a7207 */ /* 0x000fe40001000000 */
[----:B------:R-:W-:Y:S02]  /*2b70*/  ISETP.NE.AND P1, PT, R12, RZ, P1 ;  /* 0x000000ff0c00720c */ /* 0x000fe40000f25270 */
[----:B------:R-:W-:-:S02]  /*2b80*/  SHF.R.U32.HI R10, RZ, R10, R7 ;  /* 0x0000000aff0a7219 */ /* 0x000fc40000011607 */
[----:B------:R-:W-:Y:S02]  /*2b90*/  PLOP3.LUT P0, PT, P0, P1, PT, 0xf8, 0x8f ;  /* 0x00000000008f781c */ /* 0x000fe40000703f70 */
[----:B------:R-:W-:Y:S02]  /*2ba0*/  SHF.R.U32.HI R12, RZ, 0x1, R10 ;  /* 0x00000001ff0c7819 */ /* 0x000fe4000001160a */
[----:B------:R-:W-:-:S04]  /*2bb0*/  SEL R5, RZ, 0x1, !P0 ;  /* 0x00000001ff057807 */ /* 0x000fc80004000000 */
[----:B------:R-:W-:-:S04]  /*2bc0*/  LOP3.LUT R5, R5, 0x1, R12, 0xf8, !PT ;  /* 0x0000000105057812 */ /* 0x000fc800078ef80c */
[----:B------:R-:W-:-:S04]  /*2bd0*/  LOP3.LUT R5, R5, R10, RZ, 0xc0, !PT ;  /* 0x0000000a05057212 */ /* 0x000fc800078ec0ff */
[----:B------:R-:W-:-:S04]  /*2be0*/  IADD3 R5, PT, PT, R12, R5, RZ ;  /* 0x000000050c057210 */ /* 0x000fc80007ffe0ff */
[----:B------:R-:W-:Y:S01]  /*2bf0*/  LOP3.LUT R0, R5, R0, RZ, 0xfc, !PT ;  /* 0x0000000005007212 */ /* 0x000fe200078efcff */
[----:B------:R-:W-:Y:S06]  /*2c00*/  BRA `(.L_x_187) ;  /* 0x0000000000107947 */ /* 0x000fec0003800000 */
.L_x_186:
[----:B------:R-:W-:-:S04]  /*2c10*/  LOP3.LUT R0, R0, 0x80000000, RZ, 0xc0, !PT ;  /* 0x8000000000007812 */ /* 0x000fc800078ec0ff */
[----:B------:R-:W-:Y:S01]  /*2c20*/  LOP3.LUT R0, R0, 0x7f800000, RZ, 0xfc, !PT ;  /* 0x7f80000000007812 */ /* 0x000fe200078efcff */
[----:B------:R-:W-:Y:S06]  /*2c30*/  BRA `(.L_x_187) ;  /* 0x0000000000047947 */ /* 0x000fec0003800000 */
.L_x_185:
[----:B------:R-:W-:-:S07]  /*2c40*/  LEA R0, R10, R0, 0x17 ;  /* 0x000000000a007211 */ /* 0x000fce00078eb8ff */
.L_x_187:
[----:B------:R-:W-:Y:S05]  /*2c50*/  BSYNC.RECONVERGENT B2 ;  /* 0x0000000000027941 */ /* 0x000fea0003800200 */
.L_x_184:
[----:B------:R-:W-:Y:S05]  /*2c60*/  BRA `(.L_x_188) ;  /* 0x0000000000207947 */ /* 0x000fea0003800000 */
.L_x_183:
[----:B------:R-:W-:-:S04]  /*2c70*/  LOP3.LUT R0, R5, 0x80000000, R0, 0x48, !PT ;  /* 0x8000000005007812 */ /* 0x000fc800078e4800 */
[----:B------:R-:W-:Y:S01]  /*2c80*/  LOP3.LUT R0, R0, 0x7f800000, RZ, 0xfc, !PT ;  /* 0x7f80000000007812 */ /* 0x000fe200078efcff */
[----:B------:R-:W-:Y:S06]  /*2c90*/  BRA `(.L_x_188) ;  /* 0x0000000000147947 */ /* 0x000fec0003800000 */
.L_x_182:
[----:B------:R-:W-:Y:S01]  /*2ca0*/  LOP3.LUT R0, R5, 0x80000000, R0, 0x48, !PT ;  /* 0x8000000005007812 */ /* 0x000fe200078e4800 */
[----:B------:R-:W-:Y:S06]  /*2cb0*/  BRA `(.L_x_188) ;  /* 0x00000000000c7947 */ /* 0x000fec0003800000 */
.L_x_181:
[----:B------:R-:W0:Y:S01]  /*2cc0*/  MUFU.RSQ R0, -QNAN ;  /* 0xffc0000000007908 */ /* 0x000e220000001400 */
[----:B------:R-:W-:Y:S05]  /*2cd0*/  BRA `(.L_x_188) ;  /* 0x0000000000047947 */ /* 0x000fea0003800000 */
.L_x_180:
[----:B------:R-:W-:-:S07]  /*2ce0*/  FADD.FTZ R0, R0, R5 ;  /* 0x0000000500007221 */ /* 0x000fce0000010000 */
.L_x_188:
[----:B------:R-:W-:Y:S05]  /*2cf0*/  BSYNC.RECONVERGENT B1 ;  /* 0x0000000000017941 */ /* 0x000fea0003800200 */
.L_x_178:
[----:B------:R-:W-:Y:S01]  /*2d00*/  HFMA2 R9, -RZ, RZ, 0, 0 ;  /* 0x00000000ff097431 */ /* 0x000fe200000001ff */
[----:B0-----:R-:W-:-:S03]  /*2d10*/  MOV R7, R0 ;  /* 0x0000000000077202 */ /* 0x001fc60000000f00 */
[----:B------:R-:W-:Y:S05]  /*2d20*/  RET.REL.NODEC R8 `(_Z17inject_sources_3DPfS_S_S_S_S_S_S_S_S_S_PiS0_S0_iiiii) ;  /* 0xffffffd008b47950 */ /* 0x000fea0003c3ffff */
.L_x_189:
        /* <DEDUP_REMOVED lines=13> */
.L_x_239:


//--------------------- .text._Z17inject_sources_2DPfS_S_S_S_S_S_PiS0_iiii --------------------------
	.section	.text._Z17inject_sources_2DPfS_S_S_S_S_S_PiS0_iiii,"ax",@progbits
	.align	128
        .global         _Z17inject_sources_2DPfS_S_S_S_S_S_PiS0_iiii
        .type           _Z17inject_sources_2DPfS_S_S_S_S_S_PiS0_iiii,@function
        .size           _Z17inject_sources_2DPfS_S_S_S_S_S_PiS0_iiii,(.L_x_240 - _Z17inject_sources_2DPfS_S_S_S_S_S_PiS0_iiii)
        .other          _Z17inject_sources_2DPfS_S_S_S_S_S_PiS0_iiii,@"STO_CUDA_ENTRY STV_DEFAULT"
_Z17inject_sources_2DPfS_S_S_S_S_S_PiS0_iiii:
.text._Z17inject_sources_2DPfS_S_S_S_S_S_PiS0_iiii:
        /* <DEDUP_REMOVED lines=17> */
[----:B------:R-:W3:Y:S01]  /*0110*/  LDG.E R17, desc[UR4][R16.64] ;  /* 0x0000000410117981 */ /* 0x000ee2000c1e1900 */
[----:B-1----:R-:W-:-:S05]  /*0120*/  IMAD.WIDE R12, R4, 0x4, R12 ;  /* 0x00000004040c7825 */ /* 0x002fca00078e020c */
[----:B------:R1:W5:Y:S01]  /*0130*/  LDG.E R4, desc[UR4][R12.64] ;  /* 0x000000040c047981 */ /* 0x000362000c1e1900 */
[----:B---3--:R-:W-:-:S04]  /*0140*/  IMAD R5, R17, R18, R14 ;  /* 0x0000001211057224 */ /* 0x008fc800078e020e */
        /* <DEDUP_REMOVED lines=20> */
[----:B-----5:R-:W-:Y:S05]  /*0290*/  CALL.REL.NOINC `($__internal_5_$__cuda_sm3x_div_rn_noftz_f32_slowpath) ;  /* 0x0000000800887944 */ /* 0x020fea0003c00000 */
.L_x_193:
[----:B------:R-:W-:Y:S05]  /*02a0*/  BSYNC.RECONVERGENT B1 ;  /* 0x0000000000017941 */ /* 0x000fea0003800200 */
.L_x_192:
[----:B------:R-:W-:Y:S01]  /*02b0*/  FADD R3, |R3|, -RZ ;  /* 0x800000ff03037221 */ /* 0x000fe20000000200 */
[----:B------:R-:W-:Y:S06]  /*02c0*/  BRA `(.L_x_194) ;  /* 0x0000000400f47947 */ /* 0x000fec0003800000 */
.L_x_191:
        /* <DEDUP_REMOVED lines=17> */
.L_x_197:
[----:B------:R-:W-:Y:S05]  /*03e0*/  BSYNC.RECONVERGENT B1 ;  /* 0x0000000000017941 */ /* 0x000fea0003800200 */
.L_x_196:
[----:B------:R-:W-:Y:S01]  /*03f0*/  FADD R3, |R3|, -RZ ;  /* 0x800000ff03037221 */ /* 0x000fe20000000200 */
[----:B------:R-:W-:Y:S06]  /*0400*/  BRA `(.L_x_194) ;  /* 0x0000000400a47947 */ /* 0x000fec0003800000 */
.L_x_195:
        /* <DEDUP_REMOVED lines=17> */
.L_x_200:
[----:B------:R-:W-:Y:S05]  /*0520*/  BSYNC.RECONVERGENT B1 ;  /* 0x0000000000017941 */ /* 0x000fea0003800200 */
.L_x_199:
[----:B------:R-:W-:Y:S01]  /*0530*/  FADD R3, |R3|, -RZ ;  /* 0x800000ff03037221 */ /* 0x000fe20000000200 */
[----:B------:R-:W-:Y:S06]  /*0540*/  BRA `(.L_x_194) ;  /* 0x0000000400547947 */ /* 0x000fec0003800000 */
.L_x_198:
        /* <DEDUP_REMOVED lines=15> */
[----:B-----5:R-:W-:Y:S05]  /*0640*/  CALL.REL.NOINC `($__internal_5_$__cuda_sm3x_div_rn_noftz_f32_slowpath) ;  /* 0x00000004009c7944 */ /* 0x020fea0003c00000 */
[----:B------:R-:W-:-:S07]  /*0650*/  MOV R6, R3 ;  /* 0x0000000300067202 */ /* 0x000fce0000000f00 */
.L_x_203:
[----:B------:R-:W-:Y:S05]  /*0660*/  BSYNC.RECONVERGENT B1 ;  /* 0x0000000000017941 */ /* 0x000fea0003800200 */
.L_x_202:
[----:B------:R-:W-:Y:S01]  /*0670*/  FADD R3, |R6|, -RZ ;  /* 0x800000ff06037221 */ /* 0x000fe20000000200 */
[----:B------:R-:W-:Y:S06]  /*0680*/  BRA `(.L_x_194) ;  /* 0x0000000400047947 */ /* 0x000fec0003800000 */
.L_x_201:
        /* <DEDUP_REMOVED lines=22> */
.L_x_206:
[----:B------:R-:W-:Y:S05]  /*07f0*/  BSYNC.RECONVERGENT B1 ;  /* 0x0000000000017941 */ /* 0x000fea0003800200 */
.L_x_205:
[----:B------:R-:W-:Y:S01]  /*0800*/  FADD R3, |R3|, -RZ ;  /* 0x800000ff03037221 */ /* 0x000fe20000000200 */
[----:B------:R-:W-:Y:S06]  /*0810*/  BRA `(.L_x_194) ;  /* 0x0000000000a07947 */ /* 0x000fec0003800000 */
.L_x_204:
        /* <DEDUP_REMOVED lines=17> */
.L_x_209:
[----:B------:R-:W-:Y:S05]  /*0930*/  BSYNC.RECONVERGENT B1 ;  /* 0x0000000000017941 */ /* 0x000fea0003800200 */
.L_x_208:
[----:B------:R-:W-:Y:S01]  /*0940*/  FADD R3, |R6|, -RZ ;  /* 0x800000ff06037221 */ /* 0x000fe20000000200 */
[----:B------:R-:W-:Y:S06]  /*0950*/  BRA `(.L_x_194) ;  /* 0x0000000000507947 */ /* 0x000fec0003800000 */
.L_x_207:
        /* <DEDUP_REMOVED lines=18> */
.L_x_211:
[----:B------:R-:W-:Y:S05]  /*0a80*/  BSYNC.RECONVERGENT B1 ;  /* 0x0000000000017941 */ /* 0x000fea0003800200 */
.L_x_210:
[----:B------:R-:W-:-:S07]  /*0a90*/  FADD R3, |R6|, -RZ ;  /* 0x800000ff06037221 */ /* 0x000fce0000000200 */
.L_x_194:
[----:B------:R-:W-:Y:S05]  /*0aa0*/  BSYNC.RECONVERGENT B0 ;  /* 0x0000000000007941 */ /* 0x000fea0003800200 */
.L_x_190:
[----:B------:R-:W0:Y:S08]  /*0ab0*/  LDC.64 R10, c[0x0][0x398] ;  /* 0x0000e600ff0a7b82 */ /* 0x000e300000000a00 */
[----:B------:R-:W1:Y:S08]  /*0ac0*/  LDC.64 R6, c[0x0][0x380] ;  /* 0x0000e000ff067b82 */ /* 0x000e700000000a00 */
[----:B------:R-:W2:Y:S01]  /*0ad0*/  LDC.64 R12, c[0x0][0x3a0] ;  /* 0x0000e800ff0c7b82 */ /* 0x000ea20000000a00 */
[----:B0-----:R-:W-:-:S07]  /*0ae0*/  IMAD.WIDE R10, R2, 0x4, R10 ;  /* 0x00000004020a7825 */ /* 0x001fce00078e020a */
[----:B------:R-:W0:Y:S01]  /*0af0*/  LDC R9, c[0x0][0x3d0] ;  /* 0x0000f400ff097b82 */ /* 0x000e220000000800 */
[----:B------:R-:W3:Y:S01]  /*0b00*/  LDG.E R11, desc[UR4][R10.64] ;  /* 0x000000040a0b7981 */ /* 0x000ee2000c1e1900 */
[----:B-1----:R-:W-:-:S05]  /*0b10*/  IMAD.WIDE R6, R5, 0x4, R6 ;  /* 0x0000000405067825 */ /* 0x002fca00078e0206 */
        /* <DEDUP_REMOVED lines=16> */
[----:B0-----:R-:W-:-:S04]  /*0c20*/  IMAD.WIDE R12, R2, 0x4, R14 ;  /* 0x00000004020c7825 */ /* 0x001fc800078e020e */
[----:B--2---:R-:W-:-:S04]  /*0c30*/  FMUL R0, R4, R11 ;  /* 0x0000000b04007220 */ /* 0x004fc80000400000 */
[----:B---3--:R-:W-:-:S05]  /*0c40*/  FFMA R19, R0, R3, R19 ;  /* 0x0000000300137223 */ /* 0x008fca0000000013 */
[----:B------:R-:W-:Y:S04]  /*0c50*/  STG.E desc[UR4][R6.64+0x4], R19 ;  /* 0x0000041306007986 */ /* 0x000fe8000c101904 */
[----:B------:R-:W2:Y:S04]  /*0c60*/  LDG.E R13, desc[UR4][R12.64] ;  /* 0x000000040c0d7981 */ /* 0x000ea8000c1e1900 */
[----:B-1----:R-:W3:Y:S01]  /*0c70*/  LDG.E R5, desc[UR4][R8.64+0x4] ;  /* 0x0000040408057981 */ /* 0x002ee2000c1e1900 */
[----:B--2---:R-:W-:-:S04]  /*0c80*/  FMUL R4, R4, R13 ;  /* 0x0000000d04047220 */ /* 0x004fc80000400000 */
[----:B---3--:R-:W-:-:S05]  /*0c90*/  FFMA R5, R4, R3, R5 ;  /* 0x0000000304057223 */ /* 0x008fca0000000005 */
[----:B------:R-:W-:Y:S01]  /*0ca0*/  STG.E desc[UR4][R8.64+0x4], R5 ;  /* 0x0000040508007986 */ /* 0x000fe2000c101904 */
[----:B------:R-:W-:Y:S05]  /*0cb0*/  EXIT ;  /* 0x000000000000794d */ /* 0x000fea0003800000 */
        .weak           $__internal_5_$__cuda_sm3x_div_rn_noftz_f32_slowpath
        .type           $__internal_5_$__cuda_sm3x_div_rn_noftz_f32_slowpath,@function
        .size           $__internal_5_$__cuda_sm3x_div_rn_noftz_f32_slowpath,(.L_x_240 - $__internal_5_$__cuda_sm3x_div_rn_noftz_f32_slowpath)
$__internal_5_$__cuda_sm3x_div_rn_noftz_f32_slowpath:
        /* <DEDUP_REMOVED lines=34> */
.L_x_213:
        /* <DEDUP_REMOVED lines=51> */
.L_x_220:
[----:B------:R-:W-:-:S04]  /*1210*/  LOP3.LUT R0, R0, 0x80000000, RZ, 0xc0, !PT ;  /* 0x8000000000007812 */ /* 0x000fc800078ec0ff */
[----:B------:R-:W-:Y:S01]  /*1220*/  LOP3.LUT R0, R0, 0x7f800000, RZ, 0xfc, !PT ;  /* 0x7f80000000007812 */ /* 0x000fe200078efcff */
[----:B------:R-:W-:Y:S06]  /*1230*/  BRA `(.L_x_221) ;  /* 0x0000000000047947 */ /* 0x000fec0003800000 */
.L_x_219:
[----:B------:R-:W-:-:S07]  /*1240*/  LEA R0, R8, R0, 0x17 ;  /* 0x0000000008007211 */ /* 0x000fce00078eb8ff */
.L_x_221:
[----:B------:R-:W-:Y:S05]  /*1250*/  BSYNC.RECONVERGENT B3 ;  /* 0x0000000000037941 */ /* 0x000fea0003800200 */
.L_x_218:
[----:B------:R-:W-:Y:S05]  /*1260*/  BRA `(.L_x_222) ;  /* 0x0000000000207947 */ /* 0x000fea0003800000 */
.L_x_217:
[----:B------:R-:W-:-:S04]  /*1270*/  LOP3.LUT R0, R3, 0x80000000, R0, 0x48, !PT ;  /* 0x8000000003007812 */ /* 0x000fc800078e4800 */
[----:B------:R-:W-:Y:S01]  /*1280*/  LOP3.LUT R0, R0, 0x7f800000, RZ, 0xfc, !PT ;  /* 0x7f80000000007812 */ /* 0x000fe200078efcff */
[----:B------:R-:W-:Y:S06]  /*1290*/  BRA `(.L_x_222) ;  /* 0x0000000000147947 */ /* 0x000fec0003800000 */
.L_x_216:
[----:B------:R-:W-:Y:S01]  /*12a0*/  LOP3.LUT R0, R3, 0x80000000, R0, 0x48, !PT ;  /* 0x8000000003007812 */ /* 0x000fe200078e4800 */
[----:B------:R-:W-:Y:S06]  /*12b0*/  BRA `(.L_x_222) ;  /* 0x00000000000c7947 */ /* 0x000fec0003800000 */
.L_x_215:
[----:B------:R-:W0:Y:S01]  /*12c0*/  MUFU.RSQ R0, -QNAN ;  /* 0xffc0000000007908 */ /* 0x000e220000001400 */
[----:B------:R-:W-:Y:S05]  /*12d0*/  BRA `(.L_x_222) ;  /* 0x0000000000047947 */ /* 0x000fea0003800000 */
.L_x_214:
[----:B------:R-:W-:-:S07]  /*12e0*/  FADD.FTZ R0, R0, R3 ;  /* 0x0000000300007221 */ /* 0x000fce0000010000 */
.L_x_222:
[----:B------:R-:W-:Y:S05]  /*12f0*/  BSYNC.RECONVERGENT B2 ;  /* 0x0000000000027941 */ /* 0x000fea0003800200 */
.L_x_212:
[----:B------:R-:W-:Y:S01]  /*1300*/  HFMA2 R7, -RZ, RZ, 0, 0 ;  /* 0x00000000ff077431 */ /* 0x000fe200000001ff */
[----:B0-----:R-:W-:-:S03]  /*1310*/  MOV R3, R0 ;  /* 0x0000000000037202 */ /* 0x001fc60000000f00 */
[----:B------:R-:W-:Y:S05]  /*1320*/  RET.REL.NODEC R6 `(_Z17inject_sources_2DPfS_S_S_S_S_S_PiS0_iiii) ;  /* 0xffffffec06347950 */ /* 0x000fea0003c3ffff */
.L_x_223:
        /* <DEDUP_REMOVED lines=13> */
.L_x_240:


//--------------------- .text._Z23inject_sources_3D_constPfS_S_S_S_S_S_S_S_S_PiS0_S0_iiiii --------------------------
	.section	.text._Z23inject_sources_3D_constPfS_S_S_S_S_S_S_S_S_PiS0_S0_iiiii,"ax",@progbits
	.align	128
        .global         _Z23inject_sources_3D_constPfS_S_S_S_S_S_S_S_S_PiS0_S0_iiiii
        .type           _Z23inject_sources_3D_constPfS_S_S_S_S_S_S_S_S_PiS0_S0_iiiii,@function
        .size           _Z23inject_sources_3D_constPfS_S_S_S_S_S_S_S_S_PiS0_S0_iiiii,(.L_x_255 - _Z23inject_sources_3D_constPfS_S_S_S_S_S_S_S_S_PiS0_S0_iiiii)
        .other          _Z23inject_sources_3D_constPfS_S_S_S_S_S_S_S_S_PiS0_S0_iiiii,@"STO_CUDA_ENTRY STV_DEFAULT"
_Z23inject_sources_3D_constPfS_S_S_S_S_S_S_S_S_PiS0_S0_iiiii:
.text._Z23inject_sources_3D_constPfS_S_S_S_S_S_S_S_S_PiS0_S0_iiiii:
        /* <DEDUP_REMOVED lines=22> */
[----:B------:R-:W4:Y:S01]  /*0160*/  LDC.64 R18, c[0x0][0x380] ;  /* 0x0000e000ff127b82 */ /* 0x000f220000000a00 */
[----:B--2---:R-:W-:Y:S02]  /*0170*/  IMAD R4, R2, UR6, RZ ;  /* 0x0000000602047c24 */ /* 0x004fe4000f8e02ff */
[----:B0-----:R-:W-:-:S04]  /*0180*/  IMAD.WIDE R10, R6, 0x4, R10 ;  /* 0x00000004060a7825 */ /* 0x001fc800078e020a */
[----:B-----5:R-:W-:Y:S02]  /*0190*/  IMAD R3, R12, R4, R9 ;  /* 0x000000040c037224 */ /* 0x020fe400078e0209 */
[----:B-1----:R-:W-:Y:S02]  /*01a0*/  IMAD.WIDE R12, R0, 0x4, R16 ;  /* 0x00000004000c7825 */ /* 0x002fe400078e0210 */
[----:B------:R-:W0:Y:S02]  /*01b0*/  LDC.64 R16, c[0x0][0x3a0] ;  /* 0x0000e800ff107b82 */ /* 0x000e240000000a00 */
[----:B---3--:R-:W-:Y:S02]  /*01c0*/  IMAD R3, R15, R2, R3 ;  /* 0x000000020f037224 */ /* 0x008fe400078e0203 */
[----:B------:R-:W2:Y:S02]  /*01d0*/  LDG.E R12, desc[UR4][R12.64] ;  /* 0x000000040c0c7981 */ /* 0x000ea4000c1e1900 */
[----:B----4-:R-:W-:-:S02]  /*01e0*/  IMAD.WIDE R6, R3, 0x4, R18 ;  /* 0x0000000403067825 */ /* 0x010fc400078e0212 */
[----:B------:R-:W1:Y:S01]  /*01f0*/  LDC.64 R14, c[0x0][0x398] ;  /* 0x0000e600ff0e7b82 */ /* 0x000e620000000a00 */
[----:B------:R-:W2:Y:S04]  /*0200*/  LDG.E R3, desc[UR4][R10.64] ;  /* 0x000000040a037981 */ /* 0x000ea8000c1e1900 */
[----:B------:R-:W2:Y:S01]  /*0210*/  LDG.E R8, desc[UR4][R6.64] ;  /* 0x0000000406087981 */ /* 0x000ea2000c1e1900 */
[----:B-1----:R-:W-:-:S04]  /*0220*/  IMAD.WIDE R14, R0, 0x4, R14 ;  /* 0x00000004000e7825 */ /* 0x002fc800078e020e */
[----:B--2---:R-:W-:Y:S01]  /*0230*/  FFMA R5, R3, R12, R8 ;  /* 0x0000000c03057223 */ /* 0x004fe20000000008 */
[----:B------:R-:W-:Y:S01]  /*0240*/  IMAD.WIDE R8, R2, 0x4, R6 ;  /* 0x0000000402087825 */ /* 0x000fe200078e0206 */
[----:B------:R-:W1:Y:S03]  /*0250*/  LDC.64 R12, c[0x0][0x3a8] ;  /* 0x0000ea00ff0c7b82 */ /* 0x000e660000000a00 */
[----:B------:R2:W-:Y:S04]  /*0260*/  STG.E desc[UR4][R6.64], R5 ;  /* 0x0000000506007986 */ /* 0x0005e8000c101904 */
[----:B------:R-:W3:Y:S04]  /*0270*/  LDG.E R14, desc[UR4][R14.64] ;  /* 0x000000040e0e7981 */ /* 0x000ee8000c1e1900 */
[----:B------:R-:W3:Y:S01]  /*0280*/  LDG.E R18, desc[UR4][R8.64] ;  /* 0x0000000408127981 */ /* 0x000ee2000c1e1900 */
[----:B0-----:R-:W-:-:S04]  /*0290*/  IMAD.WIDE R10, R0, 0x4, R16 ;  /* 0x00000004000a7825 */ /* 0x001fc800078e0210 */
[C---:B---3--:R-:W-:Y:S01]  /*02a0*/  FFMA R19, R3.reuse, R14, R18 ;  /* 0x0000000e03137223 */ /* 0x048fe20000000012 */
[C---:B-1----:R-:W-:Y:S01]  /*02b0*/  IMAD.WIDE R12, R0.reuse, 0x4, R12 ;  /* 0x00000004000c7825 */ /* 0x042fe200078e020c */
[----:B------:R-:W0:Y:S03]  /*02c0*/  LDC.64 R14, c[0x0][0x3b0] ;  /* 0x0000ec00ff0e7b82 */ /* 0x000e260000000a00 */
[----:B------:R-:W-:Y:S04]  /*02d0*/  STG.E desc[UR4][R8.64], R19 ;  /* 0x0000001308007986 */ /* 0x000fe8000c101904 */
[----:B------:R-:W3:Y:S04]  /*02e0*/  LDG.E R10, desc[UR4][R10.64] ;  /* 0x000000040a0a7981 */ /* 0x000ee8000c1e1900 */
[----:B------:R-:W3:Y:S02]  /*02f0*/  LDG.E R16, desc[UR4][R6.64+0x4] ;  /* 0x0000040406107981 */ /* 0x000ee4000c1e1900 */
[----:B---3--:R-:W-:Y:S01]  /*0300*/  FFMA R17, R3, R10, R16 ;  /* 0x0000000a03117223 */ /* 0x008fe20000000010 */
[----:B0-----:R-:W-:Y:S01]  /*0310*/  IMAD.WIDE R14, R0, 0x4, R14 ;  /* 0x00000004000e7825 */ /* 0x001fe200078e020e */
[----:B------:R-:W0:Y:S03]  /*0320*/  LDC.64 R10, c[0x0][0x3b8] ;  /* 0x0000ee00ff0a7b82 */ /* 0x000e260000000a00 */
[----:B------:R1:W-:Y:S04]  /*0330*/  STG.E desc[UR4][R6.64+0x4], R17 ;  /* 0x0000041106007986 */ /* 0x0003e8000c101904 */
[----:B------:R-:W3:Y:S04]  /*0340*/  LDG.E R12, desc[UR4][R12.64] ;  /* 0x000000040c0c7981 */ /* 0x000ee8000c1e1900 */
[----:B------:R-:W3:Y:S01]  /*0350*/  LDG.E R16, desc[UR4][R8.64+0x4] ;  /* 0x0000040408107981 */ /* 0x000ee2000c1e1900 */
[----:B--2---:R-:W-:-:S04]  /*0360*/  IMAD.WIDE R4, R4, 0x4, R6 ;  /* 0x0000000404047825 */ /* 0x004fc800078e0206 */
[----:B---3--:R-:W-:Y:S01]  /*0370*/  FFMA R21, R3, R12, R16 ;  /* 0x0000000c03157223 */ /* 0x008fe20000000010 */
[----:B0-----:R-:W-:Y:S01]  /*0380*/  IMAD.WIDE R10, R0, 0x4, R10 ;  /* 0x00000004000a7825 */ /* 0x001fe200078e020a */
[----:B------:R-:W0:Y:S03]  /*0390*/  LDC.64 R12, c[0x0][0x3c0] ;  /* 0x0000f000ff0c7b82 */ /* 0x000e260000000a00 */
[----:B------:R0:W-:Y:S04]  /*03a0*/  STG.E desc[UR4][R8.64+0x4], R21 ;  /* 0x0000041508007986 */ /* 0x0001e8000c101904 */
[----:B------:R-:W2:Y:S04]  /*03b0*/  LDG.E R14, desc[UR4][R14.64] ;  /* 0x000000040e0e7981 */ /* 0x000ea8000c1e1900 */
[----:B------:R-:W2:Y:S01]  /*03c0*/  LDG.E R16, desc[UR4][R4.64] ;  /* 0x0000000404107981 */ /* 0x000ea2000c1e1900 */
[----:B-1----:R-:W-:-:S04]  /*03d0*/  IMAD.WIDE R6, R2, 0x4, R4 ;  /* 0x0000000402067825 */ /* 0x002fc800078e0204 */
[----:B--2---:R-:W-:-:S05]  /*03e0*/  FFMA R17, R3, R14, R16 ;  /* 0x0000000e03117223 */ /* 0x004fca0000000010 */
[----:B------:R-:W-:Y:S04]  /*03f0*/  STG.E desc[UR4][R4.64], R17 ;  /* 0x0000001104007986 */ /* 0x000fe8000c101904 */
[----:B------:R-:W2:Y:S04]  /*0400*/  LDG.E R10, desc[UR4][R10.64] ;  /* 0x000000040a0a7981 */ /* 0x000ea8000c1e1900 */
[----:B------:R-:W2:Y:S01]  /*0410*/  LDG.E R2, desc[UR4][R6.64] ;  /* 0x0000000406027981 */ /* 0x000ea2000c1e1900 */
[----:B0-----:R-:W-:Y:S02]  /*0420*/  IMAD.WIDE R8, R0, 0x4, R12 ;  /* 0x0000000400087825 */ /* 0x001fe400078e020c */
[----:B------:R-:W0:Y:S02]  /*0430*/  LDC.64 R12, c[0x0][0x3c8] ;  /* 0x0000f200ff0c7b82 */ /* 0x000e240000000a00 */
[----:B--2---:R-:W-:-:S05]  /*0440*/  FFMA R19, R3, R10, R2 ;  /* 0x0000000a03137223 */ /* 0x004fca0000000002 */
[----:B------:R-:W-:Y:S04]  /*0450*/  STG.E desc[UR4][R6.64], R19 ;  /* 0x0000001306007986 */ /* 0x000fe8000c101904 */
[----:B------:R-:W2:Y:S04]  /*0460*/  LDG.E R8, desc[UR4][R8.64] ;  /* 0x0000000408087981 */ /* 0x000ea8000c1e1900 */
[----:B------:R-:W2:Y:S01]  /*0470*/  LDG.E R2, desc[UR4][R4.64+0x4] ;  /* 0x0000040404027981 */ /* 0x000ea2000c1e1900 */
[----:B0-----:R-:W-:-:S04]  /*0480*/  IMAD.WIDE R12, R0, 0x4, R12 ;  /* 0x00000004000c7825 */ /* 0x001fc800078e020c */
[----:B--2---:R-:W-:-:S05]  /*0490*/  FFMA R15, R3, R8, R2 ;  /* 0x00000008030f7223 */ /* 0x004fca0000000002 */
[----:B------:R-:W-:Y:S04]  /*04a0*/  STG.E desc[UR4][R4.64+0x4], R15 ;  /* 0x0000040f04007986 */ /* 0x000fe8000c101904 */
[----:B------:R-:W2:Y:S04]  /*04b0*/  LDG.E R12, desc[UR4][R12.64] ;  /* 0x000000040c0c7981 */ /* 0x000ea8000c1e1900 */
[----:B------:R-:W2:Y:S02]  /*04c0*/  LDG.E R0, desc[UR4][R6.64+0x4] ;  /* 0x0000040406007981 */ /* 0x000ea4000c1e1900 */
[----:B--2---:R-:W-:-:S05]  /*04d0*/  FFMA R3, R3, R12, R0 ;  /* 0x0000000c03037223 */ /* 0x004fca0000000000 */
[----:B------:R-:W-:Y:S01]  /*04e0*/  STG.E desc[UR4][R6.64+0x4], R3 ;  /* 0x0000040306007986 */ /* 0x000fe2000c101904 */
[----:B------:R-:W-:Y:S05]  /*04f0*/  EXIT ;  /* 0x000000000000794d */ /* 0x000fea0003800000 */
.L_x_224:
        /* <DEDUP_REMOVED lines=16> */
.L_x_255:


//--------------------- .text._Z23inject_sources_2D_constPfS_S_S_S_S_PiS0_iiii --------------------------
	.section	.text._Z23inject_sources_2D_constPfS_S_S_S_S_PiS0_iiii,"ax",@progbits
	.align	128
        .global         _Z23inject_sources_2D_constPfS_S_S_S_S_PiS0_iiii
        .type           _Z23inject_sources_2D_constPfS_S_S_S_S_PiS0_iiii,@function
        .size           _Z23inject_sources_2D_constPfS_S_S_S_S_PiS0_iiii,(.L_x_256 - _Z23inject_sources_2D_constPfS_S_S_S_S_PiS0_iiii)
        .other          _Z23inject_sources_2D_constPfS_S_S_S_S_PiS0_iiii,@"STO_CUDA_ENTRY STV_DEFAULT"
_Z23inject_sources_2D_constPfS_S_S_S_S_PiS0_iiii:
.text._Z23inject_sources_2D_constPfS_S_S_S_S_PiS0_iiii:
        /* <DEDUP_REMOVED lines=18> */
[----:B------:R-:W2:Y:S01]  /*0120*/  LDC.64 R12, c[0x0][0x380] ;  /* 0x0000e000ff0c7b82 */ /* 0x000ea20000000a00 */
[----:B0-----:R-:W-:-:S06]  /*0130*/  IMAD.WIDE R6, R2, 0x4, R6 ;  /* 0x0000000402067825 */ /* 0x001fcc00078e0206 */
[----:B------:R-:W4:Y:S01]  /*0140*/  LDG.E R6, desc[UR4][R6.64] ;  /* 0x0000000406067981 */ /* 0x000f22000c1e1900 */
[----:B-1----:R-:W-:-:S06]  /*0150*/  IMAD.WIDE R10, R0, 0x4, R10 ;  /* 0x00000004000a7825 */ /* 0x002fcc00078e020a */
[----:B------:R-:W4:Y:S01]  /*0160*/  LDG.E R11, desc[UR4][R10.64] ;  /* 0x000000040a0b7981 */ /* 0x000f22000c1e1900 */
[----:B---3--:R-:W-:Y:S02]  /*0170*/  IMAD R3, R9, R17, R4 ;  /* 0x0000001109037224 */ /* 0x008fe400078e0204 */
[----:B------:R-:W0:Y:S02]  /*0180*/  LDC.64 R8, c[0x0][0x398] ;  /* 0x0000e600ff087b82 */ /* 0x000e240000000a00 */
[----:B--2---:R-:W-:-:S05]  /*0190*/  IMAD.WIDE R2, R3, 0x4, R12 ;  /* 0x0000000403027825 */ /* 0x004fca00078e020c */
[----:B------:R-:W4:Y:S01]  /*01a0*/  LDG.E R5, desc[UR4][R2.64] ;  /* 0x0000000402057981 */ /* 0x000f22000c1e1900 */
[----:B------:R-:W1:Y:S01]  /*01b0*/  LDC.64 R12, c[0x0][0x3a0] ;  /* 0x0000e800ff0c7b82 */ /* 0x000e620000000a00 */
[----:B0-----:R-:W-:-:S04]  /*01c0*/  IMAD.WIDE R8, R0, 0x4, R8 ;  /* 0x0000000400087825 */ /* 0x001fc800078e0208 */
[----:B----4-:R-:W-:Y:S01]  /*01d0*/  FFMA R15, R6, R11, R5 ;  /* 0x0000000b060f7223 */ /* 0x010fe20000000005 */
[----:B------:R-:W-:-:S04]  /*01e0*/  IMAD.WIDE R4, R17, 0x4, R2 ;  /* 0x0000000411047825 */ /* 0x000fc800078e0202 */
[----:B------:R-:W-:Y:S04]  /*01f0*/  STG.E desc[UR4][R2.64], R15 ;  /* 0x0000000f02007986 */ /* 0x000fe8000c101904 */
[----:B------:R-:W2:Y:S04]  /*0200*/  LDG.E R9, desc[UR4][R8.64] ;  /* 0x0000000408097981 */ /* 0x000ea8000c1e1900 */
[----:B------:R-:W2:Y:S01]  /*0210*/  LDG.E R17, desc[UR4][R4.64] ;  /* 0x0000000404117981 */ /* 0x000ea2000c1e1900 */
[----:B-1----:R-:W-:Y:S02]  /*0220*/  IMAD.WIDE R10, R0, 0x4, R12 ;  /* 0x00000004000a7825 */ /* 0x002fe400078e020c */
        /* <DEDUP_REMOVED lines=13> */
.L_x_225:
        /* <DEDUP_REMOVED lines=16> */
.L_x_256:


//--------------------- .text._Z17inject_sources_2DPfS_S_S_S_S_PiS0_iiii --------------------------
	.section	.text._Z17inject_sources_2DPfS_S_S_S_S_PiS0_iiii,"ax",@progbits
	.align	128
        .global         _Z17inject_sources_2DPfS_S_S_S_S_PiS0_iiii
        .type           _Z17inject_sources_2DPfS_S_S_S_S_PiS0_iiii,@function
        .size           _Z17inject_sources_2DPfS_S_S_S_S_PiS0_iiii,(.L_x_257 - _Z17inject_sources_2DPfS_S_S_S_S_PiS0_iiii)
        .other          _Z17inject_sources_2DPfS_S_S_S_S_PiS0_iiii,@"STO_CUDA_ENTRY STV_DEFAULT"
_Z17inject_sources_2DPfS_S_S_S_S_PiS0_iiii:
.text._Z17inject_sources_2DPfS_S_S_S_S_PiS0_iiii:
        /* <DEDUP_REMOVED lines=48> */
.L_x_226:
        /* <DEDUP_REMOVED lines=16> */
.L_x_257:


//--------------------- .text._Z15lint3d_bell_gpuPfS_S_S_S_S_S_S_S_S_S_PiS0_S0_iiiiiii --------------------------
	.section	.text._Z15lint3d_bell_gpuPfS_S_S_S_S_S_S_S_S_S_PiS0_S0_iiiiiii,"ax",@progbits
	.align	128
        .global         _Z15lint3d_bell_gpuPfS_S_S_S_S_S_S_S_S_S_PiS0_S0_iiiiiii
        .type           _Z15lint3d_bell_gpuPfS_S_S_S_S_S_S_S_S_S_PiS0_S0_iiiiiii,@function
        .size           _Z15lint3d_bell_gpuPfS_S_S_S_S_S_S_S_S_S_PiS0_S0_iiiiiii,(.L_x_258 - _Z15lint3d_bell_gpuPfS_S_S_S_S_S_S_S_S_S_PiS0_S0_iiiiiii)
        .other          _Z15lint3d_bell_gpuPfS_S_S_S_S_S_S_S_S_S_PiS0_S0_iiiiiii,@"STO_CUDA_ENTRY STV_DEFAULT"
_Z15lint3d_bell_gpuPfS_S_S_S_S_S_S_S_S_S_PiS0_S0_iiiiiii:
.text._Z15lint3d_bell_gpuPfS_S_S_S_S_S_S_S_S_S_PiS0_S0_iiiiiii:
[----:B------:R-:W-:Y:S01]  /*0000*/  LDC R1, c[0x0][0x37c] ;  /* 0x0000df00ff017b82 */ /* 0x000fe20000000800 */
[----:B------:R-:W0:Y:S07]  /*0010*/  S2R R27, SR_TID.Y ;  /* 0x00000000001b7919 */ /* 0x000e2e0000002200 */
[----:B------:R-:W1:Y:S01]  /*0020*/  LDC.64 R6, c[0x0][0x400] ;  /* 0x00010000ff067b82 */ /* 0x000e620000000a00 */
[----:B------:R-:W2:Y:S01]  /*0030*/  LDCU.64 UR4, c[0x0][0x358] ;  /* 0x00006b00ff0477ac */ /* 0x000ea20008000a00 */
[----:B------:R-:W3:Y:S01]  /*0040*/  S2R R13, SR_CTAID.X ;  /* 0x00000000000d7919 */ /* 0x000ee20000002500 */
[----:B------:R-:W4:Y:S01]  /*0050*/  LDCU UR6, c[0x0][0x408] ;  /* 0x00008100ff0677ac */ /* 0x000f220008000800 */
[----:B------:R-:W5:Y:S04]  /*0060*/  S2R R19, SR_TID.Z ;  /* 0x0000000000137919 */ /* 0x000f680000002300 */
[----:B------:R-:W3:Y:S01]  /*0070*/  LDC.64 R16, c[0x0][0x3e0] ;  /* 0x0000f800ff107b82 */ /* 0x000ee20000000a00 */
[----:B------:R-:W4:Y:S07]  /*0080*/  S2R R21, SR_TID.X ;  /* 0x0000000000157919 */ /* 0x000f2e0000002100 */
[----:B------:R-:W2:Y:S08]  /*0090*/  LDC.64 R24, c[0x0][0x3d8] ;  /* 0x0000f600ff187b82 */ /* 0x000eb00000000a00 */
[----:B------:R-:W4:Y:S01]  /*00a0*/  LDC.64 R22, c[0x0][0x3f0] ;  /* 0x0000fc00ff167b82 */ /* 0x000f220000000a00 */
[----:B-1----:R-:W-:-:S05]  /*00b0*/  SHF.L.U32 R0, R6, 0x1, RZ ;  /* 0x0000000106007819 */ /* 0x002fca00000006ff */
[----:B0-----:R-:W-:Y:S02]  /*00c0*/  IMAD R12, R0, R27, R27 ;  /* 0x0000001b000c7224 */ /* 0x001fe400078e021b */
[----:B------:R-:W4:Y:S01]  /*00d0*/  LDC.64 R14, c[0x0][0x3f8] ;  /* 0x0000fe00ff0e7b82 */ /* 0x000f220000000a00 */
[----:B---3--:R-:W-:Y:S02]  /*00e0*/  IMAD.WIDE.U32 R16, R13, 0x4, R16 ;  /* 0x000000040d107825 */ /* 0x008fe400078e0010 */
[----:B-----5:R-:W-:-:S05]  /*00f0*/  IADD3 R29, PT, PT, R12, R19, RZ ;  /* 0x000000130c1d7210 */ /* 0x020fca0007ffe0ff */
[----:B------:R-:W0:Y:S01]  /*0100*/  LDC.64 R10, c[0x0][0x3e8] ;  /* 0x0000fa00ff0a7b82 */ /* 0x000e220000000a00 */
[----:B--2---:R-:W-:Y:S01]  /*0110*/  IMAD.WIDE.U32 R24, R13, 0x4, R24 ;  /* 0x000000040d187825 */ /* 0x004fe200078e0018 */
[----:B------:R-:W2:Y:S06]  /*0120*/  LDG.E R16, desc[UR4][R16.64] ;  /* 0x0000000410107981 */ /* 0x000eac000c1e1900 */
[----:B------:R-:W1:Y:S08]  /*0130*/  LDC.64 R8, c[0x0][0x388] ;  /* 0x0000e200ff087b82 */ /* 0x000e700000000a00 */
[----:B------:R-:W3:Y:S08]  /*0140*/  LDC.64 R4, c[0x0][0x3d0] ;  /* 0x0000f400ff047b82 */ /* 0x000ef00000000a00 */
[----:B------:R-:W5:Y:S01]  /*0150*/  LDC.64 R2, c[0x0][0x390] ;  /* 0x0000e400ff027b82 */ /* 0x000f620000000a00 */
[----:B------:R-:W-:-:S02]  /*0160*/  IMAD R12, R0, R29, R29 ;  /* 0x0000001d000c7224 */ /* 0x000fc400078e021d */
[----:B----4-:R-:W-:Y:S01]  /*0170*/  IMAD R15, R23, R22, R15 ;  /* 0x00000016170f7224 */ /* 0x010fe200078e020f */
[----:B------:R-:W4:Y:S01]  /*0180*/  LDG.E R0, desc[UR4][R24.64] ;  /* 0x0000000418007981 */ /* 0x000f22000c1e1900 */
[----:B0-----:R-:W-:Y:S01]  /*0190*/  IMAD.WIDE.U32 R10, R13, 0x4, R10 ;  /* 0x000000040d0a7825 */ /* 0x001fe200078e000a */
[----:B------:R-:W-:-:S03]  /*01a0*/  IADD3 R23, PT, PT, R12, R21, RZ ;  /* 0x000000150c177210 */ /* 0x000fc60007ffe0ff */
[----:B------:R-:W-:Y:S02]  /*01b0*/  IMAD R15, R15, R14, R13 ;  /* 0x0000000e0f0f7224 */ /* 0x000fe400078e020d */
[----:B------:R-:W4:Y:S02]  /*01c0*/  LDG.E R10, desc[UR4][R10.64] ;  /* 0x000000040a0a7981 */ /* 0x000f24000c1e1900 */
[----:B-1----:R-:W-:Y:S02]  /*01d0*/  IMAD.WIDE R14, R15, 0x4, R8 ;  /* 0x000000040f0e7825 */ /* 0x002fe400078e0208 */
[----:B------:R-:W0:Y:S02]  /*01e0*/  LDC.64 R8, c[0x0][0x398] ;  /* 0x0000e600ff087b82 */ /* 0x000e240000000a00 */
[----:B---3--:R-:W-:Y:S02]  /*01f0*/  IMAD.WIDE R22, R23, 0x4, R4 ;  /* 0x0000000417167825 */ /* 0x008fe400078e0204 */
[----:B------:R-:W3:Y:S04]  /*0200*/  LDG.E R14, desc[UR4][R14.64] ;  /* 0x000000040e0e7981 */ /* 0x000ee8000c1e1900 */
[----:B------:R-:W3:Y:S01]  /*0210*/  LDG.E R23, desc[UR4][R22.64] ;  /* 0x0000000416177981 */ /* 0x000ee2000c1e1900 */
[----:B-----5:R-:W-:Y:S01]  /*0220*/  IMAD.WIDE.U32 R28, R13, 0x4, R2 ;  /* 0x000000040d1c7825 */ /* 0x020fe200078e0002 */
[----:B------:R-:W1:Y:S05]  /*0230*/  LDC.64 R4, c[0x0][0x380] ;  /* 0x0000e000ff047b82 */ /* 0x000e6a0000000a00 */
[----:B------:R-:W5:Y:S01]  /*0240*/  LDG.E R29, desc[UR4][R28.64] ;  /* 0x000000041c1d7981 */ /* 0x000f62000c1e1900 */
[----:B------:R-:W-:Y:S01]  /*0250*/  IMAD R2, R7, UR6, RZ ;  /* 0x0000000607027c24 */ /* 0x000fe2000f8e02ff */
[----:B--2---:R-:W-:-:S02]  /*0260*/  IADD3 R27, PT, PT, R27, -R6, R16 ;  /* 0x800000061b1b7210 */ /* 0x004fc40007ffe010 */
[----:B------:R-:W2:Y:S03]  /*0270*/  LDC.64 R16, c[0x0][0x3a8] ;  /* 0x0000ea00ff107b82 */ /* 0x000ea60000000a00 */
[----:B------:R-:W-:Y:S01]  /*0280*/  IMAD R27, R27, R2, RZ ;  /* 0x000000021b1b7224 */ /* 0x000fe200078e02ff */
[----:B----4-:R-:W-:-:S05]  /*0290*/  IADD3 R0, PT, PT, R19, -R6, R0 ;  /* 0x8000000613007210 */ /* 0x010fca0007ffe000 */
[----:B------:R-:W-:Y:S01]  /*02a0*/  IMAD R27, R0, R7, R27 ;  /* 0x00000007001b7224 */ /* 0x000fe200078e021b */
[----:B------:R-:W-:-:S04]  /*02b0*/  IADD3 R10, PT, PT, R21, -R6, R10 ;  /* 0x80000006150a7210 */ /* 0x000fc80007ffe00a */
[----:B------:R-:W-:Y:S01]  /*02c0*/  IADD3 R27, PT, PT, R10, R27, RZ ;  /* 0x0000001b0a1b7210 */ /* 0x000fe20007ffe0ff */
[----:B0-----:R-:W-:-:S04]  /*02d0*/  IMAD.WIDE.U32 R10, R13, 0x4, R8 ;  /* 0x000000040d0a7825 */ /* 0x001fc800078e0008 */
[----:B---3--:R-:W-:Y:S01]  /*02e0*/  FMUL R0, R14, R23 ;  /* 0x000000170e007220 */ /* 0x008fe20000400000 */
[----:B-1----:R-:W-:Y:S01]  /*02f0*/  IMAD.WIDE R4, R27, 0x4, R4 ;  /* 0x000000041b047825 */ /* 0x002fe200078e0204 */
[----:B------:R-:W0:Y:S03]  /*0300*/  LDC.64 R14, c[0x0][0x3a0] ;  /* 0x0000e800ff0e7b82 */ /* 0x000e260000000a00 */
[----:B-----5:R-:W-:-:S05]  /*0310*/  FMUL R29, R0, R29 ;  /* 0x0000001d001d7220 */ /* 0x020fca0000400000 */
[----:B------:R-:W-:Y:S04]  /*0320*/  REDG.E.ADD.F32.FTZ.RN.STRONG.GPU desc[UR4][R4.64], R29 ;  /* 0x0000001d040079a6 */ /* 0x000fe8000c12f304 */
[----:B------:R-:W3:Y:S01]  /*0330*/  LDG.E R11, desc[UR4][R10.64] ;  /* 0x000000040a0b7981 */ /* 0x000ee2000c1e1900 */
[----:B------:R-:W-:-:S04]  /*0340*/  IMAD.WIDE R8, R7, 0x4, R4 ;  /* 0x0000000407087825 */ /* 0x000fc800078e0204 */
[----:B0-----:R-:W-:-:S04]  /*0350*/  IMAD.WIDE.U32 R14, R13, 0x4, R14 ;  /* 0x000000040d0e7825 */ /* 0x001fc800078e000e */
[C---:B---3--:R-:W-:Y:S01]  /*0360*/  FMUL R3, R0.reuse, R11 ;  /* 0x0000000b00037220 */ /* 0x048fe20000400000 */
[C---:B--2---:R-:W-:Y:S01]  /*0370*/  IMAD.WIDE.U32 R16, R13.reuse, 0x4, R16 ;  /* 0x000000040d107825 */ /* 0x044fe200078e0010 */
[----:B------:R-:W0:Y:S03]  /*0380*/  LDC.64 R10, c[0x0][0x3b0] ;  /* 0x0000ec00ff0a7b82 */ /* 0x000e260000000a00 */
[----:B------:R1:W-:Y:S04]  /*0390*/  REDG.E.ADD.F32.FTZ.RN.STRONG.GPU desc[UR4][R8.64], R3 ;  /* 0x00000003080079a6 */ /* 0x0003e8000c12f304 */
[----:B------:R-:W2:Y:S02]  /*03a0*/  LDG.E R15, desc[UR4][R14.64] ;  /* 0x000000040e0f7981 */ /* 0x000ea4000c1e1900 */
[C---:B--2---:R-:W-:Y:S01]  /*03b0*/  FMUL R19, R0.reuse, R15 ;  /* 0x0000000f00137220 */ /* 0x044fe20000400000 */
[C---:B0-----:R-:W-:Y:S01]  /*03c0*/  IMAD.WIDE.U32 R10, R13.reuse, 0x4, R10 ;  /* 0x000000040d0a7825 */ /* 0x041fe200078e000a */
[----:B------:R-:W0:Y:S03]  /*03d0*/  LDC.64 R14, c[0x0][0x3b8] ;  /* 0x0000ee00ff0e7b82 */ /* 0x000e260000000a00 */
[----:B------:R2:W-:Y:S04]  /*03e0*/  REDG.E.ADD.F32.FTZ.RN.STRONG.GPU desc[UR4][R4.64+0x4], R19 ;  /* 0x00000413040079a6 */ /* 0x0005e8000c12f304 */
[----:B------:R-:W3:Y:S02]  /*03f0*/  LDG.E R17, desc[UR4][R16.64] ;  /* 0x0000000410117981 */ /* 0x000ee4000c1e1900 */
[----:B---3--:R-:W-:Y:S01]  /*0400*/  FMUL R21, R0, R17 ;  /* 0x0000001100157220 */ /* 0x008fe20000400000 */
[----:B-1----:R-:W-:Y:S01]  /*0410*/  IMAD.WIDE R2, R2, 0x4, R4 ;  /* 0x0000000402027825 */ /* 0x002fe200078e0204 */
[----:B------:R-:W1:Y:S03]  /*0420*/  LDC.64 R16, c[0x0][0x3c0] ;  /* 0x0000f000ff107b82 */ /* 0x000e660000000a00 */
[----:B------:R3:W-:Y:S04]  /*0430*/  REDG.E.ADD.F32.FTZ.RN.STRONG.GPU desc[UR4][R8.64+0x4], R21 ;  /* 0x00000415080079a6 */ /* 0x0007e8000c12f304 */
[----:B------:R-:W4:Y:S01]  /*0440*/  LDG.E R11, desc[UR4][R10.64] ;  /* 0x000000040a0b7981 */ /* 0x000f22000c1e1900 */
[----:B0-----:R-:W-:-:S04]  /*0450*/  IMAD.WIDE.U32 R14, R13, 0x4, R14 ;  /* 0x000000040d0e7825 */ /* 0x001fc800078e000e */
[----:B--2---:R-:W-:Y:S01]  /*0460*/  IMAD.WIDE R4, R7, 0x4, R2 ;  /* 0x0000000407047825 */ /* 0x004fe200078e0202 */
[----:B---3--:R-:W0:Y:S03]  /*0470*/  LDC.64 R8, c[0x0][0x3c8] ;  /* 0x0000f200ff087b82 */ /* 0x008e260000000a00 */
[----:B----4-:R-:W-:-:S05]  /*0480*/  FMUL R23, R0, R11 ;  /* 0x0000000b00177220 */ /* 0x010fca0000400000 */
[----:B------:R-:W-:Y:S04]  /*0490*/  REDG.E.ADD.F32.FTZ.RN.STRONG.GPU desc[UR4][R2.64], R23 ;  /* 0x00000017020079a6 */ /* 0x000fe8000c12f304 */
[----:B------:R-:W2:Y:S01]  /*04a0*/  LDG.E R15, desc[UR4][R14.64] ;  /* 0x000000040e0f7981 */ /* 0x000ea2000c1e1900 */
[----:B-1----:R-:W-:-:S04]  /*04b0*/  IMAD.WIDE.U32 R6, R13, 0x4, R16 ;  /* 0x000000040d067825 */ /* 0x002fc800078e0010 */
[----:B--2---:R-:W-:-:S05]  /*04c0*/  FMUL R19, R0, R15 ;  /* 0x0000000f00137220 */ /* 0x004fca0000400000 */
[----:B------:R-:W-:Y:S04]  /*04d0*/  REDG.E.ADD.F32.FTZ.RN.STRONG.GPU desc[UR4][R4.64], R19 ;  /* 0x00000013040079a6 */ /* 0x000fe8000c12f304 */
[----:B------:R-:W2:Y:S01]  /*04e0*/  LDG.E R7, desc[UR4][R6.64] ;  /* 0x0000000406077981 */ /* 0x000ea2000c1e1900 */
[----:B0-----:R-:W-:-:S04]  /*04f0*/  IMAD.WIDE.U32 R8, R13, 0x4, R8 ;  /* 0x000000040d087825 */ /* 0x001fc800078e0008 */
[----:B--2---:R-:W-:-:S05]  /*0500*/  FMUL R11, R0, R7 ;  /* 0x00000007000b7220 */ /* 0x004fca0000400000 */
[----:B------:R-:W-:Y:S04]  /*0510*/  REDG.E.ADD.F32.FTZ.RN.STRONG.GPU desc[UR4][R2.64+0x4], R11 ;  /* 0x0000040b020079a6 */ /* 0x000fe8000c12f304 */
[----:B------:R-:W2:Y:S02]  /*0520*/  LDG.E R9, desc[UR4][R8.64] ;  /* 0x0000000408097981 */ /* 0x000ea4000c1e1900 */
[----:B--2---:R-:W-:-:S05]  /*0530*/  FMUL R13, R0, R9 ;  /* 0x00000009000d7220 */ /* 0x004fca0000400000 */
[----:B------:R-:W-:Y:S01]  /*0540*/  REDG.E.ADD.F32.FTZ.RN.STRONG.GPU desc[UR4][R4.64+0x4], R13 ;  /* 0x0000040d040079a6 */ /* 0x000fe2000c12f304 */
[----:B------:R-:W-:Y:S05]  /*0550*/  EXIT ;  /* 0x000000000000794d */ /* 0x000fea0003800000 */
.L_x_227:
        /* <DEDUP_REMOVED lines=10> */
.L_x_258:


//--------------------- .text._Z15lint2d_bell_gpuPfS_S_S_S_S_S_PiS0_iiiiii --------------------------
	.section	.text._Z15lint2d_bell_gpuPfS_S_S_S_S_S_PiS0_iiiiii,"ax",@progbits
	.align	128
        .global         _Z15lint2d_bell_gpuPfS_S_S_S_S_S_PiS0_iiiiii
        .type           _Z15lint2d_bell_gpuPfS_S_S_S_S_S_PiS0_iiiiii,@function
        .size           _Z15lint2d_bell_gpuPfS_S_S_S_S_S_PiS0_iiiiii,(.L_x_259 - _Z15lint2d_bell_gpuPfS_S_S_S_S_S_PiS0_iiiiii)
        .other          _Z15lint2d_bell_gpuPfS_S_S_S_S_S_PiS0_iiiiii,@"STO_CUDA_ENTRY STV_DEFAULT"
_Z15lint2d_bell_gpuPfS_S_S_S_S_S_PiS0_iiiiii:
.text._Z15lint2d_bell_gpuPfS_S_S_S_S_S_PiS0_iiiiii:
[----:B------:R-:W-:Y:S01]  /*0000*/  LDC R1, c[0x0][0x37c] ;  /* 0x0000df00ff017b82 */ /* 0x000fe20000000800 */
[----:B------:R-:W0:Y:S07]  /*0010*/  S2R R7, SR_TID.Y ;  /* 0x0000000000077919 */ /* 0x000e2e0000002200 */
[----:B------:R-:W0:Y:S01]  /*0020*/  LDC.64 R2, c[0x0][0x3d8] ;  /* 0x0000f600ff027b82 */ /* 0x000e220000000a00 */
[----:B------:R-:W1:Y:S01]  /*0030*/  LDCU.64 UR4, c[0x0][0x358] ;  /* 0x00006b00ff0477ac */ /* 0x000e620008000a00 */
[----:B------:R-:W2:Y:S01]  /*0040*/  S2R R5, SR_CTAID.X ;  /* 0x0000000000057919 */ /* 0x000ea20000002500 */
[----:B------:R-:W3:Y:S05]  /*0050*/  S2R R9, SR_TID.X ;  /* 0x0000000000097919 */ /* 0x000eea0000002100 */
[----:B------:R-:W4:Y:S08]  /*0060*/  LDC.64 R20, c[0x0][0x3c8] ;  /* 0x0000f200ff147b82 */ /* 0x000f300000000a00 */
[----:B------:R-:W4:Y:S08]  /*0070*/  LDC.64 R22, c[0x0][0x3d0] ;  /* 0x0000f400ff167b82 */ /* 0x000f300000000a00 */
[----:B------:R-:W5:Y:S01]  /*0080*/  LDC.64 R18, c[0x0][0x3c0] ;  /* 0x0000f000ff127b82 */ /* 0x000f620000000a00 */
[----:B0-----:R-:W-:-:S07]  /*0090*/  IMAD R4, R7, R2, RZ ;  /* 0x0000000207047224 */ /* 0x001fce00078e02ff */
[----:B------:R-:W0:Y:S01]  /*00a0*/  LDC.64 R16, c[0x0][0x3b8] ;  /* 0x0000ee00ff107b82 */ /* 0x000e220000000a00 */
[----:B------:R-:W-:-:S07]  /*00b0*/  LEA R4, R4, R7, 0x1 ;  /* 0x0000000704047211 */ /* 0x000fce00078e08ff */
[----:B------:R-:W3:Y:S01]  /*00c0*/  LDC.64 R14, c[0x0][0x388] ;  /* 0x0000e200ff0e7b82 */ /* 0x000ee20000000a00 */
[----:B----4-:R-:W-:-:S04]  /*00d0*/  IMAD R0, R21, R20, R23 ;  /* 0x0000001415007224 */ /* 0x010fc800078e0217 */
[----:B--2---:R-:W-:-:S03]  /*00e0*/  IMAD R23, R0, R22, R5 ;  /* 0x0000001600177224 */ /* 0x004fc600078e0205 */
[----:B------:R-:W2:Y:S01]  /*00f0*/  LDC.64 R12, c[0x0][0x3b0] ;  /* 0x0000ec00ff0c7b82 */ /* 0x000ea20000000a00 */
[----:B-----5:R-:W-:-:S06]  /*0100*/  IMAD.WIDE.U32 R18, R5, 0x4, R18 ;  /* 0x0000000405127825 */ /* 0x020fcc00078e0012 */
[----:B-1----:R-:W4:Y:S01]  /*0110*/  LDG.E R18, desc[UR4][R18.64] ;  /* 0x0000000412127981 */ /* 0x002f22000c1e1900 */
[----:B------:R-:W1:Y:S01]  /*0120*/  LDC.64 R10, c[0x0][0x390] ;  /* 0x0000e400ff0a7b82 */ /* 0x000e620000000a00 */
[----:B0-----:R-:W-:Y:S01]  /*0130*/  IMAD.WIDE.U32 R20, R5, 0x4, R16 ;  /* 0x0000000405147825 */ /* 0x001fe200078e0010 */
[----:B---3--:R-:W-:-:S05]  /*0140*/  IADD3 R17, PT, PT, R4, R9, RZ ;  /* 0x0000000904117210 */ /* 0x008fca0007ffe0ff */
[----:B------:R-:W3:Y:S01]  /*0150*/  LDG.E R20, desc[UR4][R20.64] ;  /* 0x0000000414147981 */ /* 0x000ee2000c1e1900 */
[----:B------:R-:W-:-:S06]  /*0160*/  IMAD.WIDE R14, R23, 0x4, R14 ;  /* 0x00000004170e7825 */ /* 0x000fcc00078e020e */
[----:B------:R-:W5:Y:S01]  /*0170*/  LDG.E R14, desc[UR4][R14.64] ;  /* 0x000000040e0e7981 */ /* 0x000f62000c1e1900 */
[----:B--2---:R-:W-:Y:S02]  /*0180*/  IMAD.WIDE R16, R17, 0x4, R12 ;  /* 0x0000000411107825 */ /* 0x004fe400078e020c */
[----:B------:R-:W0:Y:S04]  /*0190*/  LDC.64 R12, c[0x0][0x380] ;  /* 0x0000e000ff0c7b82 */ /* 0x000e280000000a00 */
[----:B------:R-:W5:Y:S01]  /*01a0*/  LDG.E R17, desc[UR4][R16.64] ;  /* 0x0000000410117981 */ /* 0x000f62000c1e1900 */
[----:B-1----:R-:W-:-:S03]  /*01b0*/  IMAD.WIDE.U32 R22, R5, 0x4, R10 ;  /* 0x0000000405167825 */ /* 0x002fc600078e000a */
[----:B------:R-:W1:Y:S03]  /*01c0*/  LDC.64 R10, c[0x0][0x398] ;  /* 0x0000e600ff0a7b82 */ /* 0x000e660000000a00 */
[----:B------:R-:W2:Y:S01]  /*01d0*/  LDG.E R23, desc[UR4][R22.64] ;  /* 0x0000000416177981 */ /* 0x000ea2000c1e1900 */
[----:B-1----:R-:W-:Y:S01]  /*01e0*/  IMAD.WIDE.U32 R10, R5, 0x4, R10 ;  /* 0x00000004050a7825 */ /* 0x002fe200078e000a */
[-C--:B----4-:R-:W-:Y:S02]  /*01f0*/  IADD3 R0, PT, PT, R7, -R2.reuse, R18 ;  /* 0x8000000207007210 */ /* 0x090fe40007ffe012 */
[----:B---3--:R-:W-:Y:S02]  /*0200*/  IADD3 R2, PT, PT, R9, -R2, R20 ;  /* 0x8000000209027210 */ /* 0x008fe40007ffe014 */
[----:B------:R-:W1:Y:S03]  /*0210*/  LDC.64 R8, c[0x0][0x3a8] ;  /* 0x0000ea00ff087b82 */ /* 0x000e660000000a00 */
[----:B------:R-:W-:-:S04]  /*0220*/  IMAD R7, R0, R3, R2 ;  /* 0x0000000300077224 */ /* 0x000fc800078e0202 */
[----:B0-----:R-:W-:Y:S02]  /*0230*/  IMAD.WIDE R12, R7, 0x4, R12 ;  /* 0x00000004070c7825 */ /* 0x001fe400078e020c */
[----:B------:R-:W0:Y:S02]  /*0240*/  LDC.64 R6, c[0x0][0x3a0] ;  /* 0x0000e800ff067b82 */ /* 0x000e240000000a00 */
[----:B-----5:R-:W-:-:S04]  /*0250*/  FMUL R0, R14, R17 ;  /* 0x000000110e007220 */ /* 0x020fc80000400000 */
[----:B--2---:R-:W-:-:S05]  /*0260*/  FMUL R15, R0, R23 ;  /* 0x00000017000f7220 */ /* 0x004fca0000400000 */
[----:B------:R-:W-:Y:S04]  /*0270*/  REDG.E.ADD.F32.FTZ.RN.STRONG.GPU desc[UR4][R12.64], R15 ;  /* 0x0000000f0c0079a6 */ /* 0x000fe8000c12f304 */
[----:B------:R-:W2:Y:S01]  /*0280*/  LDG.E R11, desc[UR4][R10.64] ;  /* 0x000000040a0b7981 */ /* 0x000ea2000c1e1900 */
[----:B------:R-:W-:-:S04]  /*0290*/  IMAD.WIDE R2, R3, 0x4, R12 ;  /* 0x0000000403027825 */ /* 0x000fc800078e020c */
[----:B0-----:R-:W-:-:S04]  /*02a0*/  IMAD.WIDE.U32 R6, R5, 0x4, R6 ;  /* 0x0000000405067825 */ /* 0x001fc800078e0006 */
[----:B--2---:R-:W-:-:S05]  /*02b0*/  FMUL R17, R0, R11 ;  /* 0x0000000b00117220 */ /* 0x004fca0000400000 */
[----:B------:R-:W-:Y:S04]  /*02c0*/  REDG.E.ADD.F32.FTZ.RN.STRONG.GPU desc[UR4][R2.64], R17 ;  /* 0x00000011020079a6 */ /* 0x000fe8000c12f304 */
[----:B------:R-:W2:Y:S01]  /*02d0*/  LDG.E R7, desc[UR4][R6.64] ;  /* 0x0000000406077981 */ /* 0x000ea2000c1e1900 */
[----:B-1----:R-:W-:-:S04]  /*02e0*/  IMAD.WIDE.U32 R4, R5, 0x4, R8 ;  /* 0x0000000405047825 */ /* 0x002fc800078e0008 */
[----:B--2---:R-:W-:-:S05]  /*02f0*/  FMUL R19, R0, R7 ;  /* 0x0000000700137220 */ /* 0x004fca0000400000 */
[----:B------:R-:W-:Y:S04]  /*0300*/  REDG.E.ADD.F32.FTZ.RN.STRONG.GPU desc[UR4][R12.64+0x4], R19 ;  /* 0x000004130c0079a6 */ /* 0x000fe8000c12f304 */
[----:B------:R-:W2:Y:S02]  /*0310*/  LDG.E R5, desc[UR4][R4.64] ;  /* 0x0000000404057981 */ /* 0x000ea4000c1e1900 */
[----:B--2---:R-:W-:-:S05]  /*0320*/  FMUL R9, R0, R5 ;  /* 0x0000000500097220 */ /* 0x004fca0000400000 */
[----:B------:R-:W-:Y:S01]  /*0330*/  REDG.E.ADD.F32.FTZ.RN.STRONG.GPU desc[UR4][R2.64+0x4], R9 ;  /* 0x00000409020079a6 */ /* 0x000fe2000c12f304 */
[----:B------:R-:W-:Y:S05]  /*0340*/  EXIT ;  /* 0x000000000000794d */ /* 0x000fea0003800000 */
.L_x_228:
        /* <DEDUP_REMOVED lines=11> */
.L_x_259:


//--------------------- .nv.shared.reserved.0     --------------------------
	.section	.nv.shared.reserved.0,"aw",@nobits
	.weak		__nv_reservedSMEM_offset_0_alias
	.size		__nv_reservedSMEM_offset_0_alias, 0, 64
	.other		__nv_reservedSMEM_offset_0_alias,@"STO_CUDA_RESERVED_SHARED STV_DEFAULT"
__nv_reservedSMEM_offset_0_alias:
	.zero		0
	.zero		64


//--------------------- .nv.constant0._Z15spongeKernel_3DPfiiii --------------------------
	.section	.nv.constant0._Z15spongeKernel_3DPfiiii,"a",@progbits
	.sectionflags	@""
	.align	4
.nv.constant0._Z15spongeKernel_3DPfiiii:
	.zero		920


//--------------------- .nv.constant0._Z15spongeKernel_2DPfiii --------------------------
	.section	.nv.constant0._Z15spongeKernel_2DPfiii,"a",@progbits
	.sectionflags	@""
	.align	4
.nv.constant0._Z15spongeKernel_2DPfiii:
	.zero		916


//--------------------- .nv.constant0._Z11onewayBC_3DPfS_S_S_S_S_S_S_iii --------------------------
	.section	.nv.constant0._Z11onewayBC_3DPfS_S_S_S_S_S_S_iii,"a",@progbits
	.sectionflags	@""
	.align	4
.nv.constant0._Z11onewayBC_3DPfS_S_S_S_S_S_S_iii:
	.zero		972


//--------------------- .nv.constant0._Z11onewayBC_2DPfS_S_S_S_S_ii --------------------------
	.section	.nv.constant0._Z11onewayBC_2DPfS_S_S_S_S_ii,"a",@progbits
	.sectionflags	@""
	.align	4
.nv.constant0._Z11onewayBC_2DPfS_S_S_S_S_ii:
	.zero		952


//--------------------- .nv.constant0._Z11freeSurf_3DPfiiii --------------------------
	.section	.nv.constant0._Z11freeSurf_3DPfiiii,"a",@progbits
	.sectionflags	@""
	.align	4
.nv.constant0._Z11freeSurf_3DPfiiii:
	.zero		920


//--------------------- .nv.constant0._Z11freeSurf_2DPfiii --------------------------
	.section	.nv.constant0._Z11freeSurf_2DPfiii,"a",@progbits
	.sectionflags	@""
	.align	4
.nv.constant0._Z11freeSurf_2DPfiii:
	.zero		916


//--------------------- .nv.constant0._Z10extract_3DPfiiiiiS_PiS0_S0_S_S_S_S_S_S_S_S_ --------------------------
	.section	.nv.constant0._Z10extract_3DPfiiiiiS_PiS0_S0_S_S_S_S_S_S_S_S_,"a",@progbits
	.sectionflags	@""
	.align	4
.nv.constant0._Z10extract_3DPfiiiiiS_PiS0_S0_S_S_S_S_S_S_S_S_:
	.zero		1024


//--------------------- .nv.constant0._Z10extract_2DPfiiiiS_PiS0_S_S_S_S_ --------------------------
	.section	.nv.constant0._Z10extract_2DPfiiiiS_PiS0_S_S_S_S_,"a",@progbits
	.sectionflags	@""
	.align	4
.nv.constant0._Z10extract_2DPfiiiiS_PiS0_S_S_S_S_:
	.zero		976


//--------------------- .nv.constant0._Z8shift_3DPfS_S_iii --------------------------
	.section	.nv.constant0._Z8shift_3DPfS_S_iii,"a",@progbits
	.sectionflags	@""
	.align	4
.nv.constant0._Z8shift_3DPfS_S_iii:
	.zero		932


//--------------------- .nv.constant0._Z8shift_2DPfS_S_ii --------------------------
	.section	.nv.constant0._Z8shift_2DPfS_S_ii,"a",@progbits
	.sectionflags	@""
	.align	4
.nv.constant0._Z8shift_2DPfS_S_ii:
	.zero		928


//--------------------- .nv.constant0._Z8solve_3DPfS_S_S_ffffiii --------------------------
	.section	.nv.constant0._Z8solve_3DPfS_S_S_ffffiii,"a",@progbits
	.sectionflags	@""
	.align	4
.nv.constant0._Z8solve_3DPfS_S_S_ffffiii:
	.zero		956


//--------------------- .nv.constant0._Z8solve_2DPfS_S_S_fffii --------------------------
	.section	.nv.constant0._Z8solve_2DPfS_S_S_fffii,"a",@progbits
	.sectionflags	@""
	.align	4
.nv.constant0._Z8solve_2DPfS_S_S_fffii:
	.zero		948


//--------------------- .nv.constant0._Z17inject_sources_3DPfS_S_S_S_S_S_S_S_S_S_PiS0_S0_iiiii --------------------------
	.section	.nv.constant0._Z17inject_sources_3DPfS_S_S_S_S_S_S_S_S_S_PiS0_S0_iiiii,"a",@progbits
	.sectionflags	@""
	.align	4
.nv.constant0._Z17inject_sources_3DPfS_S_S_S_S_S_S_S_S_S_PiS0_S0_iiiii:
	.zero		1028


//--------------------- .nv.constant0._Z17inject_sources_2DPfS_S_S_S_S_S_PiS0_iiii --------------------------
	.section	.nv.constant0._Z17inject_sources_2DPfS_S_S_S_S_S_PiS0_iiii,"a",@progbits
	.sectionflags	@""
	.align	4
.nv.constant0._Z17inject_sources_2DPfS_S_S_S_S_S_PiS0_iiii:
	.zero		984


//--------------------- .nv.constant0._Z23inject_sources_3D_constPfS_S_S_S_S_S_S_S_S_PiS0_S0_iiiii --------------------------
	.section	.nv.constant0._Z23inject_sources_3D_constPfS_S_S_S_S_S_S_S_S_PiS0_S0_iiiii,"a",@progbits
	.sectionflags	@""
	.align	4
.nv.constant0._Z23inject_sources_3D_constPfS_S_S_S_S_S_S_S_S_PiS0_S0_iiiii:
	.zero		1020


//--------------------- .nv.constant0._Z23inject_sources_2D_constPfS_S_S_S_S_PiS0_iiii --------------------------
	.section	.nv.constant0._Z23inject_sources_2D_constPfS_S_S_S_S_PiS0_iiii,"a",@progbits
	.sectionflags	@""
	.align	4
.nv.constant0._Z23inject_sources_2D_constPfS_S_S_S_S_PiS0_iiii:
	.zero		976


//--------------------- .nv.constant0._Z17inject_sources_2DPfS_S_S_S_S_PiS0_iiii --------------------------
	.section	.nv.constant0._Z17inject_sources_2DPfS_S_S_S_S_PiS0_iiii,"a",@progbits
	.sectionflags	@""
	.align	4
.nv.constant0._Z17inject_sources_2DPfS_S_S_S_S_PiS0_iiii:
	.zero		976


//--------------------- .nv.constant0._Z15lint3d_bell_gpuPfS_S_S_S_S_S_S_S_S_S_PiS0_S0_iiiiiii --------------------------
	.section	.nv.constant0._Z15lint3d_bell_gpuPfS_S_S_S_S_S_S_S_S_S_PiS0_S0_iiiiiii,"a",@progbits
	.sectionflags	@""
	.align	4
.nv.constant0._Z15lint3d_bell_gpuPfS_S_S_S_S_S_S_S_S_S_PiS0_S0_iiiiiii:
	.zero		1036


//--------------------- .nv.constant0._Z15lint2d_bell_gpuPfS_S_S_S_S_S_PiS0_iiiiii --------------------------
	.section	.nv.constant0._Z15lint2d_bell_gpuPfS_S_S_S_S_S_PiS0_iiiiii,"a",@progbits
	.sectionflags	@""
	.align	4
.nv.constant0._Z15lint2d_bell_gpuPfS_S_S_S_S_S_PiS0_iiiiii:
	.zero		992


//--------------------- SYMBOLS --------------------------

	.type		.nv.reservedSmem.offset0,@object
	.size		.nv.reservedSmem.offset0,0x4
